//
// Generated by NVIDIA NVVM Compiler
//
// Compiler Build ID: CL-36424714
// Cuda compilation tools, release 13.0, V13.0.88
// Based on NVVM 20.0.0
//

.version 9.0
.target sm_100
.address_size 64

	// .globl	_Z26DeblockingFilterLumaKernelPhS_S_jjjjj

.visible .entry _Z26DeblockingFilterLumaKernelPhS_S_jjjjj(
	.param .u64 .ptr .align 1 _Z26DeblockingFilterLumaKernelPhS_S_jjjjj_param_0,
	.param .u64 .ptr .align 1 _Z26DeblockingFilterLumaKernelPhS_S_jjjjj_param_1,
	.param .u64 .ptr .align 1 _Z26DeblockingFilterLumaKernelPhS_S_jjjjj_param_2,
	.param .u32 _Z26DeblockingFilterLumaKernelPhS_S_jjjjj_param_3,
	.param .u32 _Z26DeblockingFilterLumaKernelPhS_S_jjjjj_param_4,
	.param .u32 _Z26DeblockingFilterLumaKernelPhS_S_jjjjj_param_5,
	.param .u32 _Z26DeblockingFilterLumaKernelPhS_S_jjjjj_param_6,
	.param .u32 _Z26DeblockingFilterLumaKernelPhS_S_jjjjj_param_7
)
{
	.local .align 16 .b8 	__local_depot0[208];
	.reg .b64 	%SP;
	.reg .b64 	%SPL;
	.reg .pred 	%p<135>;
	.reg .b16 	%rs<317>;
	.reg .b32 	%r<2331>;
	.reg .b64 	%rd<127>;

	mov.u64 	%SPL, __local_depot0;
	cvta.local.u64 	%SP, %SPL;
	ld.param.u64 	%rd35, [_Z26DeblockingFilterLumaKernelPhS_S_jjjjj_param_0];
	ld.param.u64 	%rd36, [_Z26DeblockingFilterLumaKernelPhS_S_jjjjj_param_1];
	ld.param.u32 	%r234, [_Z26DeblockingFilterLumaKernelPhS_S_jjjjj_param_5];
	cvta.to.global.u64 	%rd1, %rd35;
	cvta.to.global.u64 	%rd2, %rd36;
	add.u64 	%rd38, %SP, 0;
	add.u64 	%rd3, %SPL, 0;
	mov.b32 	%r238, 0;
	st.local.v4.u32 	[%rd3], {%r238, %r238, %r238, %r238};
	st.local.v4.u32 	[%rd3+16], {%r238, %r238, %r238, %r238};
	st.local.v4.u32 	[%rd3+32], {%r238, %r238, %r238, %r238};
	st.local.v4.u32 	[%rd3+48], {%r238, %r238, %r238, %r238};
	mov.b32 	%r239, 9;
	mov.b32 	%r240, 8;
	mov.b32 	%r241, 7;
	mov.b32 	%r242, 6;
	st.local.v4.u32 	[%rd3+64], {%r242, %r241, %r240, %r239};
	mov.b32 	%r243, 13;
	mov.b32 	%r244, 12;
	mov.b32 	%r245, 11;
	mov.b32 	%r246, 10;
	st.local.v4.u32 	[%rd3+80], {%r246, %r245, %r244, %r243};
	mov.b32 	%r247, 17;
	mov.b32 	%r248, 16;
	mov.b32 	%r249, 15;
	mov.b32 	%r250, 14;
	st.local.v4.u32 	[%rd3+96], {%r250, %r249, %r248, %r247};
	mov.b32 	%r251, 24;
	mov.b32 	%r252, 22;
	mov.b32 	%r253, 20;
	mov.b32 	%r254, 18;
	st.local.v4.u32 	[%rd3+112], {%r254, %r253, %r252, %r251};
	mov.b32 	%r255, 32;
	mov.b32 	%r256, 30;
	mov.b32 	%r257, 28;
	mov.b32 	%r258, 26;
	st.local.v4.u32 	[%rd3+128], {%r258, %r257, %r256, %r255};
	mov.b32 	%r259, 40;
	mov.b32 	%r260, 38;
	mov.b32 	%r261, 36;
	mov.b32 	%r262, 34;
	st.local.v4.u32 	[%rd3+144], {%r262, %r261, %r260, %r259};
	mov.b32 	%r263, 48;
	mov.b32 	%r264, 46;
	mov.b32 	%r265, 44;
	mov.b32 	%r266, 42;
	st.local.v4.u32 	[%rd3+160], {%r266, %r265, %r264, %r263};
	mov.b32 	%r267, 56;
	mov.b32 	%r268, 54;
	mov.b32 	%r269, 52;
	mov.b32 	%r270, 50;
	st.local.v4.u32 	[%rd3+176], {%r270, %r269, %r268, %r267};
	mov.b32 	%r2329, 64;
	mov.b32 	%r271, 62;
	mov.b32 	%r272, 60;
	mov.b32 	%r273, 58;
	st.local.v4.u32 	[%rd3+192], {%r273, %r272, %r271, %r2329};
	setp.gt.u32 	%p13, %r234, 51;
	@%p13 bra 	$L__BB0_2;
	mul.wide.u32 	%rd39, %r234, 4;
	add.s64 	%rd40, %rd3, %rd39;
	ld.local.u32 	%r2329, [%rd40];
$L__BB0_2:
	setp.gt.u32 	%p14, %r234, 51;
	cvta.to.local.u64 	%rd4, %rd38;
	mov.b32 	%r275, 0;
	st.local.v4.u32 	[%rd4], {%r275, %r275, %r275, %r275};
	st.local.v4.u32 	[%rd4+16], {%r275, %r275, %r275, %r275};
	st.local.v4.u32 	[%rd4+32], {%r275, %r275, %r275, %r275};
	st.local.v4.u32 	[%rd4+48], {%r275, %r275, %r275, %r275};
	mov.b32 	%r276, 1;
	st.local.v4.u32 	[%rd4+64], {%r275, %r275, %r276, %r276};
	st.local.v4.u32 	[%rd4+80], {%r276, %r276, %r276, %r276};
	mov.b32 	%r277, 2;
	st.local.v4.u32 	[%rd4+96], {%r276, %r276, %r276, %r277};
	mov.b32 	%r278, 3;
	st.local.v4.u32 	[%rd4+112], {%r277, %r277, %r277, %r278};
	mov.b32 	%r279, 4;
	st.local.v4.u32 	[%rd4+128], {%r278, %r278, %r278, %r279};
	mov.b32 	%r280, 5;
	st.local.v4.u32 	[%rd4+144], {%r279, %r279, %r280, %r280};
	mov.b32 	%r281, 8;
	mov.b32 	%r282, 7;
	mov.b32 	%r283, 6;
	st.local.v4.u32 	[%rd4+160], {%r283, %r283, %r282, %r281};
	mov.b32 	%r284, 13;
	mov.b32 	%r285, 11;
	mov.b32 	%r286, 10;
	mov.b32 	%r287, 9;
	st.local.v4.u32 	[%rd4+176], {%r287, %r286, %r285, %r284};
	mov.b32 	%r2330, 20;
	mov.b32 	%r288, 18;
	mov.b32 	%r289, 16;
	mov.b32 	%r290, 14;
	st.local.v4.u32 	[%rd4+192], {%r290, %r289, %r288, %r2330};
	@%p14 bra 	$L__BB0_4;
	mul.wide.u32 	%rd42, %r234, 4;
	add.s64 	%rd43, %rd4, %rd42;
	ld.local.u32 	%r2330, [%rd43];
$L__BB0_4:
	ld.param.u32 	%r2317, [_Z26DeblockingFilterLumaKernelPhS_S_jjjjj_param_4];
	ld.param.u32 	%r2306, [_Z26DeblockingFilterLumaKernelPhS_S_jjjjj_param_3];
	mov.u32 	%r291, %tid.x;
	mov.u32 	%r292, %ctaid.x;
	mov.u32 	%r293, %ntid.x;
	mad.lo.s32 	%r5, %r292, %r293, %r291;
	mov.u32 	%r294, %tid.y;
	mov.u32 	%r295, %ctaid.y;
	mov.u32 	%r296, %ntid.y;
	mad.lo.s32 	%r6, %r295, %r296, %r294;
	shr.u32 	%r7, %r2306, 1;
	mul.lo.s32 	%r8, %r2306, %r6;
	mul.lo.s32 	%r297, %r8, %r2317;
	cvt.u64.u32 	%rd5, %r297;
	mul.lo.s32 	%r298, %r2306, %r5;
	cvt.u64.u32 	%rd6, %r298;
	sub.s32 	%r9, %r2317, %r2306;
	setp.eq.s32 	%p15, %r6, 0;
	@%p15 bra 	$L__BB0_36;
	ld.param.u32 	%r2307, [_Z26DeblockingFilterLumaKernelPhS_S_jjjjj_param_3];
	add.s32 	%r299, %r6, -1;
	div.u32 	%r300, %r9, %r2307;
	mad.lo.s32 	%r301, %r299, %r300, %r299;
	add.s32 	%r302, %r301, %r5;
	cvt.u64.u32 	%rd44, %r302;
	add.s64 	%rd45, %rd2, %rd44;
	ld.global.u8 	%rs59, [%rd45];
	setp.eq.s16 	%p16, %rs59, 0;
	@%p16 bra 	$L__BB0_36;
	ld.param.u32 	%r2321, [_Z26DeblockingFilterLumaKernelPhS_S_jjjjj_param_6];
	ld.param.u32 	%r2308, [_Z26DeblockingFilterLumaKernelPhS_S_jjjjj_param_3];
	mul.lo.s32 	%r303, %r2321, %r2308;
	mul.lo.s32 	%r304, %r8, %r303;
	cvt.u64.u32 	%rd46, %r304;
	add.s32 	%r305, %r7, -1;
	cvt.u64.u32 	%rd47, %r305;
	add.s64 	%rd48, %rd47, %rd6;
	add.s64 	%rd49, %rd48, %rd46;
	add.s64 	%rd50, %rd5, %rd6;
	add.s64 	%rd51, %rd50, %rd49;
	add.s64 	%rd7, %rd1, %rd51;
	cvt.u64.u32 	%rd8, %r303;
	mul.lo.s32 	%r306, %r303, 3;
	cvt.u64.u32 	%rd52, %r306;
	add.s64 	%rd9, %rd7, %rd52;
	ld.global.u8 	%r10, [%rd7];
	ld.global.u8 	%rs60, [%rd7+-1];
	cvt.u32.u16 	%r11, %rs60;
	ld.global.u8 	%r12, [%rd7+-2];
	ld.global.u8 	%rs308, [%rd9];
	cvt.u32.u16 	%r307, %rs308;
	and.b32  	%r13, %r307, 255;
	ld.global.u8 	%rs307, [%rd9+-1];
	ld.global.u8 	%rs306, [%rd9+-2];
	cvt.u32.u16 	%r308, %rs306;
	and.b32  	%r14, %r308, 255;
	ld.global.u8 	%r15, [%rd7+1];
	ld.global.u8 	%rs61, [%rd7+2];
	cvt.u32.u16 	%r16, %rs61;
	ld.global.u8 	%r17, [%rd7+3];
	ld.global.u8 	%rs305, [%rd9+1];
	cvt.u32.u16 	%r309, %rs305;
	and.b32  	%r18, %r309, 255;
	ld.global.u8 	%rs304, [%rd9+2];
	ld.global.u8 	%rs303, [%rd9+3];
	cvt.u32.u16 	%r310, %rs303;
	and.b32  	%r19, %r310, 255;
	mul.wide.u16 	%r311, %rs60, 2;
	sub.s32 	%r312, %r10, %r311;
	add.s32 	%r313, %r312, %r12;
	abs.s32 	%r20, %r313;
	mul.wide.u16 	%r21, %rs307, 2;
	sub.s32 	%r314, %r13, %r21;
	add.s32 	%r315, %r314, %r14;
	abs.s32 	%r316, %r315;
	add.s32 	%r317, %r316, %r20;
	mul.wide.u16 	%r318, %rs61, 2;
	sub.s32 	%r319, %r15, %r318;
	add.s32 	%r320, %r319, %r17;
	abs.s32 	%r22, %r320;
	add.s32 	%r321, %r317, %r22;
	mul.wide.u16 	%r23, %rs304, 2;
	sub.s32 	%r322, %r18, %r23;
	add.s32 	%r323, %r322, %r19;
	abs.s32 	%r324, %r323;
	add.s32 	%r325, %r321, %r324;
	setp.ge.s32 	%p19, %r325, %r2329;
	mov.pred 	%p128, -1;
	mov.pred 	%p127, 0;
	@%p19 bra 	$L__BB0_13;
	add.s32 	%r326, %r22, %r20;
	shr.u32 	%r24, %r2329, 3;
	setp.ge.u32 	%p21, %r326, %r24;
	mov.pred 	%p127, 0;
	mov.pred 	%p128, %p127;
	@%p21 bra 	$L__BB0_13;
	add.s32 	%r327, %r14, %r13;
	sub.s32 	%r328, %r327, %r21;
	abs.s32 	%r329, %r328;
	add.s32 	%r330, %r19, %r18;
	sub.s32 	%r331, %r330, %r23;
	abs.s32 	%r332, %r331;
	add.s32 	%r333, %r329, %r332;
	setp.ge.u32 	%p23, %r333, %r24;
	@%p23 bra 	$L__BB0_13;
	ld.global.u8 	%r334, [%rd7+-3];
	ld.global.u8 	%r335, [%rd7+4];
	sub.s32 	%r336, %r334, %r10;
	abs.s32 	%r337, %r336;
	sub.s32 	%r338, %r15, %r335;
	abs.s32 	%r339, %r338;
	add.s32 	%r340, %r339, %r337;
	setp.ge.u32 	%p25, %r340, %r24;
	mov.pred 	%p128, %p127;
	@%p25 bra 	$L__BB0_13;
	ld.global.u8 	%r341, [%rd9+-3];
	ld.global.u8 	%r342, [%rd9+4];
	sub.s32 	%r343, %r341, %r13;
	abs.s32 	%r344, %r343;
	sub.s32 	%r345, %r18, %r342;
	abs.s32 	%r346, %r345;
	add.s32 	%r347, %r346, %r344;
	setp.ge.u32 	%p27, %r347, %r24;
	mov.pred 	%p128, %p127;
	@%p27 bra 	$L__BB0_13;
	sub.s32 	%r348, %r10, %r15;
	abs.s32 	%r349, %r348;
	mul.lo.s32 	%r350, %r2330, 5;
	shr.u32 	%r351, %r350, 31;
	add.s32 	%r352, %r350, %r351;
	shr.s32 	%r25, %r352, 1;
	setp.ge.s32 	%p29, %r349, %r25;
	mov.pred 	%p128, %p127;
	@%p29 bra 	$L__BB0_13;
	sub.s32 	%r353, %r13, %r18;
	abs.s32 	%r354, %r353;
	setp.lt.u32 	%p127, %r354, %r25;
	mov.pred 	%p128, %p127;
$L__BB0_13:
	ld.param.u32 	%r2322, [_Z26DeblockingFilterLumaKernelPhS_S_jjjjj_param_6];
	ld.param.u32 	%r2309, [_Z26DeblockingFilterLumaKernelPhS_S_jjjjj_param_3];
	add.s64 	%rd10, %rd7, %rd8;
	mul.lo.s32 	%r355, %r2309, %r2322;
	shl.b32 	%r356, %r355, 1;
	cvt.u64.u32 	%rd53, %r356;
	add.s64 	%rd11, %rd7, %rd53;
	not.pred 	%p30, %p127;
	@%p30 bra 	$L__BB0_15;
	ld.global.u8 	%rs62, [%rd7+-3];
	ld.global.u8 	%rs63, [%rd7+4];
	mad.lo.s32 	%r357, %r10, -6, 4;
	add.s32 	%r358, %r357, %r12;
	add.s32 	%r359, %r11, %r15;
	shl.b32 	%r360, %r359, 1;
	add.s32 	%r361, %r360, %r358;
	add.s32 	%r362, %r361, %r16;
	shr.s32 	%r363, %r362, 3;
	add.s32 	%r364, %r10, 2;
	add.s32 	%r365, %r364, %r12;
	mad.lo.s32 	%r366, %r11, -3, %r365;
	add.s32 	%r367, %r366, %r15;
	shr.s32 	%r368, %r367, 2;
	mul.wide.u16 	%r369, %rs62, 2;
	mad.lo.s32 	%r370, %r10, 7, %r357;
	add.s32 	%r371, %r370, %r11;
	mad.lo.s32 	%r372, %r12, -5, %r371;
	add.s32 	%r373, %r372, %r369;
	add.s32 	%r374, %r373, %r15;
	shr.s32 	%r375, %r374, 3;
	add.s32 	%r376, %r371, %r10;
	mad.lo.s32 	%r377, %r15, -6, %r376;
	add.s32 	%r378, %r377, %r17;
	shl.b32 	%r379, %r16, 1;
	add.s32 	%r380, %r378, %r379;
	shr.s32 	%r381, %r380, 3;
	add.s32 	%r382, %r364, %r15;
	add.s32 	%r383, %r382, %r17;
	mad.lo.s32 	%r384, %r16, -3, %r383;
	shr.s32 	%r385, %r384, 2;
	mul.wide.u16 	%r386, %rs63, 2;
	add.s32 	%r387, %r382, %r16;
	mad.lo.s32 	%r388, %r17, -5, %r387;
	add.s32 	%r389, %r388, %r386;
	add.s32 	%r390, %r389, 2;
	shr.s32 	%r391, %r390, 3;
	shl.b32 	%r392, %r2330, 1;
	neg.s32 	%r393, %r392;
	max.s32 	%r394, %r393, %r363;
	min.s32 	%r395, %r394, %r392;
	max.s32 	%r396, %r393, %r368;
	min.s32 	%r397, %r396, %r392;
	max.s32 	%r398, %r393, %r375;
	min.s32 	%r399, %r398, %r392;
	max.s32 	%r400, %r393, %r381;
	min.s32 	%r401, %r400, %r392;
	max.s32 	%r402, %r393, %r385;
	min.s32 	%r403, %r402, %r392;
	max.s32 	%r404, %r393, %r391;
	min.s32 	%r405, %r404, %r392;
	add.s32 	%r406, %r395, %r10;
	max.s32 	%r407, %r406, 0;
	min.s32 	%r408, %r407, 255;
	st.global.u8 	[%rd7], %r408;
	add.s32 	%r409, %r397, %r11;
	max.s32 	%r410, %r409, 0;
	min.s32 	%r411, %r410, 255;
	st.global.u8 	[%rd7+-1], %r411;
	add.s32 	%r412, %r399, %r12;
	max.s32 	%r413, %r412, 0;
	min.s32 	%r414, %r413, 255;
	st.global.u8 	[%rd7+-2], %r414;
	add.s32 	%r415, %r401, %r15;
	max.s32 	%r416, %r415, 0;
	min.s32 	%r417, %r416, 255;
	st.global.u8 	[%rd7+1], %r417;
	add.s32 	%r418, %r403, %r16;
	max.s32 	%r419, %r418, 0;
	min.s32 	%r420, %r419, 255;
	st.global.u8 	[%rd7+2], %r420;
	add.s32 	%r421, %r405, %r17;
	max.s32 	%r422, %r421, 0;
	min.s32 	%r423, %r422, 255;
	st.global.u8 	[%rd7+3], %r423;
	ld.global.u8 	%rs64, [%rd10];
	cvt.u32.u16 	%r424, %rs64;
	ld.global.u8 	%r425, [%rd10+-1];
	ld.global.u8 	%r426, [%rd10+-2];
	ld.global.u8 	%rs65, [%rd10+-3];
	ld.global.u8 	%r427, [%rd10+1];
	ld.global.u8 	%rs66, [%rd10+2];
	cvt.u32.u16 	%r428, %rs66;
	ld.global.u8 	%r429, [%rd10+3];
	ld.global.u8 	%rs67, [%rd10+4];
	mad.lo.s32 	%r430, %r424, -6, 4;
	add.s32 	%r431, %r430, %r426;
	add.s32 	%r432, %r425, %r427;
	shl.b32 	%r433, %r432, 1;
	add.s32 	%r434, %r433, %r431;
	add.s32 	%r435, %r434, %r428;
	shr.s32 	%r436, %r435, 3;
	add.s32 	%r437, %r424, 2;
	add.s32 	%r438, %r437, %r426;
	mad.lo.s32 	%r439, %r425, -3, %r438;
	add.s32 	%r440, %r439, %r427;
	shr.s32 	%r441, %r440, 2;
	mul.wide.u16 	%r442, %rs65, 2;
	mul.wide.u16 	%r443, %rs64, 7;
	add.s32 	%r444, %r430, %r443;
	add.s32 	%r445, %r444, %r425;
	mad.lo.s32 	%r446, %r426, -5, %r445;
	add.s32 	%r447, %r446, %r442;
	add.s32 	%r448, %r447, %r427;
	shr.s32 	%r449, %r448, 3;
	mul.wide.u16 	%r450, %rs66, 2;
	add.s32 	%r451, %r445, %r424;
	mad.lo.s32 	%r452, %r427, -6, %r451;
	add.s32 	%r453, %r452, %r429;
	add.s32 	%r454, %r453, %r450;
	shr.s32 	%r455, %r454, 3;
	add.s32 	%r456, %r437, %r427;
	add.s32 	%r457, %r456, %r429;
	mad.lo.s32 	%r458, %r428, -3, %r457;
	shr.s32 	%r459, %r458, 2;
	mul.wide.u16 	%r460, %rs67, 2;
	add.s32 	%r461, %r456, %r428;
	mad.lo.s32 	%r462, %r429, -5, %r461;
	add.s32 	%r463, %r462, %r460;
	add.s32 	%r464, %r463, 2;
	shr.s32 	%r465, %r464, 3;
	max.s32 	%r466, %r393, %r436;
	min.s32 	%r467, %r466, %r392;
	max.s32 	%r468, %r393, %r441;
	min.s32 	%r469, %r468, %r392;
	max.s32 	%r470, %r393, %r449;
	min.s32 	%r471, %r470, %r392;
	max.s32 	%r472, %r393, %r455;
	min.s32 	%r473, %r472, %r392;
	max.s32 	%r474, %r393, %r459;
	min.s32 	%r475, %r474, %r392;
	max.s32 	%r476, %r393, %r465;
	min.s32 	%r477, %r476, %r392;
	add.s32 	%r478, %r467, %r424;
	max.s32 	%r479, %r478, 0;
	min.s32 	%r480, %r479, 255;
	st.global.u8 	[%rd10], %r480;
	add.s32 	%r481, %r469, %r425;
	max.s32 	%r482, %r481, 0;
	min.s32 	%r483, %r482, 255;
	st.global.u8 	[%rd10+-1], %r483;
	add.s32 	%r484, %r471, %r426;
	max.s32 	%r485, %r484, 0;
	min.s32 	%r486, %r485, 255;
	st.global.u8 	[%rd10+-2], %r486;
	add.s32 	%r487, %r473, %r427;
	max.s32 	%r488, %r487, 0;
	min.s32 	%r489, %r488, 255;
	st.global.u8 	[%rd10+1], %r489;
	add.s32 	%r490, %r475, %r428;
	max.s32 	%r491, %r490, 0;
	min.s32 	%r492, %r491, 255;
	st.global.u8 	[%rd10+2], %r492;
	add.s32 	%r493, %r477, %r429;
	max.s32 	%r494, %r493, 0;
	min.s32 	%r495, %r494, 255;
	st.global.u8 	[%rd10+3], %r495;
	ld.global.u8 	%rs68, [%rd11];
	cvt.u32.u16 	%r496, %rs68;
	ld.global.u8 	%r497, [%rd11+-1];
	ld.global.u8 	%r498, [%rd11+-2];
	ld.global.u8 	%rs69, [%rd11+-3];
	ld.global.u8 	%r499, [%rd11+1];
	ld.global.u8 	%rs70, [%rd11+2];
	cvt.u32.u16 	%r500, %rs70;
	ld.global.u8 	%r501, [%rd11+3];
	ld.global.u8 	%rs71, [%rd11+4];
	mad.lo.s32 	%r502, %r496, -6, 4;
	add.s32 	%r503, %r502, %r498;
	add.s32 	%r504, %r497, %r499;
	shl.b32 	%r505, %r504, 1;
	add.s32 	%r506, %r505, %r503;
	add.s32 	%r507, %r506, %r500;
	shr.s32 	%r508, %r507, 3;
	add.s32 	%r509, %r496, 2;
	add.s32 	%r510, %r509, %r498;
	mad.lo.s32 	%r511, %r497, -3, %r510;
	add.s32 	%r512, %r511, %r499;
	shr.s32 	%r513, %r512, 2;
	mul.wide.u16 	%r514, %rs69, 2;
	mul.wide.u16 	%r515, %rs68, 7;
	add.s32 	%r516, %r502, %r515;
	add.s32 	%r517, %r516, %r497;
	mad.lo.s32 	%r518, %r498, -5, %r517;
	add.s32 	%r519, %r518, %r514;
	add.s32 	%r520, %r519, %r499;
	shr.s32 	%r521, %r520, 3;
	mul.wide.u16 	%r522, %rs70, 2;
	add.s32 	%r523, %r517, %r496;
	mad.lo.s32 	%r524, %r499, -6, %r523;
	add.s32 	%r525, %r524, %r501;
	add.s32 	%r526, %r525, %r522;
	shr.s32 	%r527, %r526, 3;
	add.s32 	%r528, %r509, %r499;
	add.s32 	%r529, %r528, %r501;
	mad.lo.s32 	%r530, %r500, -3, %r529;
	shr.s32 	%r531, %r530, 2;
	mul.wide.u16 	%r532, %rs71, 2;
	add.s32 	%r533, %r528, %r500;
	mad.lo.s32 	%r534, %r501, -5, %r533;
	add.s32 	%r535, %r534, %r532;
	add.s32 	%r536, %r535, 2;
	shr.s32 	%r537, %r536, 3;
	max.s32 	%r538, %r393, %r508;
	min.s32 	%r539, %r538, %r392;
	max.s32 	%r540, %r393, %r513;
	min.s32 	%r541, %r540, %r392;
	max.s32 	%r542, %r393, %r521;
	min.s32 	%r543, %r542, %r392;
	max.s32 	%r544, %r393, %r527;
	min.s32 	%r545, %r544, %r392;
	max.s32 	%r546, %r393, %r531;
	min.s32 	%r547, %r546, %r392;
	max.s32 	%r548, %r393, %r537;
	min.s32 	%r549, %r548, %r392;
	add.s32 	%r550, %r539, %r496;
	max.s32 	%r551, %r550, 0;
	min.s32 	%r552, %r551, 255;
	st.global.u8 	[%rd11], %r552;
	add.s32 	%r553, %r541, %r497;
	max.s32 	%r554, %r553, 0;
	min.s32 	%r555, %r554, 255;
	st.global.u8 	[%rd11+-1], %r555;
	add.s32 	%r556, %r543, %r498;
	max.s32 	%r557, %r556, 0;
	min.s32 	%r558, %r557, 255;
	st.global.u8 	[%rd11+-2], %r558;
	add.s32 	%r559, %r545, %r499;
	max.s32 	%r560, %r559, 0;
	min.s32 	%r561, %r560, 255;
	st.global.u8 	[%rd11+1], %r561;
	add.s32 	%r562, %r547, %r500;
	max.s32 	%r563, %r562, 0;
	min.s32 	%r564, %r563, 255;
	st.global.u8 	[%rd11+2], %r564;
	add.s32 	%r565, %r549, %r501;
	max.s32 	%r566, %r565, 0;
	min.s32 	%r567, %r566, 255;
	st.global.u8 	[%rd11+3], %r567;
	ld.global.u8 	%rs72, [%rd9];
	cvt.u32.u16 	%r568, %rs72;
	ld.global.u8 	%r569, [%rd9+-1];
	ld.global.u8 	%r570, [%rd9+-2];
	ld.global.u8 	%rs73, [%rd9+-3];
	ld.global.u8 	%r571, [%rd9+1];
	ld.global.u8 	%rs74, [%rd9+2];
	cvt.u32.u16 	%r572, %rs74;
	ld.global.u8 	%r573, [%rd9+3];
	ld.global.u8 	%rs75, [%rd9+4];
	mad.lo.s32 	%r574, %r568, -6, 4;
	add.s32 	%r575, %r574, %r570;
	add.s32 	%r576, %r569, %r571;
	shl.b32 	%r577, %r576, 1;
	add.s32 	%r578, %r577, %r575;
	add.s32 	%r579, %r578, %r572;
	shr.s32 	%r580, %r579, 3;
	add.s32 	%r581, %r568, 2;
	add.s32 	%r582, %r581, %r570;
	mad.lo.s32 	%r583, %r569, -3, %r582;
	add.s32 	%r584, %r583, %r571;
	shr.s32 	%r585, %r584, 2;
	mul.wide.u16 	%r586, %rs73, 2;
	mul.wide.u16 	%r587, %rs72, 7;
	add.s32 	%r588, %r574, %r587;
	add.s32 	%r589, %r588, %r569;
	mad.lo.s32 	%r590, %r570, -5, %r589;
	add.s32 	%r591, %r590, %r586;
	add.s32 	%r592, %r591, %r571;
	shr.s32 	%r593, %r592, 3;
	mul.wide.u16 	%r594, %rs74, 2;
	add.s32 	%r595, %r589, %r568;
	mad.lo.s32 	%r596, %r571, -6, %r595;
	add.s32 	%r597, %r596, %r573;
	add.s32 	%r598, %r597, %r594;
	shr.s32 	%r599, %r598, 3;
	add.s32 	%r600, %r581, %r571;
	add.s32 	%r601, %r600, %r573;
	mad.lo.s32 	%r602, %r572, -3, %r601;
	shr.s32 	%r603, %r602, 2;
	mul.wide.u16 	%r604, %rs75, 2;
	add.s32 	%r605, %r600, %r572;
	mad.lo.s32 	%r606, %r573, -5, %r605;
	add.s32 	%r607, %r606, %r604;
	add.s32 	%r608, %r607, 2;
	shr.s32 	%r609, %r608, 3;
	max.s32 	%r610, %r393, %r580;
	min.s32 	%r611, %r610, %r392;
	max.s32 	%r612, %r393, %r585;
	min.s32 	%r613, %r612, %r392;
	max.s32 	%r614, %r393, %r593;
	min.s32 	%r615, %r614, %r392;
	max.s32 	%r616, %r393, %r599;
	min.s32 	%r617, %r616, %r392;
	max.s32 	%r618, %r393, %r603;
	min.s32 	%r619, %r618, %r392;
	max.s32 	%r620, %r393, %r609;
	min.s32 	%r621, %r620, %r392;
	add.s32 	%r622, %r611, %r568;
	max.s32 	%r623, %r622, 0;
	min.s32 	%r624, %r623, 255;
	cvt.u16.u32 	%rs308, %r624;
	st.global.u8 	[%rd9], %r624;
	add.s32 	%r625, %r613, %r569;
	max.s32 	%r626, %r625, 0;
	min.s32 	%r627, %r626, 255;
	cvt.u16.u32 	%rs307, %r627;
	st.global.u8 	[%rd9+-1], %r627;
	add.s32 	%r628, %r615, %r570;
	max.s32 	%r629, %r628, 0;
	min.s32 	%r630, %r629, 255;
	cvt.u16.u32 	%rs306, %r630;
	st.global.u8 	[%rd9+-2], %r630;
	add.s32 	%r631, %r617, %r571;
	max.s32 	%r632, %r631, 0;
	min.s32 	%r633, %r632, 255;
	cvt.u16.u32 	%rs305, %r633;
	st.global.u8 	[%rd9+1], %r633;
	add.s32 	%r634, %r619, %r572;
	max.s32 	%r635, %r634, 0;
	min.s32 	%r636, %r635, 255;
	cvt.u16.u32 	%rs304, %r636;
	st.global.u8 	[%rd9+2], %r636;
	add.s32 	%r637, %r621, %r573;
	max.s32 	%r638, %r637, 0;
	min.s32 	%r639, %r638, 255;
	cvt.u16.u32 	%rs303, %r639;
	st.global.u8 	[%rd9+3], %r639;
$L__BB0_15:
	@%p128 bra 	$L__BB0_36;
	ld.param.u32 	%r2323, [_Z26DeblockingFilterLumaKernelPhS_S_jjjjj_param_6];
	ld.param.u32 	%r2310, [_Z26DeblockingFilterLumaKernelPhS_S_jjjjj_param_3];
	ld.global.u8 	%r26, [%rd7];
	ld.global.u8 	%rs76, [%rd7+-1];
	cvt.u32.u16 	%r27, %rs76;
	ld.global.u8 	%r28, [%rd7+-2];
	ld.global.u8 	%r29, [%rd7+1];
	ld.global.u8 	%rs77, [%rd7+2];
	cvt.u32.u16 	%r30, %rs77;
	ld.global.u8 	%r31, [%rd7+3];
	mul.lo.s32 	%r640, %r2323, %r2310;
	cvt.u64.u32 	%rd54, %r640;
	add.s64 	%rd12, %rd7, %rd54;
	ld.global.u8 	%r32, [%rd12];
	ld.global.u8 	%r33, [%rd12+-1];
	ld.global.u8 	%rs19, [%rd12+-2];
	ld.global.u8 	%r34, [%rd12+1];
	ld.global.u8 	%r35, [%rd12+2];
	ld.global.u8 	%rs20, [%rd12+3];
	ld.global.u8 	%r36, [%rd11];
	ld.global.u8 	%r37, [%rd11+-1];
	ld.global.u8 	%rs21, [%rd11+-2];
	ld.global.u8 	%r38, [%rd11+1];
	ld.global.u8 	%r39, [%rd11+2];
	ld.global.u8 	%rs22, [%rd11+3];
	cvt.u32.u16 	%r641, %rs308;
	and.b32  	%r40, %r641, 255;
	cvt.u32.u16 	%r41, %rs307;
	cvt.u32.u16 	%r642, %rs306;
	and.b32  	%r42, %r642, 255;
	cvt.u32.u16 	%r643, %rs305;
	and.b32  	%r43, %r643, 255;
	cvt.u32.u16 	%r44, %rs304;
	cvt.u32.u16 	%r644, %rs303;
	and.b32  	%r45, %r644, 255;
	mul.wide.u16 	%r645, %rs76, 2;
	sub.s32 	%r646, %r26, %r645;
	add.s32 	%r647, %r646, %r28;
	abs.s32 	%r648, %r647;
	mul.wide.u16 	%r649, %rs307, 2;
	sub.s32 	%r650, %r40, %r649;
	add.s32 	%r651, %r650, %r42;
	abs.s32 	%r652, %r651;
	add.s32 	%r46, %r652, %r648;
	mul.wide.u16 	%r653, %rs77, 2;
	sub.s32 	%r654, %r29, %r653;
	add.s32 	%r655, %r654, %r31;
	abs.s32 	%r656, %r655;
	mul.wide.u16 	%r657, %rs304, 2;
	sub.s32 	%r658, %r43, %r657;
	add.s32 	%r659, %r658, %r45;
	abs.s32 	%r660, %r659;
	add.s32 	%r47, %r660, %r656;
	sub.s32 	%r661, %r29, %r26;
	sub.s32 	%r662, %r30, %r27;
	mul.lo.s32 	%r663, %r662, -3;
	mad.lo.s32 	%r664, %r661, 9, %r663;
	add.s32 	%r665, %r664, 8;
	shr.s32 	%r48, %r665, 4;
	abs.s32 	%r666, %r48;
	mul.lo.s32 	%r667, %r2330, 10;
	setp.ge.u32 	%p31, %r666, %r667;
	@%p31 bra 	$L__BB0_21;
	mul.lo.s32 	%r668, %r2329, 3;
	shr.u32 	%r669, %r668, 4;
	setp.ge.u32 	%p32, %r46, %r669;
	shl.b32 	%r670, %r2330, 1;
	neg.s32 	%r671, %r670;
	max.s32 	%r672, %r671, %r48;
	min.s32 	%r673, %r672, %r670;
	cvt.u16.u32 	%rs78, %r28;
	cvt.u16.u32 	%rs79, %r26;
	add.s16 	%rs80, %rs79, %rs78;
	add.s16 	%rs81, %rs80, 1;
	shr.u16 	%rs82, %rs81, 1;
	cvt.u32.u16 	%r674, %rs82;
	sub.s32 	%r675, %r674, %r27;
	add.s32 	%r676, %r675, %r673;
	shr.s32 	%r677, %r676, 1;
	shr.u32 	%r678, %r2330, 1;
	neg.s32 	%r679, %r678;
	max.s32 	%r680, %r679, %r677;
	min.s32 	%r49, %r680, %r678;
	cvt.u16.u32 	%rs83, %r31;
	cvt.u16.u32 	%rs84, %r29;
	add.s16 	%rs85, %rs84, %rs83;
	add.s16 	%rs86, %rs85, 1;
	shr.u16 	%rs87, %rs86, 1;
	cvt.u32.u16 	%r681, %rs87;
	add.s32 	%r682, %r673, %r30;
	sub.s32 	%r683, %r681, %r682;
	shr.s32 	%r684, %r683, 1;
	max.s32 	%r50, %r679, %r684;
	add.s32 	%r685, %r673, %r26;
	max.s32 	%r686, %r685, 0;
	min.s32 	%r687, %r686, 255;
	st.global.u8 	[%rd7], %r687;
	sub.s32 	%r688, %r29, %r673;
	max.s32 	%r689, %r688, 0;
	min.s32 	%r690, %r689, 255;
	st.global.u8 	[%rd7+1], %r690;
	@%p32 bra 	$L__BB0_19;
	add.s32 	%r691, %r49, %r27;
	max.s32 	%r692, %r691, 0;
	min.s32 	%r693, %r692, 255;
	st.global.u8 	[%rd7+-1], %r693;
$L__BB0_19:
	setp.ge.u32 	%p33, %r47, %r669;
	@%p33 bra 	$L__BB0_21;
	min.s32 	%r697, %r50, %r678;
	add.s32 	%r698, %r697, %r30;
	max.s32 	%r699, %r698, 0;
	min.s32 	%r700, %r699, 255;
	st.global.u8 	[%rd7+2], %r700;
$L__BB0_21:
	sub.s32 	%r701, %r34, %r32;
	sub.s32 	%r702, %r35, %r33;
	mul.lo.s32 	%r703, %r702, -3;
	mad.lo.s32 	%r704, %r701, 9, %r703;
	add.s32 	%r705, %r704, 8;
	shr.s32 	%r51, %r705, 4;
	abs.s32 	%r706, %r51;
	mul.lo.s32 	%r52, %r2330, 10;
	setp.ge.u32 	%p34, %r706, %r52;
	@%p34 bra 	$L__BB0_26;
	mul.lo.s32 	%r707, %r2329, 3;
	shr.u32 	%r53, %r707, 4;
	setp.ge.u32 	%p35, %r46, %r53;
	shl.b32 	%r708, %r2330, 1;
	neg.s32 	%r709, %r708;
	max.s32 	%r710, %r709, %r51;
	min.s32 	%r711, %r710, %r708;
	cvt.u16.u32 	%rs89, %r32;
	add.s16 	%rs90, %rs89, %rs19;
	add.s16 	%rs91, %rs90, 1;
	shr.u16 	%rs92, %rs91, 1;
	cvt.u32.u16 	%r712, %rs92;
	sub.s32 	%r713, %r712, %r33;
	add.s32 	%r714, %r713, %r711;
	shr.s32 	%r715, %r714, 1;
	shr.u32 	%r54, %r2330, 1;
	neg.s32 	%r716, %r54;
	max.s32 	%r717, %r716, %r715;
	min.s32 	%r55, %r717, %r54;
	cvt.u16.u32 	%rs94, %r34;
	add.s16 	%rs95, %rs94, %rs20;
	add.s16 	%rs96, %rs95, 1;
	shr.u16 	%rs97, %rs96, 1;
	cvt.u32.u16 	%r718, %rs97;
	add.s32 	%r719, %r711, %r35;
	sub.s32 	%r720, %r718, %r719;
	shr.s32 	%r721, %r720, 1;
	max.s32 	%r56, %r716, %r721;
	add.s32 	%r722, %r711, %r32;
	max.s32 	%r723, %r722, 0;
	min.s32 	%r724, %r723, 255;
	st.global.u8 	[%rd12], %r724;
	sub.s32 	%r725, %r34, %r711;
	max.s32 	%r726, %r725, 0;
	min.s32 	%r727, %r726, 255;
	st.global.u8 	[%rd12+1], %r727;
	@%p35 bra 	$L__BB0_24;
	add.s32 	%r728, %r55, %r33;
	max.s32 	%r729, %r728, 0;
	min.s32 	%r730, %r729, 255;
	st.global.u8 	[%rd12+-1], %r730;
$L__BB0_24:
	setp.ge.u32 	%p36, %r47, %r53;
	@%p36 bra 	$L__BB0_26;
	min.s32 	%r731, %r56, %r54;
	add.s32 	%r732, %r731, %r35;
	max.s32 	%r733, %r732, 0;
	min.s32 	%r734, %r733, 255;
	st.global.u8 	[%rd12+2], %r734;
$L__BB0_26:
	mul.lo.s32 	%r735, %r2329, 3;
	shr.u32 	%r57, %r735, 4;
	shr.u32 	%r58, %r2330, 1;
	shl.b32 	%r59, %r2330, 1;
	sub.s32 	%r736, %r38, %r36;
	sub.s32 	%r737, %r39, %r37;
	mul.lo.s32 	%r738, %r737, -3;
	mad.lo.s32 	%r739, %r736, 9, %r738;
	add.s32 	%r740, %r739, 8;
	shr.s32 	%r60, %r740, 4;
	abs.s32 	%r741, %r60;
	setp.ge.u32 	%p37, %r741, %r52;
	@%p37 bra 	$L__BB0_31;
	setp.ge.u32 	%p38, %r46, %r57;
	neg.s32 	%r742, %r59;
	max.s32 	%r743, %r742, %r60;
	min.s32 	%r744, %r743, %r59;
	cvt.u16.u32 	%rs99, %r36;
	add.s16 	%rs100, %rs99, %rs21;
	add.s16 	%rs101, %rs100, 1;
	shr.u16 	%rs102, %rs101, 1;
	cvt.u32.u16 	%r745, %rs102;
	sub.s32 	%r746, %r745, %r37;
	add.s32 	%r747, %r746, %r744;
	shr.s32 	%r748, %r747, 1;
	neg.s32 	%r749, %r58;
	max.s32 	%r750, %r749, %r748;
	min.s32 	%r61, %r750, %r58;
	cvt.u16.u32 	%rs104, %r38;
	add.s16 	%rs105, %rs104, %rs22;
	add.s16 	%rs106, %rs105, 1;
	shr.u16 	%rs107, %rs106, 1;
	cvt.u32.u16 	%r751, %rs107;
	add.s32 	%r752, %r744, %r39;
	sub.s32 	%r753, %r751, %r752;
	shr.s32 	%r754, %r753, 1;
	max.s32 	%r62, %r749, %r754;
	add.s32 	%r755, %r744, %r36;
	max.s32 	%r756, %r755, 0;
	min.s32 	%r757, %r756, 255;
	st.global.u8 	[%rd11], %r757;
	sub.s32 	%r758, %r38, %r744;
	max.s32 	%r759, %r758, 0;
	min.s32 	%r760, %r759, 255;
	st.global.u8 	[%rd11+1], %r760;
	@%p38 bra 	$L__BB0_29;
	add.s32 	%r761, %r61, %r37;
	max.s32 	%r762, %r761, 0;
	min.s32 	%r763, %r762, 255;
	st.global.u8 	[%rd11+-1], %r763;
$L__BB0_29:
	setp.ge.u32 	%p39, %r47, %r57;
	@%p39 bra 	$L__BB0_31;
	min.s32 	%r764, %r62, %r58;
	add.s32 	%r765, %r764, %r39;
	max.s32 	%r766, %r765, 0;
	min.s32 	%r767, %r766, 255;
	st.global.u8 	[%rd11+2], %r767;
$L__BB0_31:
	sub.s32 	%r768, %r43, %r40;
	sub.s32 	%r769, %r44, %r41;
	mul.lo.s32 	%r770, %r769, -3;
	mad.lo.s32 	%r771, %r768, 9, %r770;
	add.s32 	%r772, %r771, 8;
	shr.s32 	%r63, %r772, 4;
	abs.s32 	%r773, %r63;
	setp.ge.u32 	%p40, %r773, %r52;
	@%p40 bra 	$L__BB0_36;
	setp.ge.u32 	%p41, %r46, %r57;
	neg.s32 	%r774, %r59;
	max.s32 	%r775, %r774, %r63;
	min.s32 	%r776, %r775, %r59;
	cvt.u16.u32 	%rs108, %r42;
	cvt.u16.u32 	%rs109, %r40;
	add.s16 	%rs110, %rs109, %rs108;
	add.s16 	%rs111, %rs110, 1;
	shr.u16 	%rs112, %rs111, 1;
	cvt.u32.u16 	%r777, %rs112;
	sub.s32 	%r778, %r777, %r41;
	add.s32 	%r779, %r778, %r776;
	shr.s32 	%r780, %r779, 1;
	neg.s32 	%r781, %r58;
	max.s32 	%r782, %r781, %r780;
	min.s32 	%r64, %r782, %r58;
	cvt.u16.u32 	%rs113, %r45;
	cvt.u16.u32 	%rs114, %r43;
	add.s16 	%rs115, %rs114, %rs113;
	add.s16 	%rs116, %rs115, 1;
	shr.u16 	%rs117, %rs116, 1;
	cvt.u32.u16 	%r783, %rs117;
	add.s32 	%r784, %r776, %r44;
	sub.s32 	%r785, %r783, %r784;
	shr.s32 	%r786, %r785, 1;
	max.s32 	%r787, %r781, %r786;
	min.s32 	%r65, %r787, %r58;
	add.s32 	%r788, %r776, %r40;
	max.s32 	%r789, %r788, 0;
	min.s32 	%r790, %r789, 255;
	st.global.u8 	[%rd9], %r790;
	sub.s32 	%r791, %r43, %r776;
	max.s32 	%r792, %r791, 0;
	min.s32 	%r793, %r792, 255;
	st.global.u8 	[%rd9+1], %r793;
	@%p41 bra 	$L__BB0_34;
	add.s32 	%r794, %r64, %r41;
	max.s32 	%r795, %r794, 0;
	min.s32 	%r796, %r795, 255;
	st.global.u8 	[%rd9+-1], %r796;
$L__BB0_34:
	setp.ge.u32 	%p42, %r47, %r57;
	@%p42 bra 	$L__BB0_36;
	add.s32 	%r797, %r65, %r44;
	max.s32 	%r798, %r797, 0;
	min.s32 	%r799, %r798, 255;
	st.global.u8 	[%rd9+2], %r799;
$L__BB0_36:
	ld.param.u32 	%r2328, [_Z26DeblockingFilterLumaKernelPhS_S_jjjjj_param_7];
	add.s32 	%r800, %r2328, -1;
	setp.ge.u32 	%p43, %r6, %r800;
	@%p43 bra 	$L__BB0_68;
	ld.param.u32 	%r2318, [_Z26DeblockingFilterLumaKernelPhS_S_jjjjj_param_4];
	ld.param.u32 	%r2311, [_Z26DeblockingFilterLumaKernelPhS_S_jjjjj_param_3];
	ld.param.u64 	%rd124, [_Z26DeblockingFilterLumaKernelPhS_S_jjjjj_param_1];
	sub.s32 	%r801, %r2318, %r2311;
	div.u32 	%r802, %r801, %r2311;
	mad.lo.s32 	%r803, %r6, %r802, %r6;
	add.s32 	%r804, %r803, %r5;
	cvt.u64.u32 	%rd55, %r804;
	cvta.to.global.u64 	%rd56, %rd124;
	add.s64 	%rd57, %rd56, %rd55;
	ld.global.u8 	%rs118, [%rd57];
	setp.eq.s16 	%p44, %rs118, 0;
	@%p44 bra 	$L__BB0_68;
	ld.param.u32 	%r2324, [_Z26DeblockingFilterLumaKernelPhS_S_jjjjj_param_6];
	ld.param.u32 	%r2312, [_Z26DeblockingFilterLumaKernelPhS_S_jjjjj_param_3];
	ld.param.u64 	%rd121, [_Z26DeblockingFilterLumaKernelPhS_S_jjjjj_param_0];
	mul.lo.s32 	%r805, %r8, %r2312;
	mul.lo.s32 	%r806, %r805, %r2324;
	cvt.u64.u32 	%rd58, %r806;
	shr.u32 	%r807, %r2312, 1;
	mul.lo.s32 	%r808, %r807, %r2312;
	mul.lo.s32 	%r809, %r808, %r2324;
	cvt.u64.u32 	%rd59, %r809;
	add.s32 	%r810, %r807, -1;
	cvt.u64.u32 	%rd60, %r810;
	mul.lo.s32 	%r811, %r2312, %r5;
	cvt.u64.u32 	%rd61, %r811;
	add.s64 	%rd62, %rd60, %rd61;
	add.s64 	%rd63, %rd62, %rd59;
	add.s64 	%rd64, %rd63, %rd58;
	cvta.to.global.u64 	%rd13, %rd121;
	add.s64 	%rd14, %rd13, %rd64;
	add.s32 	%r812, %r808, %r2312;
	mul.lo.s32 	%r813, %r812, %r2324;
	cvt.u64.u32 	%rd65, %r813;
	add.s64 	%rd66, %rd62, %rd65;
	add.s64 	%rd67, %rd66, %rd58;
	add.s64 	%rd15, %rd13, %rd67;
	add.s32 	%r814, %r812, %r2312;
	mul.lo.s32 	%r815, %r814, %r2324;
	cvt.u64.u32 	%rd68, %r815;
	add.s64 	%rd69, %rd62, %rd68;
	add.s64 	%rd16, %rd69, %rd58;
	add.s32 	%r816, %r814, %r2312;
	mul.lo.s32 	%r817, %r816, %r2324;
	cvt.u64.u32 	%rd70, %r817;
	add.s64 	%rd71, %rd62, %rd70;
	add.s64 	%rd72, %rd71, %rd58;
	add.s64 	%rd17, %rd13, %rd72;
	ld.global.u8 	%r66, [%rd14];
	ld.global.u8 	%rs119, [%rd14+-1];
	cvt.u32.u16 	%r67, %rs119;
	ld.global.u8 	%r68, [%rd14+-2];
	ld.global.u8 	%rs314, [%rd17];
	cvt.u32.u16 	%r818, %rs314;
	and.b32  	%r69, %r818, 255;
	ld.global.u8 	%rs313, [%rd17+-1];
	ld.global.u8 	%rs312, [%rd17+-2];
	cvt.u32.u16 	%r819, %rs312;
	and.b32  	%r70, %r819, 255;
	ld.global.u8 	%r71, [%rd14+1];
	ld.global.u8 	%rs120, [%rd14+2];
	cvt.u32.u16 	%r72, %rs120;
	ld.global.u8 	%r73, [%rd14+3];
	ld.global.u8 	%rs311, [%rd17+1];
	cvt.u32.u16 	%r820, %rs311;
	and.b32  	%r74, %r820, 255;
	ld.global.u8 	%rs310, [%rd17+2];
	ld.global.u8 	%rs309, [%rd17+3];
	cvt.u32.u16 	%r821, %rs309;
	and.b32  	%r75, %r821, 255;
	mul.wide.u16 	%r822, %rs119, 2;
	sub.s32 	%r823, %r66, %r822;
	add.s32 	%r824, %r823, %r68;
	abs.s32 	%r76, %r824;
	mul.wide.u16 	%r77, %rs313, 2;
	sub.s32 	%r825, %r69, %r77;
	add.s32 	%r826, %r825, %r70;
	abs.s32 	%r827, %r826;
	add.s32 	%r828, %r827, %r76;
	mul.wide.u16 	%r829, %rs120, 2;
	sub.s32 	%r830, %r71, %r829;
	add.s32 	%r831, %r830, %r73;
	abs.s32 	%r78, %r831;
	add.s32 	%r832, %r828, %r78;
	mul.wide.u16 	%r79, %rs310, 2;
	sub.s32 	%r833, %r74, %r79;
	add.s32 	%r834, %r833, %r75;
	abs.s32 	%r835, %r834;
	add.s32 	%r836, %r832, %r835;
	setp.ge.s32 	%p47, %r836, %r2329;
	mov.pred 	%p130, -1;
	mov.pred 	%p129, 0;
	@%p47 bra 	$L__BB0_45;
	add.s32 	%r837, %r78, %r76;
	shr.u32 	%r80, %r2329, 3;
	setp.ge.u32 	%p49, %r837, %r80;
	mov.pred 	%p129, 0;
	mov.pred 	%p130, %p129;
	@%p49 bra 	$L__BB0_45;
	add.s32 	%r838, %r70, %r69;
	sub.s32 	%r839, %r838, %r77;
	abs.s32 	%r840, %r839;
	add.s32 	%r841, %r75, %r74;
	sub.s32 	%r842, %r841, %r79;
	abs.s32 	%r843, %r842;
	add.s32 	%r844, %r840, %r843;
	setp.ge.u32 	%p51, %r844, %r80;
	@%p51 bra 	$L__BB0_45;
	ld.global.u8 	%r845, [%rd14+-3];
	ld.global.u8 	%r846, [%rd14+4];
	sub.s32 	%r847, %r845, %r66;
	abs.s32 	%r848, %r847;
	sub.s32 	%r849, %r71, %r846;
	abs.s32 	%r850, %r849;
	add.s32 	%r851, %r850, %r848;
	setp.ge.u32 	%p53, %r851, %r80;
	mov.pred 	%p130, %p129;
	@%p53 bra 	$L__BB0_45;
	ld.global.u8 	%r852, [%rd17+-3];
	ld.global.u8 	%r853, [%rd17+4];
	sub.s32 	%r854, %r852, %r69;
	abs.s32 	%r855, %r854;
	sub.s32 	%r856, %r74, %r853;
	abs.s32 	%r857, %r856;
	add.s32 	%r858, %r857, %r855;
	setp.ge.u32 	%p55, %r858, %r80;
	mov.pred 	%p130, %p129;
	@%p55 bra 	$L__BB0_45;
	sub.s32 	%r859, %r66, %r71;
	abs.s32 	%r860, %r859;
	mul.lo.s32 	%r861, %r2330, 5;
	shr.u32 	%r862, %r861, 31;
	add.s32 	%r863, %r861, %r862;
	shr.s32 	%r81, %r863, 1;
	setp.ge.s32 	%p57, %r860, %r81;
	mov.pred 	%p130, %p129;
	@%p57 bra 	$L__BB0_45;
	sub.s32 	%r864, %r69, %r74;
	abs.s32 	%r865, %r864;
	setp.lt.u32 	%p129, %r865, %r81;
	mov.pred 	%p130, %p129;
$L__BB0_45:
	add.s64 	%rd18, %rd13, %rd16;
	not.pred 	%p58, %p129;
	@%p58 bra 	$L__BB0_47;
	ld.global.u8 	%rs121, [%rd14+-3];
	ld.global.u8 	%rs122, [%rd14+4];
	mad.lo.s32 	%r866, %r66, -6, 4;
	add.s32 	%r867, %r866, %r68;
	add.s32 	%r868, %r67, %r71;
	shl.b32 	%r869, %r868, 1;
	add.s32 	%r870, %r869, %r867;
	add.s32 	%r871, %r870, %r72;
	shr.s32 	%r872, %r871, 3;
	add.s32 	%r873, %r66, 2;
	add.s32 	%r874, %r873, %r68;
	mad.lo.s32 	%r875, %r67, -3, %r874;
	add.s32 	%r876, %r875, %r71;
	shr.s32 	%r877, %r876, 2;
	mul.wide.u16 	%r878, %rs121, 2;
	mad.lo.s32 	%r879, %r66, 7, %r866;
	add.s32 	%r880, %r879, %r67;
	mad.lo.s32 	%r881, %r68, -5, %r880;
	add.s32 	%r882, %r881, %r878;
	add.s32 	%r883, %r882, %r71;
	shr.s32 	%r884, %r883, 3;
	add.s32 	%r885, %r880, %r66;
	mad.lo.s32 	%r886, %r71, -6, %r885;
	add.s32 	%r887, %r886, %r73;
	shl.b32 	%r888, %r72, 1;
	add.s32 	%r889, %r887, %r888;
	shr.s32 	%r890, %r889, 3;
	add.s32 	%r891, %r873, %r71;
	add.s32 	%r892, %r891, %r73;
	mad.lo.s32 	%r893, %r72, -3, %r892;
	shr.s32 	%r894, %r893, 2;
	mul.wide.u16 	%r895, %rs122, 2;
	add.s32 	%r896, %r891, %r72;
	mad.lo.s32 	%r897, %r73, -5, %r896;
	add.s32 	%r898, %r897, %r895;
	add.s32 	%r899, %r898, 2;
	shr.s32 	%r900, %r899, 3;
	shl.b32 	%r901, %r2330, 1;
	neg.s32 	%r902, %r901;
	max.s32 	%r903, %r902, %r872;
	min.s32 	%r904, %r903, %r901;
	max.s32 	%r905, %r902, %r877;
	min.s32 	%r906, %r905, %r901;
	max.s32 	%r907, %r902, %r884;
	min.s32 	%r908, %r907, %r901;
	max.s32 	%r909, %r902, %r890;
	min.s32 	%r910, %r909, %r901;
	max.s32 	%r911, %r902, %r894;
	min.s32 	%r912, %r911, %r901;
	max.s32 	%r913, %r902, %r900;
	min.s32 	%r914, %r913, %r901;
	add.s32 	%r915, %r904, %r66;
	max.s32 	%r916, %r915, 0;
	min.s32 	%r917, %r916, 255;
	st.global.u8 	[%rd14], %r917;
	add.s32 	%r918, %r906, %r67;
	max.s32 	%r919, %r918, 0;
	min.s32 	%r920, %r919, 255;
	st.global.u8 	[%rd14+-1], %r920;
	add.s32 	%r921, %r908, %r68;
	max.s32 	%r922, %r921, 0;
	min.s32 	%r923, %r922, 255;
	st.global.u8 	[%rd14+-2], %r923;
	add.s32 	%r924, %r910, %r71;
	max.s32 	%r925, %r924, 0;
	min.s32 	%r926, %r925, 255;
	st.global.u8 	[%rd14+1], %r926;
	add.s32 	%r927, %r912, %r72;
	max.s32 	%r928, %r927, 0;
	min.s32 	%r929, %r928, 255;
	st.global.u8 	[%rd14+2], %r929;
	add.s32 	%r930, %r914, %r73;
	max.s32 	%r931, %r930, 0;
	min.s32 	%r932, %r931, 255;
	st.global.u8 	[%rd14+3], %r932;
	ld.global.u8 	%rs123, [%rd15];
	cvt.u32.u16 	%r933, %rs123;
	ld.global.u8 	%r934, [%rd15+-1];
	ld.global.u8 	%r935, [%rd15+-2];
	ld.global.u8 	%rs124, [%rd15+-3];
	ld.global.u8 	%r936, [%rd15+1];
	ld.global.u8 	%rs125, [%rd15+2];
	cvt.u32.u16 	%r937, %rs125;
	ld.global.u8 	%r938, [%rd15+3];
	ld.global.u8 	%rs126, [%rd15+4];
	mad.lo.s32 	%r939, %r933, -6, 4;
	add.s32 	%r940, %r939, %r935;
	add.s32 	%r941, %r934, %r936;
	shl.b32 	%r942, %r941, 1;
	add.s32 	%r943, %r942, %r940;
	add.s32 	%r944, %r943, %r937;
	shr.s32 	%r945, %r944, 3;
	add.s32 	%r946, %r933, 2;
	add.s32 	%r947, %r946, %r935;
	mad.lo.s32 	%r948, %r934, -3, %r947;
	add.s32 	%r949, %r948, %r936;
	shr.s32 	%r950, %r949, 2;
	mul.wide.u16 	%r951, %rs124, 2;
	mul.wide.u16 	%r952, %rs123, 7;
	add.s32 	%r953, %r939, %r952;
	add.s32 	%r954, %r953, %r934;
	mad.lo.s32 	%r955, %r935, -5, %r954;
	add.s32 	%r956, %r955, %r951;
	add.s32 	%r957, %r956, %r936;
	shr.s32 	%r958, %r957, 3;
	mul.wide.u16 	%r959, %rs125, 2;
	add.s32 	%r960, %r954, %r933;
	mad.lo.s32 	%r961, %r936, -6, %r960;
	add.s32 	%r962, %r961, %r938;
	add.s32 	%r963, %r962, %r959;
	shr.s32 	%r964, %r963, 3;
	add.s32 	%r965, %r946, %r936;
	add.s32 	%r966, %r965, %r938;
	mad.lo.s32 	%r967, %r937, -3, %r966;
	shr.s32 	%r968, %r967, 2;
	mul.wide.u16 	%r969, %rs126, 2;
	add.s32 	%r970, %r965, %r937;
	mad.lo.s32 	%r971, %r938, -5, %r970;
	add.s32 	%r972, %r971, %r969;
	add.s32 	%r973, %r972, 2;
	shr.s32 	%r974, %r973, 3;
	max.s32 	%r975, %r902, %r945;
	min.s32 	%r976, %r975, %r901;
	max.s32 	%r977, %r902, %r950;
	min.s32 	%r978, %r977, %r901;
	max.s32 	%r979, %r902, %r958;
	min.s32 	%r980, %r979, %r901;
	max.s32 	%r981, %r902, %r964;
	min.s32 	%r982, %r981, %r901;
	max.s32 	%r983, %r902, %r968;
	min.s32 	%r984, %r983, %r901;
	max.s32 	%r985, %r902, %r974;
	min.s32 	%r986, %r985, %r901;
	add.s32 	%r987, %r976, %r933;
	max.s32 	%r988, %r987, 0;
	min.s32 	%r989, %r988, 255;
	st.global.u8 	[%rd15], %r989;
	add.s32 	%r990, %r978, %r934;
	max.s32 	%r991, %r990, 0;
	min.s32 	%r992, %r991, 255;
	st.global.u8 	[%rd15+-1], %r992;
	add.s32 	%r993, %r980, %r935;
	max.s32 	%r994, %r993, 0;
	min.s32 	%r995, %r994, 255;
	st.global.u8 	[%rd15+-2], %r995;
	add.s32 	%r996, %r982, %r936;
	max.s32 	%r997, %r996, 0;
	min.s32 	%r998, %r997, 255;
	st.global.u8 	[%rd15+1], %r998;
	add.s32 	%r999, %r984, %r937;
	max.s32 	%r1000, %r999, 0;
	min.s32 	%r1001, %r1000, 255;
	st.global.u8 	[%rd15+2], %r1001;
	add.s32 	%r1002, %r986, %r938;
	max.s32 	%r1003, %r1002, 0;
	min.s32 	%r1004, %r1003, 255;
	st.global.u8 	[%rd15+3], %r1004;
	ld.global.u8 	%rs127, [%rd18];
	cvt.u32.u16 	%r1005, %rs127;
	ld.global.u8 	%r1006, [%rd18+-1];
	ld.global.u8 	%r1007, [%rd18+-2];
	ld.global.u8 	%rs128, [%rd18+-3];
	ld.global.u8 	%r1008, [%rd18+1];
	ld.global.u8 	%rs129, [%rd18+2];
	cvt.u32.u16 	%r1009, %rs129;
	ld.global.u8 	%r1010, [%rd18+3];
	ld.global.u8 	%rs130, [%rd18+4];
	mad.lo.s32 	%r1011, %r1005, -6, 4;
	add.s32 	%r1012, %r1011, %r1007;
	add.s32 	%r1013, %r1006, %r1008;
	shl.b32 	%r1014, %r1013, 1;
	add.s32 	%r1015, %r1014, %r1012;
	add.s32 	%r1016, %r1015, %r1009;
	shr.s32 	%r1017, %r1016, 3;
	add.s32 	%r1018, %r1005, 2;
	add.s32 	%r1019, %r1018, %r1007;
	mad.lo.s32 	%r1020, %r1006, -3, %r1019;
	add.s32 	%r1021, %r1020, %r1008;
	shr.s32 	%r1022, %r1021, 2;
	mul.wide.u16 	%r1023, %rs128, 2;
	mul.wide.u16 	%r1024, %rs127, 7;
	add.s32 	%r1025, %r1011, %r1024;
	add.s32 	%r1026, %r1025, %r1006;
	mad.lo.s32 	%r1027, %r1007, -5, %r1026;
	add.s32 	%r1028, %r1027, %r1023;
	add.s32 	%r1029, %r1028, %r1008;
	shr.s32 	%r1030, %r1029, 3;
	mul.wide.u16 	%r1031, %rs129, 2;
	add.s32 	%r1032, %r1026, %r1005;
	mad.lo.s32 	%r1033, %r1008, -6, %r1032;
	add.s32 	%r1034, %r1033, %r1010;
	add.s32 	%r1035, %r1034, %r1031;
	shr.s32 	%r1036, %r1035, 3;
	add.s32 	%r1037, %r1018, %r1008;
	add.s32 	%r1038, %r1037, %r1010;
	mad.lo.s32 	%r1039, %r1009, -3, %r1038;
	shr.s32 	%r1040, %r1039, 2;
	mul.wide.u16 	%r1041, %rs130, 2;
	add.s32 	%r1042, %r1037, %r1009;
	mad.lo.s32 	%r1043, %r1010, -5, %r1042;
	add.s32 	%r1044, %r1043, %r1041;
	add.s32 	%r1045, %r1044, 2;
	shr.s32 	%r1046, %r1045, 3;
	max.s32 	%r1047, %r902, %r1017;
	min.s32 	%r1048, %r1047, %r901;
	max.s32 	%r1049, %r902, %r1022;
	min.s32 	%r1050, %r1049, %r901;
	max.s32 	%r1051, %r902, %r1030;
	min.s32 	%r1052, %r1051, %r901;
	max.s32 	%r1053, %r902, %r1036;
	min.s32 	%r1054, %r1053, %r901;
	max.s32 	%r1055, %r902, %r1040;
	min.s32 	%r1056, %r1055, %r901;
	max.s32 	%r1057, %r902, %r1046;
	min.s32 	%r1058, %r1057, %r901;
	add.s32 	%r1059, %r1048, %r1005;
	max.s32 	%r1060, %r1059, 0;
	min.s32 	%r1061, %r1060, 255;
	st.global.u8 	[%rd18], %r1061;
	add.s32 	%r1062, %r1050, %r1006;
	max.s32 	%r1063, %r1062, 0;
	min.s32 	%r1064, %r1063, 255;
	st.global.u8 	[%rd18+-1], %r1064;
	add.s32 	%r1065, %r1052, %r1007;
	max.s32 	%r1066, %r1065, 0;
	min.s32 	%r1067, %r1066, 255;
	st.global.u8 	[%rd18+-2], %r1067;
	add.s32 	%r1068, %r1054, %r1008;
	max.s32 	%r1069, %r1068, 0;
	min.s32 	%r1070, %r1069, 255;
	st.global.u8 	[%rd18+1], %r1070;
	add.s32 	%r1071, %r1056, %r1009;
	max.s32 	%r1072, %r1071, 0;
	min.s32 	%r1073, %r1072, 255;
	st.global.u8 	[%rd18+2], %r1073;
	add.s32 	%r1074, %r1058, %r1010;
	max.s32 	%r1075, %r1074, 0;
	min.s32 	%r1076, %r1075, 255;
	st.global.u8 	[%rd18+3], %r1076;
	ld.global.u8 	%rs131, [%rd17];
	cvt.u32.u16 	%r1077, %rs131;
	ld.global.u8 	%r1078, [%rd17+-1];
	ld.global.u8 	%r1079, [%rd17+-2];
	ld.global.u8 	%rs132, [%rd17+-3];
	ld.global.u8 	%r1080, [%rd17+1];
	ld.global.u8 	%rs133, [%rd17+2];
	cvt.u32.u16 	%r1081, %rs133;
	ld.global.u8 	%r1082, [%rd17+3];
	ld.global.u8 	%rs134, [%rd17+4];
	mad.lo.s32 	%r1083, %r1077, -6, 4;
	add.s32 	%r1084, %r1083, %r1079;
	add.s32 	%r1085, %r1078, %r1080;
	shl.b32 	%r1086, %r1085, 1;
	add.s32 	%r1087, %r1086, %r1084;
	add.s32 	%r1088, %r1087, %r1081;
	shr.s32 	%r1089, %r1088, 3;
	add.s32 	%r1090, %r1077, 2;
	add.s32 	%r1091, %r1090, %r1079;
	mad.lo.s32 	%r1092, %r1078, -3, %r1091;
	add.s32 	%r1093, %r1092, %r1080;
	shr.s32 	%r1094, %r1093, 2;
	mul.wide.u16 	%r1095, %rs132, 2;
	mul.wide.u16 	%r1096, %rs131, 7;
	add.s32 	%r1097, %r1083, %r1096;
	add.s32 	%r1098, %r1097, %r1078;
	mad.lo.s32 	%r1099, %r1079, -5, %r1098;
	add.s32 	%r1100, %r1099, %r1095;
	add.s32 	%r1101, %r1100, %r1080;
	shr.s32 	%r1102, %r1101, 3;
	mul.wide.u16 	%r1103, %rs133, 2;
	add.s32 	%r1104, %r1098, %r1077;
	mad.lo.s32 	%r1105, %r1080, -6, %r1104;
	add.s32 	%r1106, %r1105, %r1082;
	add.s32 	%r1107, %r1106, %r1103;
	shr.s32 	%r1108, %r1107, 3;
	add.s32 	%r1109, %r1090, %r1080;
	add.s32 	%r1110, %r1109, %r1082;
	mad.lo.s32 	%r1111, %r1081, -3, %r1110;
	shr.s32 	%r1112, %r1111, 2;
	mul.wide.u16 	%r1113, %rs134, 2;
	add.s32 	%r1114, %r1109, %r1081;
	mad.lo.s32 	%r1115, %r1082, -5, %r1114;
	add.s32 	%r1116, %r1115, %r1113;
	add.s32 	%r1117, %r1116, 2;
	shr.s32 	%r1118, %r1117, 3;
	max.s32 	%r1119, %r902, %r1089;
	min.s32 	%r1120, %r1119, %r901;
	max.s32 	%r1121, %r902, %r1094;
	min.s32 	%r1122, %r1121, %r901;
	max.s32 	%r1123, %r902, %r1102;
	min.s32 	%r1124, %r1123, %r901;
	max.s32 	%r1125, %r902, %r1108;
	min.s32 	%r1126, %r1125, %r901;
	max.s32 	%r1127, %r902, %r1112;
	min.s32 	%r1128, %r1127, %r901;
	max.s32 	%r1129, %r902, %r1118;
	min.s32 	%r1130, %r1129, %r901;
	add.s32 	%r1131, %r1120, %r1077;
	max.s32 	%r1132, %r1131, 0;
	min.s32 	%r1133, %r1132, 255;
	cvt.u16.u32 	%rs314, %r1133;
	st.global.u8 	[%rd17], %r1133;
	add.s32 	%r1134, %r1122, %r1078;
	max.s32 	%r1135, %r1134, 0;
	min.s32 	%r1136, %r1135, 255;
	cvt.u16.u32 	%rs313, %r1136;
	st.global.u8 	[%rd17+-1], %r1136;
	add.s32 	%r1137, %r1124, %r1079;
	max.s32 	%r1138, %r1137, 0;
	min.s32 	%r1139, %r1138, 255;
	cvt.u16.u32 	%rs312, %r1139;
	st.global.u8 	[%rd17+-2], %r1139;
	add.s32 	%r1140, %r1126, %r1080;
	max.s32 	%r1141, %r1140, 0;
	min.s32 	%r1142, %r1141, 255;
	cvt.u16.u32 	%rs311, %r1142;
	st.global.u8 	[%rd17+1], %r1142;
	add.s32 	%r1143, %r1128, %r1081;
	max.s32 	%r1144, %r1143, 0;
	min.s32 	%r1145, %r1144, 255;
	cvt.u16.u32 	%rs310, %r1145;
	st.global.u8 	[%rd17+2], %r1145;
	add.s32 	%r1146, %r1130, %r1082;
	max.s32 	%r1147, %r1146, 0;
	min.s32 	%r1148, %r1147, 255;
	cvt.u16.u32 	%rs309, %r1148;
	st.global.u8 	[%rd17+3], %r1148;
$L__BB0_47:
	@%p130 bra 	$L__BB0_68;
	ld.global.u8 	%r82, [%rd14];
	ld.global.u8 	%rs135, [%rd14+-1];
	cvt.u32.u16 	%r83, %rs135;
	ld.global.u8 	%r84, [%rd14+-2];
	ld.global.u8 	%r85, [%rd14+1];
	ld.global.u8 	%rs136, [%rd14+2];
	cvt.u32.u16 	%r86, %rs136;
	ld.global.u8 	%r87, [%rd14+3];
	ld.global.u8 	%r88, [%rd15];
	ld.global.u8 	%r89, [%rd15+-1];
	ld.global.u8 	%rs41, [%rd15+-2];
	ld.global.u8 	%r90, [%rd15+1];
	ld.global.u8 	%r91, [%rd15+2];
	ld.global.u8 	%rs42, [%rd15+3];
	ld.global.u8 	%r92, [%rd18];
	ld.global.u8 	%r93, [%rd18+-1];
	ld.global.u8 	%rs43, [%rd18+-2];
	ld.global.u8 	%r94, [%rd18+1];
	ld.global.u8 	%r95, [%rd18+2];
	ld.global.u8 	%rs44, [%rd18+3];
	cvt.u32.u16 	%r1149, %rs314;
	and.b32  	%r96, %r1149, 255;
	cvt.u32.u16 	%r97, %rs313;
	cvt.u32.u16 	%r1150, %rs312;
	and.b32  	%r98, %r1150, 255;
	cvt.u32.u16 	%r1151, %rs311;
	and.b32  	%r99, %r1151, 255;
	cvt.u32.u16 	%r100, %rs310;
	cvt.u32.u16 	%r1152, %rs309;
	and.b32  	%r101, %r1152, 255;
	mul.wide.u16 	%r1153, %rs135, 2;
	sub.s32 	%r1154, %r82, %r1153;
	add.s32 	%r1155, %r1154, %r84;
	abs.s32 	%r1156, %r1155;
	mul.wide.u16 	%r1157, %rs313, 2;
	sub.s32 	%r1158, %r96, %r1157;
	add.s32 	%r1159, %r1158, %r98;
	abs.s32 	%r1160, %r1159;
	add.s32 	%r102, %r1160, %r1156;
	mul.wide.u16 	%r1161, %rs136, 2;
	sub.s32 	%r1162, %r85, %r1161;
	add.s32 	%r1163, %r1162, %r87;
	abs.s32 	%r1164, %r1163;
	mul.wide.u16 	%r1165, %rs310, 2;
	sub.s32 	%r1166, %r99, %r1165;
	add.s32 	%r1167, %r1166, %r101;
	abs.s32 	%r1168, %r1167;
	add.s32 	%r103, %r1168, %r1164;
	sub.s32 	%r1169, %r85, %r82;
	sub.s32 	%r1170, %r86, %r83;
	mul.lo.s32 	%r1171, %r1170, -3;
	mad.lo.s32 	%r1172, %r1169, 9, %r1171;
	add.s32 	%r1173, %r1172, 8;
	shr.s32 	%r104, %r1173, 4;
	abs.s32 	%r1174, %r104;
	mul.lo.s32 	%r1175, %r2330, 10;
	setp.ge.u32 	%p59, %r1174, %r1175;
	@%p59 bra 	$L__BB0_53;
	mul.lo.s32 	%r1176, %r2329, 3;
	shr.u32 	%r1177, %r1176, 4;
	setp.ge.u32 	%p60, %r102, %r1177;
	shl.b32 	%r1178, %r2330, 1;
	neg.s32 	%r1179, %r1178;
	max.s32 	%r1180, %r1179, %r104;
	min.s32 	%r1181, %r1180, %r1178;
	cvt.u16.u32 	%rs137, %r84;
	cvt.u16.u32 	%rs138, %r82;
	add.s16 	%rs139, %rs138, %rs137;
	add.s16 	%rs140, %rs139, 1;
	shr.u16 	%rs141, %rs140, 1;
	cvt.u32.u16 	%r1182, %rs141;
	sub.s32 	%r1183, %r1182, %r83;
	add.s32 	%r1184, %r1183, %r1181;
	shr.s32 	%r1185, %r1184, 1;
	shr.u32 	%r1186, %r2330, 1;
	neg.s32 	%r1187, %r1186;
	max.s32 	%r1188, %r1187, %r1185;
	min.s32 	%r105, %r1188, %r1186;
	cvt.u16.u32 	%rs142, %r87;
	cvt.u16.u32 	%rs143, %r85;
	add.s16 	%rs144, %rs143, %rs142;
	add.s16 	%rs145, %rs144, 1;
	shr.u16 	%rs146, %rs145, 1;
	cvt.u32.u16 	%r1189, %rs146;
	add.s32 	%r1190, %r1181, %r86;
	sub.s32 	%r1191, %r1189, %r1190;
	shr.s32 	%r1192, %r1191, 1;
	max.s32 	%r106, %r1187, %r1192;
	add.s32 	%r1193, %r1181, %r82;
	max.s32 	%r1194, %r1193, 0;
	min.s32 	%r1195, %r1194, 255;
	st.global.u8 	[%rd14], %r1195;
	sub.s32 	%r1196, %r85, %r1181;
	max.s32 	%r1197, %r1196, 0;
	min.s32 	%r1198, %r1197, 255;
	st.global.u8 	[%rd14+1], %r1198;
	@%p60 bra 	$L__BB0_51;
	add.s32 	%r1199, %r105, %r83;
	max.s32 	%r1200, %r1199, 0;
	min.s32 	%r1201, %r1200, 255;
	st.global.u8 	[%rd14+-1], %r1201;
$L__BB0_51:
	setp.ge.u32 	%p61, %r103, %r1177;
	@%p61 bra 	$L__BB0_53;
	min.s32 	%r1205, %r106, %r1186;
	add.s32 	%r1206, %r1205, %r86;
	max.s32 	%r1207, %r1206, 0;
	min.s32 	%r1208, %r1207, 255;
	st.global.u8 	[%rd14+2], %r1208;
$L__BB0_53:
	sub.s32 	%r1209, %r90, %r88;
	sub.s32 	%r1210, %r91, %r89;
	mul.lo.s32 	%r1211, %r1210, -3;
	mad.lo.s32 	%r1212, %r1209, 9, %r1211;
	add.s32 	%r1213, %r1212, 8;
	shr.s32 	%r107, %r1213, 4;
	abs.s32 	%r1214, %r107;
	mul.lo.s32 	%r108, %r2330, 10;
	setp.ge.u32 	%p62, %r1214, %r108;
	@%p62 bra 	$L__BB0_58;
	mul.lo.s32 	%r1215, %r2329, 3;
	shr.u32 	%r109, %r1215, 4;
	setp.ge.u32 	%p63, %r102, %r109;
	shl.b32 	%r1216, %r2330, 1;
	neg.s32 	%r1217, %r1216;
	max.s32 	%r1218, %r1217, %r107;
	min.s32 	%r1219, %r1218, %r1216;
	cvt.u16.u32 	%rs148, %r88;
	add.s16 	%rs149, %rs148, %rs41;
	add.s16 	%rs150, %rs149, 1;
	shr.u16 	%rs151, %rs150, 1;
	cvt.u32.u16 	%r1220, %rs151;
	sub.s32 	%r1221, %r1220, %r89;
	add.s32 	%r1222, %r1221, %r1219;
	shr.s32 	%r1223, %r1222, 1;
	shr.u32 	%r110, %r2330, 1;
	neg.s32 	%r1224, %r110;
	max.s32 	%r1225, %r1224, %r1223;
	min.s32 	%r111, %r1225, %r110;
	cvt.u16.u32 	%rs153, %r90;
	add.s16 	%rs154, %rs153, %rs42;
	add.s16 	%rs155, %rs154, 1;
	shr.u16 	%rs156, %rs155, 1;
	cvt.u32.u16 	%r1226, %rs156;
	add.s32 	%r1227, %r1219, %r91;
	sub.s32 	%r1228, %r1226, %r1227;
	shr.s32 	%r1229, %r1228, 1;
	max.s32 	%r112, %r1224, %r1229;
	add.s32 	%r1230, %r1219, %r88;
	max.s32 	%r1231, %r1230, 0;
	min.s32 	%r1232, %r1231, 255;
	st.global.u8 	[%rd15], %r1232;
	sub.s32 	%r1233, %r90, %r1219;
	max.s32 	%r1234, %r1233, 0;
	min.s32 	%r1235, %r1234, 255;
	st.global.u8 	[%rd15+1], %r1235;
	@%p63 bra 	$L__BB0_56;
	add.s32 	%r1236, %r111, %r89;
	max.s32 	%r1237, %r1236, 0;
	min.s32 	%r1238, %r1237, 255;
	st.global.u8 	[%rd15+-1], %r1238;
$L__BB0_56:
	setp.ge.u32 	%p64, %r103, %r109;
	@%p64 bra 	$L__BB0_58;
	min.s32 	%r1239, %r112, %r110;
	add.s32 	%r1240, %r1239, %r91;
	max.s32 	%r1241, %r1240, 0;
	min.s32 	%r1242, %r1241, 255;
	st.global.u8 	[%rd15+2], %r1242;
$L__BB0_58:
	mul.lo.s32 	%r1243, %r2329, 3;
	shr.u32 	%r113, %r1243, 4;
	shr.u32 	%r114, %r2330, 1;
	shl.b32 	%r115, %r2330, 1;
	sub.s32 	%r1244, %r94, %r92;
	sub.s32 	%r1245, %r95, %r93;
	mul.lo.s32 	%r1246, %r1245, -3;
	mad.lo.s32 	%r1247, %r1244, 9, %r1246;
	add.s32 	%r1248, %r1247, 8;
	shr.s32 	%r116, %r1248, 4;
	abs.s32 	%r1249, %r116;
	setp.ge.u32 	%p65, %r1249, %r108;
	@%p65 bra 	$L__BB0_63;
	setp.ge.u32 	%p66, %r102, %r113;
	neg.s32 	%r1250, %r115;
	max.s32 	%r1251, %r1250, %r116;
	min.s32 	%r1252, %r1251, %r115;
	cvt.u16.u32 	%rs158, %r92;
	add.s16 	%rs159, %rs158, %rs43;
	add.s16 	%rs160, %rs159, 1;
	shr.u16 	%rs161, %rs160, 1;
	cvt.u32.u16 	%r1253, %rs161;
	sub.s32 	%r1254, %r1253, %r93;
	add.s32 	%r1255, %r1254, %r1252;
	shr.s32 	%r1256, %r1255, 1;
	neg.s32 	%r1257, %r114;
	max.s32 	%r1258, %r1257, %r1256;
	min.s32 	%r117, %r1258, %r114;
	cvt.u16.u32 	%rs163, %r94;
	add.s16 	%rs164, %rs163, %rs44;
	add.s16 	%rs165, %rs164, 1;
	shr.u16 	%rs166, %rs165, 1;
	cvt.u32.u16 	%r1259, %rs166;
	add.s32 	%r1260, %r1252, %r95;
	sub.s32 	%r1261, %r1259, %r1260;
	shr.s32 	%r1262, %r1261, 1;
	max.s32 	%r118, %r1257, %r1262;
	add.s32 	%r1263, %r1252, %r92;
	max.s32 	%r1264, %r1263, 0;
	min.s32 	%r1265, %r1264, 255;
	st.global.u8 	[%rd18], %r1265;
	sub.s32 	%r1266, %r94, %r1252;
	max.s32 	%r1267, %r1266, 0;
	min.s32 	%r1268, %r1267, 255;
	st.global.u8 	[%rd18+1], %r1268;
	@%p66 bra 	$L__BB0_61;
	add.s32 	%r1269, %r117, %r93;
	max.s32 	%r1270, %r1269, 0;
	min.s32 	%r1271, %r1270, 255;
	st.global.u8 	[%rd18+-1], %r1271;
$L__BB0_61:
	setp.ge.u32 	%p67, %r103, %r113;
	@%p67 bra 	$L__BB0_63;
	min.s32 	%r1272, %r118, %r114;
	add.s32 	%r1273, %r1272, %r95;
	max.s32 	%r1274, %r1273, 0;
	min.s32 	%r1275, %r1274, 255;
	st.global.u8 	[%rd18+2], %r1275;
$L__BB0_63:
	sub.s32 	%r1276, %r99, %r96;
	sub.s32 	%r1277, %r100, %r97;
	mul.lo.s32 	%r1278, %r1277, -3;
	mad.lo.s32 	%r1279, %r1276, 9, %r1278;
	add.s32 	%r1280, %r1279, 8;
	shr.s32 	%r119, %r1280, 4;
	abs.s32 	%r1281, %r119;
	setp.ge.u32 	%p68, %r1281, %r108;
	@%p68 bra 	$L__BB0_68;
	setp.ge.u32 	%p69, %r102, %r113;
	neg.s32 	%r1282, %r115;
	max.s32 	%r1283, %r1282, %r119;
	min.s32 	%r1284, %r1283, %r115;
	cvt.u16.u32 	%rs167, %r98;
	cvt.u16.u32 	%rs168, %r96;
	add.s16 	%rs169, %rs168, %rs167;
	add.s16 	%rs170, %rs169, 1;
	shr.u16 	%rs171, %rs170, 1;
	cvt.u32.u16 	%r1285, %rs171;
	sub.s32 	%r1286, %r1285, %r97;
	add.s32 	%r1287, %r1286, %r1284;
	shr.s32 	%r1288, %r1287, 1;
	neg.s32 	%r1289, %r114;
	max.s32 	%r1290, %r1289, %r1288;
	min.s32 	%r120, %r1290, %r114;
	cvt.u16.u32 	%rs172, %r101;
	cvt.u16.u32 	%rs173, %r99;
	add.s16 	%rs174, %rs173, %rs172;
	add.s16 	%rs175, %rs174, 1;
	shr.u16 	%rs176, %rs175, 1;
	cvt.u32.u16 	%r1291, %rs176;
	add.s32 	%r1292, %r1284, %r100;
	sub.s32 	%r1293, %r1291, %r1292;
	shr.s32 	%r1294, %r1293, 1;
	max.s32 	%r1295, %r1289, %r1294;
	min.s32 	%r121, %r1295, %r114;
	add.s32 	%r1296, %r1284, %r96;
	max.s32 	%r1297, %r1296, 0;
	min.s32 	%r1298, %r1297, 255;
	st.global.u8 	[%rd17], %r1298;
	sub.s32 	%r1299, %r99, %r1284;
	max.s32 	%r1300, %r1299, 0;
	min.s32 	%r1301, %r1300, 255;
	st.global.u8 	[%rd17+1], %r1301;
	@%p69 bra 	$L__BB0_66;
	add.s32 	%r1302, %r120, %r97;
	max.s32 	%r1303, %r1302, 0;
	min.s32 	%r1304, %r1303, 255;
	st.global.u8 	[%rd17+-1], %r1304;
$L__BB0_66:
	setp.ge.u32 	%p70, %r103, %r113;
	@%p70 bra 	$L__BB0_68;
	add.s32 	%r1305, %r121, %r100;
	max.s32 	%r1306, %r1305, 0;
	min.s32 	%r1307, %r1306, 255;
	st.global.u8 	[%rd17+2], %r1307;
$L__BB0_68:
	setp.lt.s32 	%p71, %r5, 1;
	@%p71 bra 	$L__BB0_100;
	ld.param.u32 	%r2319, [_Z26DeblockingFilterLumaKernelPhS_S_jjjjj_param_4];
	ld.param.u32 	%r2313, [_Z26DeblockingFilterLumaKernelPhS_S_jjjjj_param_3];
	ld.param.u64 	%rd125, [_Z26DeblockingFilterLumaKernelPhS_S_jjjjj_param_2];
	sub.s32 	%r1308, %r2319, %r2313;
	div.u32 	%r1309, %r1308, %r2313;
	mad.lo.s32 	%r1310, %r1309, %r6, %r5;
	add.s32 	%r1311, %r1310, -1;
	cvt.u64.u32 	%rd73, %r1311;
	cvta.to.global.u64 	%rd74, %rd125;
	add.s64 	%rd75, %rd74, %rd73;
	ld.global.u8 	%rs177, [%rd75];
	setp.eq.s16 	%p72, %rs177, 0;
	@%p72 bra 	$L__BB0_100;
	ld.param.u32 	%r2325, [_Z26DeblockingFilterLumaKernelPhS_S_jjjjj_param_6];
	ld.param.u32 	%r2314, [_Z26DeblockingFilterLumaKernelPhS_S_jjjjj_param_3];
	ld.param.u64 	%rd122, [_Z26DeblockingFilterLumaKernelPhS_S_jjjjj_param_0];
	mul.lo.s32 	%r1312, %r2325, %r2314;
	mul.lo.s32 	%r1313, %r2314, %r6;
	mul.lo.s32 	%r1314, %r1313, %r1312;
	cvt.u64.u32 	%rd76, %r1314;
	shr.u32 	%r1315, %r2314, 1;
	add.s32 	%r1316, %r1315, -1;
	cvt.u64.u32 	%rd77, %r1316;
	mul.lo.s32 	%r1317, %r2314, %r5;
	cvt.u64.u32 	%rd78, %r1317;
	add.s64 	%rd79, %rd77, %rd78;
	add.s64 	%rd80, %rd79, %rd76;
	cvta.to.global.u64 	%rd81, %rd122;
	add.s64 	%rd19, %rd81, %rd80;
	cvt.u64.u32 	%rd82, %r1312;
	add.s64 	%rd20, %rd19, %rd82;
	shl.b32 	%r1318, %r1312, 1;
	cvt.u64.u32 	%rd83, %r1318;
	add.s64 	%rd21, %rd19, %rd83;
	mul.lo.s32 	%r1319, %r1312, 3;
	cvt.u64.u32 	%rd84, %r1319;
	add.s64 	%rd22, %rd19, %rd84;
	mul.lo.s32 	%r1320, %r1312, %r1315;
	cvt.u64.u32 	%rd85, %r1320;
	add.s64 	%rd86, %rd85, %rd78;
	add.s64 	%rd87, %rd86, %rd76;
	add.s64 	%rd23, %rd81, %rd87;
	add.s32 	%r1321, %r1320, %r1312;
	cvt.u64.u32 	%rd88, %r1321;
	add.s64 	%rd89, %rd88, %rd78;
	add.s64 	%rd90, %rd89, %rd76;
	add.s64 	%rd24, %rd81, %rd90;
	add.s32 	%r1322, %r1321, %r1312;
	cvt.u64.u32 	%rd91, %r1322;
	add.s64 	%rd92, %rd91, %rd78;
	add.s64 	%rd93, %rd92, %rd76;
	add.s64 	%rd25, %rd81, %rd93;
	add.s32 	%r1323, %r1322, %r1312;
	cvt.u64.u32 	%rd94, %r1323;
	add.s64 	%rd95, %rd94, %rd78;
	add.s64 	%rd96, %rd95, %rd76;
	add.s64 	%rd26, %rd81, %rd96;
	ld.global.u8 	%r122, [%rd22+-3];
	ld.global.u8 	%rs178, [%rd21+-3];
	cvt.u32.u16 	%r123, %rs178;
	ld.global.u8 	%r124, [%rd20+-3];
	ld.global.u8 	%r125, [%rd22];
	ld.global.u8 	%rs179, [%rd21];
	ld.global.u8 	%r126, [%rd20];
	ld.global.u8 	%r127, [%rd23];
	ld.global.u8 	%rs180, [%rd24];
	cvt.u32.u16 	%r128, %rs180;
	ld.global.u8 	%r129, [%rd25];
	ld.global.u8 	%r130, [%rd23+3];
	ld.global.u8 	%rs181, [%rd24+3];
	ld.global.u8 	%rs315, [%rd25+3];
	cvt.u32.u16 	%r1324, %rs315;
	and.b32  	%r131, %r1324, 255;
	mul.wide.u16 	%r1325, %rs178, 2;
	sub.s32 	%r1326, %r122, %r1325;
	add.s32 	%r1327, %r1326, %r124;
	abs.s32 	%r132, %r1327;
	mul.wide.u16 	%r133, %rs179, 2;
	sub.s32 	%r1328, %r125, %r133;
	add.s32 	%r1329, %r1328, %r126;
	abs.s32 	%r1330, %r1329;
	add.s32 	%r1331, %r1330, %r132;
	mul.wide.u16 	%r1332, %rs180, 2;
	sub.s32 	%r1333, %r127, %r1332;
	add.s32 	%r1334, %r1333, %r129;
	abs.s32 	%r134, %r1334;
	add.s32 	%r1335, %r1331, %r134;
	mul.wide.u16 	%r135, %rs181, 2;
	sub.s32 	%r1336, %r130, %r135;
	add.s32 	%r1337, %r1336, %r131;
	abs.s32 	%r1338, %r1337;
	add.s32 	%r1339, %r1335, %r1338;
	setp.ge.s32 	%p75, %r1339, %r2329;
	mov.pred 	%p132, -1;
	mov.pred 	%p131, 0;
	@%p75 bra 	$L__BB0_77;
	add.s32 	%r1340, %r134, %r132;
	shr.u32 	%r136, %r2329, 3;
	setp.ge.u32 	%p77, %r1340, %r136;
	mov.pred 	%p131, 0;
	mov.pred 	%p132, %p131;
	@%p77 bra 	$L__BB0_77;
	add.s32 	%r1341, %r126, %r125;
	sub.s32 	%r1342, %r1341, %r133;
	abs.s32 	%r1343, %r1342;
	add.s32 	%r1344, %r131, %r130;
	sub.s32 	%r1345, %r1344, %r135;
	abs.s32 	%r1346, %r1345;
	add.s32 	%r1347, %r1343, %r1346;
	setp.ge.u32 	%p79, %r1347, %r136;
	@%p79 bra 	$L__BB0_77;
	ld.global.u8 	%r1348, [%rd19+-3];
	ld.global.u8 	%r1349, [%rd26];
	sub.s32 	%r1350, %r1348, %r122;
	abs.s32 	%r1351, %r1350;
	sub.s32 	%r1352, %r127, %r1349;
	abs.s32 	%r1353, %r1352;
	add.s32 	%r1354, %r1353, %r1351;
	setp.ge.u32 	%p81, %r1354, %r136;
	mov.pred 	%p132, %p131;
	@%p81 bra 	$L__BB0_77;
	ld.global.u8 	%r1355, [%rd19];
	ld.global.u8 	%r1356, [%rd26+3];
	sub.s32 	%r1357, %r1355, %r125;
	abs.s32 	%r1358, %r1357;
	sub.s32 	%r1359, %r130, %r1356;
	abs.s32 	%r1360, %r1359;
	add.s32 	%r1361, %r1360, %r1358;
	setp.ge.u32 	%p83, %r1361, %r136;
	mov.pred 	%p132, %p131;
	@%p83 bra 	$L__BB0_77;
	sub.s32 	%r1362, %r122, %r127;
	abs.s32 	%r1363, %r1362;
	mul.lo.s32 	%r1364, %r2330, 5;
	shr.u32 	%r1365, %r1364, 31;
	add.s32 	%r1366, %r1364, %r1365;
	shr.s32 	%r137, %r1366, 1;
	setp.ge.s32 	%p85, %r1363, %r137;
	mov.pred 	%p132, %p131;
	@%p85 bra 	$L__BB0_77;
	sub.s32 	%r1367, %r125, %r130;
	abs.s32 	%r1368, %r1367;
	setp.lt.u32 	%p131, %r1368, %r137;
	mov.pred 	%p132, %p131;
$L__BB0_77:
	not.pred 	%p86, %p131;
	@%p86 bra 	$L__BB0_79;
	ld.global.u8 	%rs182, [%rd19+-3];
	ld.global.u8 	%rs183, [%rd26];
	mad.lo.s32 	%r1369, %r122, -6, 4;
	add.s32 	%r1370, %r1369, %r124;
	add.s32 	%r1371, %r123, %r127;
	shl.b32 	%r1372, %r1371, 1;
	add.s32 	%r1373, %r1372, %r1370;
	add.s32 	%r1374, %r1373, %r128;
	shr.s32 	%r1375, %r1374, 3;
	add.s32 	%r1376, %r122, 2;
	add.s32 	%r1377, %r1376, %r124;
	mad.lo.s32 	%r1378, %r123, -3, %r1377;
	add.s32 	%r1379, %r1378, %r127;
	shr.s32 	%r1380, %r1379, 2;
	mul.wide.u16 	%r1381, %rs182, 2;
	mad.lo.s32 	%r1382, %r122, 7, %r1369;
	add.s32 	%r1383, %r1382, %r123;
	mad.lo.s32 	%r1384, %r124, -5, %r1383;
	add.s32 	%r1385, %r1384, %r1381;
	add.s32 	%r1386, %r1385, %r127;
	shr.s32 	%r1387, %r1386, 3;
	add.s32 	%r1388, %r1383, %r122;
	mad.lo.s32 	%r1389, %r127, -6, %r1388;
	add.s32 	%r1390, %r1389, %r129;
	shl.b32 	%r1391, %r128, 1;
	add.s32 	%r1392, %r1390, %r1391;
	shr.s32 	%r1393, %r1392, 3;
	add.s32 	%r1394, %r1376, %r127;
	add.s32 	%r1395, %r1394, %r129;
	mad.lo.s32 	%r1396, %r128, -3, %r1395;
	shr.s32 	%r1397, %r1396, 2;
	mul.wide.u16 	%r1398, %rs183, 2;
	add.s32 	%r1399, %r1394, %r128;
	mad.lo.s32 	%r1400, %r129, -5, %r1399;
	add.s32 	%r1401, %r1400, %r1398;
	add.s32 	%r1402, %r1401, 2;
	shr.s32 	%r1403, %r1402, 3;
	shl.b32 	%r1404, %r2330, 1;
	neg.s32 	%r1405, %r1404;
	max.s32 	%r1406, %r1405, %r1375;
	min.s32 	%r1407, %r1406, %r1404;
	max.s32 	%r1408, %r1405, %r1380;
	min.s32 	%r1409, %r1408, %r1404;
	max.s32 	%r1410, %r1405, %r1387;
	min.s32 	%r1411, %r1410, %r1404;
	max.s32 	%r1412, %r1405, %r1393;
	min.s32 	%r1413, %r1412, %r1404;
	max.s32 	%r1414, %r1405, %r1397;
	min.s32 	%r1415, %r1414, %r1404;
	max.s32 	%r1416, %r1405, %r1403;
	min.s32 	%r1417, %r1416, %r1404;
	add.s32 	%r1418, %r1407, %r122;
	max.s32 	%r1419, %r1418, 0;
	min.s32 	%r1420, %r1419, 255;
	st.global.u8 	[%rd22+-3], %r1420;
	add.s32 	%r1421, %r1409, %r123;
	max.s32 	%r1422, %r1421, 0;
	min.s32 	%r1423, %r1422, 255;
	st.global.u8 	[%rd21+-3], %r1423;
	add.s32 	%r1424, %r1411, %r124;
	max.s32 	%r1425, %r1424, 0;
	min.s32 	%r1426, %r1425, 255;
	st.global.u8 	[%rd20+-3], %r1426;
	add.s32 	%r1427, %r1413, %r127;
	max.s32 	%r1428, %r1427, 0;
	min.s32 	%r1429, %r1428, 255;
	st.global.u8 	[%rd23], %r1429;
	add.s32 	%r1430, %r1415, %r128;
	max.s32 	%r1431, %r1430, 0;
	min.s32 	%r1432, %r1431, 255;
	st.global.u8 	[%rd24], %r1432;
	add.s32 	%r1433, %r1417, %r129;
	max.s32 	%r1434, %r1433, 0;
	min.s32 	%r1435, %r1434, 255;
	st.global.u8 	[%rd25], %r1435;
	ld.global.u8 	%rs184, [%rd22+-2];
	cvt.u32.u16 	%r1436, %rs184;
	ld.global.u8 	%r1437, [%rd21+-2];
	ld.global.u8 	%r1438, [%rd20+-2];
	ld.global.u8 	%rs185, [%rd19+-2];
	ld.global.u8 	%r1439, [%rd23+1];
	ld.global.u8 	%rs186, [%rd24+1];
	cvt.u32.u16 	%r1440, %rs186;
	ld.global.u8 	%r1441, [%rd25+1];
	ld.global.u8 	%rs187, [%rd26+1];
	mad.lo.s32 	%r1442, %r1436, -6, 4;
	add.s32 	%r1443, %r1442, %r1438;
	add.s32 	%r1444, %r1437, %r1439;
	shl.b32 	%r1445, %r1444, 1;
	add.s32 	%r1446, %r1445, %r1443;
	add.s32 	%r1447, %r1446, %r1440;
	shr.s32 	%r1448, %r1447, 3;
	add.s32 	%r1449, %r1436, 2;
	add.s32 	%r1450, %r1449, %r1438;
	mad.lo.s32 	%r1451, %r1437, -3, %r1450;
	add.s32 	%r1452, %r1451, %r1439;
	shr.s32 	%r1453, %r1452, 2;
	mul.wide.u16 	%r1454, %rs185, 2;
	mul.wide.u16 	%r1455, %rs184, 7;
	add.s32 	%r1456, %r1442, %r1455;
	add.s32 	%r1457, %r1456, %r1437;
	mad.lo.s32 	%r1458, %r1438, -5, %r1457;
	add.s32 	%r1459, %r1458, %r1454;
	add.s32 	%r1460, %r1459, %r1439;
	shr.s32 	%r1461, %r1460, 3;
	mul.wide.u16 	%r1462, %rs186, 2;
	add.s32 	%r1463, %r1457, %r1436;
	mad.lo.s32 	%r1464, %r1439, -6, %r1463;
	add.s32 	%r1465, %r1464, %r1441;
	add.s32 	%r1466, %r1465, %r1462;
	shr.s32 	%r1467, %r1466, 3;
	add.s32 	%r1468, %r1449, %r1439;
	add.s32 	%r1469, %r1468, %r1441;
	mad.lo.s32 	%r1470, %r1440, -3, %r1469;
	shr.s32 	%r1471, %r1470, 2;
	mul.wide.u16 	%r1472, %rs187, 2;
	add.s32 	%r1473, %r1468, %r1440;
	mad.lo.s32 	%r1474, %r1441, -5, %r1473;
	add.s32 	%r1475, %r1474, %r1472;
	add.s32 	%r1476, %r1475, 2;
	shr.s32 	%r1477, %r1476, 3;
	max.s32 	%r1478, %r1405, %r1448;
	min.s32 	%r1479, %r1478, %r1404;
	max.s32 	%r1480, %r1405, %r1453;
	min.s32 	%r1481, %r1480, %r1404;
	max.s32 	%r1482, %r1405, %r1461;
	min.s32 	%r1483, %r1482, %r1404;
	max.s32 	%r1484, %r1405, %r1467;
	min.s32 	%r1485, %r1484, %r1404;
	max.s32 	%r1486, %r1405, %r1471;
	min.s32 	%r1487, %r1486, %r1404;
	max.s32 	%r1488, %r1405, %r1477;
	min.s32 	%r1489, %r1488, %r1404;
	add.s32 	%r1490, %r1479, %r1436;
	max.s32 	%r1491, %r1490, 0;
	min.s32 	%r1492, %r1491, 255;
	st.global.u8 	[%rd22+-2], %r1492;
	add.s32 	%r1493, %r1481, %r1437;
	max.s32 	%r1494, %r1493, 0;
	min.s32 	%r1495, %r1494, 255;
	st.global.u8 	[%rd21+-2], %r1495;
	add.s32 	%r1496, %r1483, %r1438;
	max.s32 	%r1497, %r1496, 0;
	min.s32 	%r1498, %r1497, 255;
	st.global.u8 	[%rd20+-2], %r1498;
	add.s32 	%r1499, %r1485, %r1439;
	max.s32 	%r1500, %r1499, 0;
	min.s32 	%r1501, %r1500, 255;
	st.global.u8 	[%rd23+1], %r1501;
	add.s32 	%r1502, %r1487, %r1440;
	max.s32 	%r1503, %r1502, 0;
	min.s32 	%r1504, %r1503, 255;
	st.global.u8 	[%rd24+1], %r1504;
	add.s32 	%r1505, %r1489, %r1441;
	max.s32 	%r1506, %r1505, 0;
	min.s32 	%r1507, %r1506, 255;
	st.global.u8 	[%rd25+1], %r1507;
	ld.global.u8 	%rs188, [%rd22+-1];
	cvt.u32.u16 	%r1508, %rs188;
	ld.global.u8 	%r1509, [%rd21+-1];
	ld.global.u8 	%r1510, [%rd20+-1];
	ld.global.u8 	%rs189, [%rd19+-1];
	ld.global.u8 	%r1511, [%rd23+2];
	ld.global.u8 	%rs190, [%rd24+2];
	cvt.u32.u16 	%r1512, %rs190;
	ld.global.u8 	%r1513, [%rd25+2];
	ld.global.u8 	%rs191, [%rd26+2];
	mad.lo.s32 	%r1514, %r1508, -6, 4;
	add.s32 	%r1515, %r1514, %r1510;
	add.s32 	%r1516, %r1509, %r1511;
	shl.b32 	%r1517, %r1516, 1;
	add.s32 	%r1518, %r1517, %r1515;
	add.s32 	%r1519, %r1518, %r1512;
	shr.s32 	%r1520, %r1519, 3;
	add.s32 	%r1521, %r1508, 2;
	add.s32 	%r1522, %r1521, %r1510;
	mad.lo.s32 	%r1523, %r1509, -3, %r1522;
	add.s32 	%r1524, %r1523, %r1511;
	shr.s32 	%r1525, %r1524, 2;
	mul.wide.u16 	%r1526, %rs189, 2;
	mul.wide.u16 	%r1527, %rs188, 7;
	add.s32 	%r1528, %r1514, %r1527;
	add.s32 	%r1529, %r1528, %r1509;
	mad.lo.s32 	%r1530, %r1510, -5, %r1529;
	add.s32 	%r1531, %r1530, %r1526;
	add.s32 	%r1532, %r1531, %r1511;
	shr.s32 	%r1533, %r1532, 3;
	mul.wide.u16 	%r1534, %rs190, 2;
	add.s32 	%r1535, %r1529, %r1508;
	mad.lo.s32 	%r1536, %r1511, -6, %r1535;
	add.s32 	%r1537, %r1536, %r1513;
	add.s32 	%r1538, %r1537, %r1534;
	shr.s32 	%r1539, %r1538, 3;
	add.s32 	%r1540, %r1521, %r1511;
	add.s32 	%r1541, %r1540, %r1513;
	mad.lo.s32 	%r1542, %r1512, -3, %r1541;
	shr.s32 	%r1543, %r1542, 2;
	mul.wide.u16 	%r1544, %rs191, 2;
	add.s32 	%r1545, %r1540, %r1512;
	mad.lo.s32 	%r1546, %r1513, -5, %r1545;
	add.s32 	%r1547, %r1546, %r1544;
	add.s32 	%r1548, %r1547, 2;
	shr.s32 	%r1549, %r1548, 3;
	max.s32 	%r1550, %r1405, %r1520;
	min.s32 	%r1551, %r1550, %r1404;
	max.s32 	%r1552, %r1405, %r1525;
	min.s32 	%r1553, %r1552, %r1404;
	max.s32 	%r1554, %r1405, %r1533;
	min.s32 	%r1555, %r1554, %r1404;
	max.s32 	%r1556, %r1405, %r1539;
	min.s32 	%r1557, %r1556, %r1404;
	max.s32 	%r1558, %r1405, %r1543;
	min.s32 	%r1559, %r1558, %r1404;
	max.s32 	%r1560, %r1405, %r1549;
	min.s32 	%r1561, %r1560, %r1404;
	add.s32 	%r1562, %r1551, %r1508;
	max.s32 	%r1563, %r1562, 0;
	min.s32 	%r1564, %r1563, 255;
	st.global.u8 	[%rd22+-1], %r1564;
	add.s32 	%r1565, %r1553, %r1509;
	max.s32 	%r1566, %r1565, 0;
	min.s32 	%r1567, %r1566, 255;
	st.global.u8 	[%rd21+-1], %r1567;
	add.s32 	%r1568, %r1555, %r1510;
	max.s32 	%r1569, %r1568, 0;
	min.s32 	%r1570, %r1569, 255;
	st.global.u8 	[%rd20+-1], %r1570;
	add.s32 	%r1571, %r1557, %r1511;
	max.s32 	%r1572, %r1571, 0;
	min.s32 	%r1573, %r1572, 255;
	st.global.u8 	[%rd23+2], %r1573;
	add.s32 	%r1574, %r1559, %r1512;
	max.s32 	%r1575, %r1574, 0;
	min.s32 	%r1576, %r1575, 255;
	st.global.u8 	[%rd24+2], %r1576;
	add.s32 	%r1577, %r1561, %r1513;
	max.s32 	%r1578, %r1577, 0;
	min.s32 	%r1579, %r1578, 255;
	st.global.u8 	[%rd25+2], %r1579;
	ld.global.u8 	%rs192, [%rd22];
	cvt.u32.u16 	%r1580, %rs192;
	ld.global.u8 	%r1581, [%rd21];
	ld.global.u8 	%r1582, [%rd20];
	ld.global.u8 	%rs193, [%rd19];
	ld.global.u8 	%r1583, [%rd23+3];
	ld.global.u8 	%rs194, [%rd24+3];
	cvt.u32.u16 	%r1584, %rs194;
	ld.global.u8 	%r1585, [%rd25+3];
	ld.global.u8 	%rs195, [%rd26+3];
	mad.lo.s32 	%r1586, %r1580, -6, 4;
	add.s32 	%r1587, %r1586, %r1582;
	add.s32 	%r1588, %r1581, %r1583;
	shl.b32 	%r1589, %r1588, 1;
	add.s32 	%r1590, %r1589, %r1587;
	add.s32 	%r1591, %r1590, %r1584;
	shr.s32 	%r1592, %r1591, 3;
	add.s32 	%r1593, %r1580, 2;
	add.s32 	%r1594, %r1593, %r1582;
	mad.lo.s32 	%r1595, %r1581, -3, %r1594;
	add.s32 	%r1596, %r1595, %r1583;
	shr.s32 	%r1597, %r1596, 2;
	mul.wide.u16 	%r1598, %rs193, 2;
	mul.wide.u16 	%r1599, %rs192, 7;
	add.s32 	%r1600, %r1586, %r1599;
	add.s32 	%r1601, %r1600, %r1581;
	mad.lo.s32 	%r1602, %r1582, -5, %r1601;
	add.s32 	%r1603, %r1602, %r1598;
	add.s32 	%r1604, %r1603, %r1583;
	shr.s32 	%r1605, %r1604, 3;
	mul.wide.u16 	%r1606, %rs194, 2;
	add.s32 	%r1607, %r1601, %r1580;
	mad.lo.s32 	%r1608, %r1583, -6, %r1607;
	add.s32 	%r1609, %r1608, %r1585;
	add.s32 	%r1610, %r1609, %r1606;
	shr.s32 	%r1611, %r1610, 3;
	add.s32 	%r1612, %r1593, %r1583;
	add.s32 	%r1613, %r1612, %r1585;
	mad.lo.s32 	%r1614, %r1584, -3, %r1613;
	shr.s32 	%r1615, %r1614, 2;
	mul.wide.u16 	%r1616, %rs195, 2;
	add.s32 	%r1617, %r1612, %r1584;
	mad.lo.s32 	%r1618, %r1585, -5, %r1617;
	add.s32 	%r1619, %r1618, %r1616;
	add.s32 	%r1620, %r1619, 2;
	shr.s32 	%r1621, %r1620, 3;
	max.s32 	%r1622, %r1405, %r1592;
	min.s32 	%r1623, %r1622, %r1404;
	max.s32 	%r1624, %r1405, %r1597;
	min.s32 	%r1625, %r1624, %r1404;
	max.s32 	%r1626, %r1405, %r1605;
	min.s32 	%r1627, %r1626, %r1404;
	max.s32 	%r1628, %r1405, %r1611;
	min.s32 	%r1629, %r1628, %r1404;
	max.s32 	%r1630, %r1405, %r1615;
	min.s32 	%r1631, %r1630, %r1404;
	max.s32 	%r1632, %r1405, %r1621;
	min.s32 	%r1633, %r1632, %r1404;
	add.s32 	%r1634, %r1623, %r1580;
	max.s32 	%r1635, %r1634, 0;
	min.s32 	%r1636, %r1635, 255;
	st.global.u8 	[%rd22], %r1636;
	add.s32 	%r1637, %r1625, %r1581;
	max.s32 	%r1638, %r1637, 0;
	min.s32 	%r1639, %r1638, 255;
	st.global.u8 	[%rd21], %r1639;
	add.s32 	%r1640, %r1627, %r1582;
	max.s32 	%r1641, %r1640, 0;
	min.s32 	%r1642, %r1641, 255;
	st.global.u8 	[%rd20], %r1642;
	add.s32 	%r1643, %r1629, %r1583;
	max.s32 	%r1644, %r1643, 0;
	min.s32 	%r1645, %r1644, 255;
	st.global.u8 	[%rd23+3], %r1645;
	add.s32 	%r1646, %r1631, %r1584;
	max.s32 	%r1647, %r1646, 0;
	min.s32 	%r1648, %r1647, 255;
	st.global.u8 	[%rd24+3], %r1648;
	add.s32 	%r1649, %r1633, %r1585;
	max.s32 	%r1650, %r1649, 0;
	min.s32 	%r1651, %r1650, 255;
	cvt.u16.u32 	%rs315, %r1651;
	st.global.u8 	[%rd25+3], %r1651;
$L__BB0_79:
	@%p132 bra 	$L__BB0_100;
	ld.global.u8 	%r138, [%rd22+-3];
	ld.global.u8 	%rs196, [%rd21+-3];
	cvt.u32.u16 	%r139, %rs196;
	ld.global.u8 	%r140, [%rd20+-3];
	ld.global.u8 	%r141, [%rd23];
	ld.global.u8 	%rs197, [%rd24];
	cvt.u32.u16 	%r142, %rs197;
	ld.global.u8 	%r143, [%rd25];
	ld.global.u8 	%r144, [%rd22+-2];
	ld.global.u8 	%r145, [%rd21+-2];
	ld.global.u8 	%rs48, [%rd20+-2];
	ld.global.u8 	%r146, [%rd23+1];
	ld.global.u8 	%r147, [%rd24+1];
	ld.global.u8 	%rs49, [%rd25+1];
	ld.global.u8 	%r148, [%rd22+-1];
	ld.global.u8 	%r149, [%rd21+-1];
	ld.global.u8 	%rs50, [%rd20+-1];
	ld.global.u8 	%r150, [%rd23+2];
	ld.global.u8 	%r151, [%rd24+2];
	ld.global.u8 	%rs51, [%rd25+2];
	ld.global.u8 	%r152, [%rd22];
	ld.global.u8 	%rs198, [%rd21];
	cvt.u32.u16 	%r153, %rs198;
	ld.global.u8 	%r154, [%rd20];
	ld.global.u8 	%r155, [%rd23+3];
	ld.global.u8 	%rs199, [%rd24+3];
	cvt.u32.u16 	%r156, %rs199;
	cvt.u32.u16 	%r1652, %rs315;
	and.b32  	%r157, %r1652, 255;
	mul.wide.u16 	%r1653, %rs196, 2;
	sub.s32 	%r1654, %r138, %r1653;
	add.s32 	%r1655, %r1654, %r140;
	abs.s32 	%r1656, %r1655;
	mul.wide.u16 	%r1657, %rs198, 2;
	sub.s32 	%r1658, %r152, %r1657;
	add.s32 	%r1659, %r1658, %r154;
	abs.s32 	%r1660, %r1659;
	add.s32 	%r158, %r1660, %r1656;
	mul.wide.u16 	%r1661, %rs197, 2;
	sub.s32 	%r1662, %r141, %r1661;
	add.s32 	%r1663, %r1662, %r143;
	abs.s32 	%r1664, %r1663;
	mul.wide.u16 	%r1665, %rs199, 2;
	sub.s32 	%r1666, %r155, %r1665;
	add.s32 	%r1667, %r1666, %r157;
	abs.s32 	%r1668, %r1667;
	add.s32 	%r159, %r1668, %r1664;
	sub.s32 	%r1669, %r141, %r138;
	sub.s32 	%r1670, %r142, %r139;
	mul.lo.s32 	%r1671, %r1670, -3;
	mad.lo.s32 	%r1672, %r1669, 9, %r1671;
	add.s32 	%r1673, %r1672, 8;
	shr.s32 	%r160, %r1673, 4;
	abs.s32 	%r1674, %r160;
	mul.lo.s32 	%r1675, %r2330, 10;
	setp.ge.u32 	%p87, %r1674, %r1675;
	@%p87 bra 	$L__BB0_85;
	mul.lo.s32 	%r1676, %r2329, 3;
	shr.u32 	%r1677, %r1676, 4;
	setp.ge.u32 	%p88, %r158, %r1677;
	shl.b32 	%r1678, %r2330, 1;
	neg.s32 	%r1679, %r1678;
	max.s32 	%r1680, %r1679, %r160;
	min.s32 	%r1681, %r1680, %r1678;
	cvt.u16.u32 	%rs200, %r140;
	cvt.u16.u32 	%rs201, %r138;
	add.s16 	%rs202, %rs201, %rs200;
	add.s16 	%rs203, %rs202, 1;
	shr.u16 	%rs204, %rs203, 1;
	cvt.u32.u16 	%r1682, %rs204;
	sub.s32 	%r1683, %r1682, %r139;
	add.s32 	%r1684, %r1683, %r1681;
	shr.s32 	%r1685, %r1684, 1;
	shr.u32 	%r1686, %r2330, 1;
	neg.s32 	%r1687, %r1686;
	max.s32 	%r1688, %r1687, %r1685;
	min.s32 	%r161, %r1688, %r1686;
	cvt.u16.u32 	%rs205, %r143;
	cvt.u16.u32 	%rs206, %r141;
	add.s16 	%rs207, %rs206, %rs205;
	add.s16 	%rs208, %rs207, 1;
	shr.u16 	%rs209, %rs208, 1;
	cvt.u32.u16 	%r1689, %rs209;
	add.s32 	%r1690, %r1681, %r142;
	sub.s32 	%r1691, %r1689, %r1690;
	shr.s32 	%r1692, %r1691, 1;
	max.s32 	%r162, %r1687, %r1692;
	add.s32 	%r1693, %r1681, %r138;
	max.s32 	%r1694, %r1693, 0;
	min.s32 	%r1695, %r1694, 255;
	st.global.u8 	[%rd22+-3], %r1695;
	sub.s32 	%r1696, %r141, %r1681;
	max.s32 	%r1697, %r1696, 0;
	min.s32 	%r1698, %r1697, 255;
	st.global.u8 	[%rd23], %r1698;
	@%p88 bra 	$L__BB0_83;
	add.s32 	%r1699, %r161, %r139;
	max.s32 	%r1700, %r1699, 0;
	min.s32 	%r1701, %r1700, 255;
	st.global.u8 	[%rd21+-3], %r1701;
$L__BB0_83:
	setp.ge.u32 	%p89, %r159, %r1677;
	@%p89 bra 	$L__BB0_85;
	min.s32 	%r1705, %r162, %r1686;
	add.s32 	%r1706, %r1705, %r142;
	max.s32 	%r1707, %r1706, 0;
	min.s32 	%r1708, %r1707, 255;
	st.global.u8 	[%rd24], %r1708;
$L__BB0_85:
	sub.s32 	%r1709, %r146, %r144;
	sub.s32 	%r1710, %r147, %r145;
	mul.lo.s32 	%r1711, %r1710, -3;
	mad.lo.s32 	%r1712, %r1709, 9, %r1711;
	add.s32 	%r1713, %r1712, 8;
	shr.s32 	%r163, %r1713, 4;
	abs.s32 	%r1714, %r163;
	mul.lo.s32 	%r164, %r2330, 10;
	setp.ge.u32 	%p90, %r1714, %r164;
	@%p90 bra 	$L__BB0_90;
	mul.lo.s32 	%r1715, %r2329, 3;
	shr.u32 	%r165, %r1715, 4;
	setp.ge.u32 	%p91, %r158, %r165;
	shl.b32 	%r1716, %r2330, 1;
	neg.s32 	%r1717, %r1716;
	max.s32 	%r1718, %r1717, %r163;
	min.s32 	%r1719, %r1718, %r1716;
	cvt.u16.u32 	%rs211, %r144;
	add.s16 	%rs212, %rs211, %rs48;
	add.s16 	%rs213, %rs212, 1;
	shr.u16 	%rs214, %rs213, 1;
	cvt.u32.u16 	%r1720, %rs214;
	sub.s32 	%r1721, %r1720, %r145;
	add.s32 	%r1722, %r1721, %r1719;
	shr.s32 	%r1723, %r1722, 1;
	shr.u32 	%r166, %r2330, 1;
	neg.s32 	%r1724, %r166;
	max.s32 	%r1725, %r1724, %r1723;
	min.s32 	%r167, %r1725, %r166;
	cvt.u16.u32 	%rs216, %r146;
	add.s16 	%rs217, %rs216, %rs49;
	add.s16 	%rs218, %rs217, 1;
	shr.u16 	%rs219, %rs218, 1;
	cvt.u32.u16 	%r1726, %rs219;
	add.s32 	%r1727, %r1719, %r147;
	sub.s32 	%r1728, %r1726, %r1727;
	shr.s32 	%r1729, %r1728, 1;
	max.s32 	%r168, %r1724, %r1729;
	add.s32 	%r1730, %r1719, %r144;
	max.s32 	%r1731, %r1730, 0;
	min.s32 	%r1732, %r1731, 255;
	st.global.u8 	[%rd22+-2], %r1732;
	sub.s32 	%r1733, %r146, %r1719;
	max.s32 	%r1734, %r1733, 0;
	min.s32 	%r1735, %r1734, 255;
	st.global.u8 	[%rd23+1], %r1735;
	@%p91 bra 	$L__BB0_88;
	add.s32 	%r1736, %r167, %r145;
	max.s32 	%r1737, %r1736, 0;
	min.s32 	%r1738, %r1737, 255;
	st.global.u8 	[%rd21+-2], %r1738;
$L__BB0_88:
	setp.ge.u32 	%p92, %r159, %r165;
	@%p92 bra 	$L__BB0_90;
	min.s32 	%r1739, %r168, %r166;
	add.s32 	%r1740, %r1739, %r147;
	max.s32 	%r1741, %r1740, 0;
	min.s32 	%r1742, %r1741, 255;
	st.global.u8 	[%rd24+1], %r1742;
$L__BB0_90:
	mul.lo.s32 	%r1743, %r2329, 3;
	shr.u32 	%r169, %r1743, 4;
	shr.u32 	%r170, %r2330, 1;
	sub.s32 	%r1744, %r150, %r148;
	sub.s32 	%r1745, %r151, %r149;
	mul.lo.s32 	%r1746, %r1745, -3;
	mad.lo.s32 	%r1747, %r1744, 9, %r1746;
	add.s32 	%r1748, %r1747, 8;
	shr.s32 	%r171, %r1748, 4;
	abs.s32 	%r1749, %r171;
	setp.ge.u32 	%p93, %r1749, %r164;
	@%p93 bra 	$L__BB0_95;
	setp.ge.u32 	%p94, %r158, %r169;
	shl.b32 	%r1750, %r2330, 1;
	neg.s32 	%r1751, %r1750;
	max.s32 	%r1752, %r1751, %r171;
	min.s32 	%r1753, %r1752, %r1750;
	cvt.u16.u32 	%rs221, %r148;
	add.s16 	%rs222, %rs221, %rs50;
	add.s16 	%rs223, %rs222, 1;
	shr.u16 	%rs224, %rs223, 1;
	cvt.u32.u16 	%r1754, %rs224;
	sub.s32 	%r1755, %r1754, %r149;
	add.s32 	%r1756, %r1755, %r1753;
	shr.s32 	%r1757, %r1756, 1;
	neg.s32 	%r1758, %r170;
	max.s32 	%r1759, %r1758, %r1757;
	min.s32 	%r172, %r1759, %r170;
	cvt.u16.u32 	%rs226, %r150;
	add.s16 	%rs227, %rs226, %rs51;
	add.s16 	%rs228, %rs227, 1;
	shr.u16 	%rs229, %rs228, 1;
	cvt.u32.u16 	%r1760, %rs229;
	add.s32 	%r1761, %r1753, %r151;
	sub.s32 	%r1762, %r1760, %r1761;
	shr.s32 	%r1763, %r1762, 1;
	max.s32 	%r173, %r1758, %r1763;
	add.s32 	%r1764, %r1753, %r148;
	max.s32 	%r1765, %r1764, 0;
	min.s32 	%r1766, %r1765, 255;
	st.global.u8 	[%rd22+-1], %r1766;
	sub.s32 	%r1767, %r150, %r1753;
	max.s32 	%r1768, %r1767, 0;
	min.s32 	%r1769, %r1768, 255;
	st.global.u8 	[%rd23+2], %r1769;
	@%p94 bra 	$L__BB0_93;
	add.s32 	%r1770, %r172, %r149;
	max.s32 	%r1771, %r1770, 0;
	min.s32 	%r1772, %r1771, 255;
	st.global.u8 	[%rd21+-1], %r1772;
$L__BB0_93:
	setp.ge.u32 	%p95, %r159, %r169;
	@%p95 bra 	$L__BB0_95;
	min.s32 	%r1773, %r173, %r170;
	add.s32 	%r1774, %r1773, %r151;
	max.s32 	%r1775, %r1774, 0;
	min.s32 	%r1776, %r1775, 255;
	st.global.u8 	[%rd24+2], %r1776;
$L__BB0_95:
	sub.s32 	%r1777, %r155, %r152;
	sub.s32 	%r1778, %r156, %r153;
	mul.lo.s32 	%r1779, %r1778, -3;
	mad.lo.s32 	%r1780, %r1777, 9, %r1779;
	add.s32 	%r1781, %r1780, 8;
	shr.s32 	%r174, %r1781, 4;
	abs.s32 	%r1782, %r174;
	setp.ge.u32 	%p96, %r1782, %r164;
	@%p96 bra 	$L__BB0_100;
	setp.ge.u32 	%p97, %r158, %r169;
	shl.b32 	%r1783, %r2330, 1;
	neg.s32 	%r1784, %r1783;
	max.s32 	%r1785, %r1784, %r174;
	min.s32 	%r1786, %r1785, %r1783;
	cvt.u16.u32 	%rs230, %r154;
	cvt.u16.u32 	%rs231, %r152;
	add.s16 	%rs232, %rs231, %rs230;
	add.s16 	%rs233, %rs232, 1;
	shr.u16 	%rs234, %rs233, 1;
	cvt.u32.u16 	%r1787, %rs234;
	sub.s32 	%r1788, %r1787, %r153;
	add.s32 	%r1789, %r1788, %r1786;
	shr.s32 	%r1790, %r1789, 1;
	neg.s32 	%r1791, %r170;
	max.s32 	%r1792, %r1791, %r1790;
	min.s32 	%r175, %r1792, %r170;
	cvt.u16.u32 	%rs235, %r157;
	cvt.u16.u32 	%rs236, %r155;
	add.s16 	%rs237, %rs236, %rs235;
	add.s16 	%rs238, %rs237, 1;
	shr.u16 	%rs239, %rs238, 1;
	cvt.u32.u16 	%r1793, %rs239;
	add.s32 	%r1794, %r1786, %r156;
	sub.s32 	%r1795, %r1793, %r1794;
	shr.s32 	%r1796, %r1795, 1;
	max.s32 	%r1797, %r1791, %r1796;
	min.s32 	%r176, %r1797, %r170;
	add.s32 	%r1798, %r1786, %r152;
	max.s32 	%r1799, %r1798, 0;
	min.s32 	%r1800, %r1799, 255;
	st.global.u8 	[%rd22], %r1800;
	sub.s32 	%r1801, %r155, %r1786;
	max.s32 	%r1802, %r1801, 0;
	min.s32 	%r1803, %r1802, 255;
	st.global.u8 	[%rd23+3], %r1803;
	@%p97 bra 	$L__BB0_98;
	add.s32 	%r1804, %r175, %r153;
	max.s32 	%r1805, %r1804, 0;
	min.s32 	%r1806, %r1805, 255;
	st.global.u8 	[%rd21], %r1806;
$L__BB0_98:
	setp.ge.u32 	%p98, %r159, %r169;
	@%p98 bra 	$L__BB0_100;
	add.s32 	%r1807, %r176, %r156;
	max.s32 	%r1808, %r1807, 0;
	min.s32 	%r1809, %r1808, 255;
	st.global.u8 	[%rd24+3], %r1809;
$L__BB0_100:
	ld.param.u32 	%r2326, [_Z26DeblockingFilterLumaKernelPhS_S_jjjjj_param_6];
	add.s32 	%r1810, %r2326, -1;
	setp.ge.u32 	%p99, %r5, %r1810;
	@%p99 bra 	$L__BB0_132;
	ld.param.u32 	%r2320, [_Z26DeblockingFilterLumaKernelPhS_S_jjjjj_param_4];
	ld.param.u32 	%r2315, [_Z26DeblockingFilterLumaKernelPhS_S_jjjjj_param_3];
	ld.param.u64 	%rd126, [_Z26DeblockingFilterLumaKernelPhS_S_jjjjj_param_2];
	sub.s32 	%r1811, %r2320, %r2315;
	div.u32 	%r1812, %r1811, %r2315;
	mad.lo.s32 	%r1813, %r1812, %r6, %r5;
	cvt.u64.u32 	%rd97, %r1813;
	cvta.to.global.u64 	%rd98, %rd126;
	add.s64 	%rd99, %rd98, %rd97;
	ld.global.u8 	%rs240, [%rd99];
	setp.eq.s16 	%p100, %rs240, 0;
	@%p100 bra 	$L__BB0_132;
	ld.param.u32 	%r2327, [_Z26DeblockingFilterLumaKernelPhS_S_jjjjj_param_6];
	ld.param.u32 	%r2316, [_Z26DeblockingFilterLumaKernelPhS_S_jjjjj_param_3];
	ld.param.u64 	%rd123, [_Z26DeblockingFilterLumaKernelPhS_S_jjjjj_param_0];
	mul.lo.s32 	%r1814, %r2327, %r2316;
	mov.u32 	%r1815, %ctaid.y;
	mov.u32 	%r1816, %ntid.y;
	mov.u32 	%r1817, %tid.y;
	mad.lo.s32 	%r1818, %r1815, %r1816, %r1817;
	mul.lo.s32 	%r1819, %r2316, %r1818;
	mul.lo.s32 	%r1820, %r1819, %r1814;
	cvt.u64.u32 	%rd100, %r1820;
	add.s32 	%r1821, %r2316, -1;
	cvt.u64.u32 	%rd101, %r1821;
	mov.u32 	%r1822, %ctaid.x;
	mov.u32 	%r1823, %ntid.x;
	mov.u32 	%r1824, %tid.x;
	mad.lo.s32 	%r1825, %r1822, %r1823, %r1824;
	mul.lo.s32 	%r1826, %r2316, %r1825;
	cvt.u64.u32 	%rd102, %r1826;
	add.s64 	%rd103, %rd101, %rd102;
	add.s64 	%rd104, %rd103, %rd100;
	cvta.to.global.u64 	%rd105, %rd123;
	add.s64 	%rd27, %rd105, %rd104;
	cvt.u64.u32 	%rd106, %r1814;
	add.s64 	%rd28, %rd27, %rd106;
	shl.b32 	%r1827, %r1814, 1;
	cvt.u64.u32 	%rd107, %r1827;
	add.s64 	%rd29, %rd27, %rd107;
	mul.lo.s32 	%r1828, %r1814, 3;
	cvt.u64.u32 	%rd108, %r1828;
	add.s64 	%rd30, %rd27, %rd108;
	shr.u32 	%r1829, %r2316, 1;
	mul.lo.s32 	%r1830, %r1814, %r1829;
	cvt.u64.u32 	%rd109, %r1830;
	add.s64 	%rd110, %rd109, %rd102;
	add.s64 	%rd111, %rd110, %rd100;
	add.s64 	%rd31, %rd105, %rd111;
	add.s32 	%r1831, %r1830, %r1814;
	cvt.u64.u32 	%rd112, %r1831;
	add.s64 	%rd113, %rd112, %rd102;
	add.s64 	%rd114, %rd113, %rd100;
	add.s64 	%rd32, %rd105, %rd114;
	add.s32 	%r1832, %r1831, %r1814;
	cvt.u64.u32 	%rd115, %r1832;
	add.s64 	%rd116, %rd115, %rd102;
	add.s64 	%rd117, %rd116, %rd100;
	add.s64 	%rd33, %rd105, %rd117;
	add.s32 	%r1833, %r1832, %r1814;
	cvt.u64.u32 	%rd118, %r1833;
	add.s64 	%rd119, %rd118, %rd102;
	add.s64 	%rd120, %rd119, %rd100;
	add.s64 	%rd34, %rd105, %rd120;
	ld.global.u8 	%r177, [%rd30+-3];
	ld.global.u8 	%rs241, [%rd29+-3];
	cvt.u32.u16 	%r178, %rs241;
	ld.global.u8 	%r179, [%rd28+-3];
	ld.global.u8 	%r180, [%rd30];
	ld.global.u8 	%rs242, [%rd29];
	ld.global.u8 	%r181, [%rd28];
	ld.global.u8 	%r182, [%rd31];
	ld.global.u8 	%rs243, [%rd32];
	cvt.u32.u16 	%r183, %rs243;
	ld.global.u8 	%r184, [%rd33];
	ld.global.u8 	%r185, [%rd31+3];
	ld.global.u8 	%rs244, [%rd32+3];
	ld.global.u8 	%rs316, [%rd33+3];
	cvt.u32.u16 	%r1834, %rs316;
	and.b32  	%r186, %r1834, 255;
	mul.wide.u16 	%r1835, %rs241, 2;
	sub.s32 	%r1836, %r177, %r1835;
	add.s32 	%r1837, %r1836, %r179;
	abs.s32 	%r187, %r1837;
	mul.wide.u16 	%r188, %rs242, 2;
	sub.s32 	%r1838, %r180, %r188;
	add.s32 	%r1839, %r1838, %r181;
	abs.s32 	%r1840, %r1839;
	add.s32 	%r1841, %r1840, %r187;
	mul.wide.u16 	%r189, %rs243, 2;
	sub.s32 	%r1842, %r182, %r189;
	add.s32 	%r1843, %r1842, %r184;
	abs.s32 	%r190, %r1843;
	add.s32 	%r1844, %r1841, %r190;
	mul.wide.u16 	%r191, %rs244, 2;
	sub.s32 	%r1845, %r185, %r191;
	add.s32 	%r1846, %r1845, %r186;
	abs.s32 	%r1847, %r1846;
	add.s32 	%r1848, %r1844, %r1847;
	setp.ge.s32 	%p103, %r1848, %r2329;
	mov.pred 	%p134, -1;
	mov.pred 	%p133, 0;
	@%p103 bra 	$L__BB0_109;
	add.s32 	%r1849, %r190, %r187;
	shr.u32 	%r192, %r2329, 3;
	setp.ge.u32 	%p105, %r1849, %r192;
	mov.pred 	%p133, 0;
	mov.pred 	%p134, %p133;
	@%p105 bra 	$L__BB0_109;
	add.s32 	%r1850, %r181, %r180;
	sub.s32 	%r1851, %r1850, %r188;
	abs.s32 	%r1852, %r1851;
	add.s32 	%r1853, %r186, %r185;
	sub.s32 	%r1854, %r1853, %r191;
	abs.s32 	%r1855, %r1854;
	add.s32 	%r1856, %r1852, %r1855;
	setp.ge.u32 	%p107, %r1856, %r192;
	@%p107 bra 	$L__BB0_109;
	ld.global.u8 	%r1857, [%rd27+-3];
	ld.global.u8 	%r1858, [%rd34];
	sub.s32 	%r1859, %r1857, %r177;
	abs.s32 	%r1860, %r1859;
	sub.s32 	%r1861, %r182, %r1858;
	abs.s32 	%r1862, %r1861;
	add.s32 	%r1863, %r1862, %r1860;
	setp.ge.u32 	%p109, %r1863, %r192;
	mov.pred 	%p134, %p133;
	@%p109 bra 	$L__BB0_109;
	ld.global.u8 	%r1864, [%rd27];
	ld.global.u8 	%r1865, [%rd34+3];
	sub.s32 	%r1866, %r1864, %r180;
	abs.s32 	%r1867, %r1866;
	sub.s32 	%r1868, %r185, %r1865;
	abs.s32 	%r1869, %r1868;
	add.s32 	%r1870, %r1869, %r1867;
	setp.ge.u32 	%p111, %r1870, %r192;
	mov.pred 	%p134, %p133;
	@%p111 bra 	$L__BB0_109;
	sub.s32 	%r1871, %r177, %r182;
	abs.s32 	%r1872, %r1871;
	mul.lo.s32 	%r1873, %r2330, 5;
	shr.u32 	%r1874, %r1873, 31;
	add.s32 	%r1875, %r1873, %r1874;
	shr.s32 	%r193, %r1875, 1;
	setp.ge.s32 	%p113, %r1872, %r193;
	mov.pred 	%p134, %p133;
	@%p113 bra 	$L__BB0_109;
	sub.s32 	%r1876, %r180, %r185;
	abs.s32 	%r1877, %r1876;
	setp.lt.u32 	%p133, %r1877, %r193;
	mov.pred 	%p134, %p133;
$L__BB0_109:
	not.pred 	%p114, %p133;
	@%p114 bra 	$L__BB0_111;
	ld.global.u8 	%rs245, [%rd27+-3];
	ld.global.u8 	%rs246, [%rd34];
	mad.lo.s32 	%r1878, %r177, -6, 4;
	add.s32 	%r1879, %r1878, %r179;
	add.s32 	%r1880, %r178, %r182;
	shl.b32 	%r1881, %r1880, 1;
	add.s32 	%r1882, %r1881, %r1879;
	add.s32 	%r1883, %r1882, %r183;
	shr.s32 	%r1884, %r1883, 3;
	add.s32 	%r1885, %r177, 2;
	add.s32 	%r1886, %r1885, %r179;
	mad.lo.s32 	%r1887, %r178, -3, %r1886;
	add.s32 	%r1888, %r1887, %r182;
	shr.s32 	%r1889, %r1888, 2;
	mul.wide.u16 	%r1890, %rs245, 2;
	mad.lo.s32 	%r1891, %r177, 7, %r1878;
	add.s32 	%r1892, %r1891, %r178;
	mad.lo.s32 	%r1893, %r179, -5, %r1892;
	add.s32 	%r1894, %r1893, %r1890;
	add.s32 	%r1895, %r1894, %r182;
	shr.s32 	%r1896, %r1895, 3;
	add.s32 	%r1897, %r1892, %r177;
	mad.lo.s32 	%r1898, %r182, -6, %r1897;
	add.s32 	%r1899, %r1898, %r184;
	add.s32 	%r1900, %r1899, %r189;
	shr.s32 	%r1901, %r1900, 3;
	add.s32 	%r1902, %r1885, %r182;
	add.s32 	%r1903, %r1902, %r184;
	mad.lo.s32 	%r1904, %r183, -3, %r1903;
	shr.s32 	%r1905, %r1904, 2;
	mul.wide.u16 	%r1906, %rs246, 2;
	add.s32 	%r1907, %r1902, %r183;
	mad.lo.s32 	%r1908, %r184, -5, %r1907;
	add.s32 	%r1909, %r1908, %r1906;
	add.s32 	%r1910, %r1909, 2;
	shr.s32 	%r1911, %r1910, 3;
	shl.b32 	%r1912, %r2330, 1;
	neg.s32 	%r1913, %r1912;
	max.s32 	%r1914, %r1913, %r1884;
	min.s32 	%r1915, %r1914, %r1912;
	max.s32 	%r1916, %r1913, %r1889;
	min.s32 	%r1917, %r1916, %r1912;
	max.s32 	%r1918, %r1913, %r1896;
	min.s32 	%r1919, %r1918, %r1912;
	max.s32 	%r1920, %r1913, %r1901;
	min.s32 	%r1921, %r1920, %r1912;
	max.s32 	%r1922, %r1913, %r1905;
	min.s32 	%r1923, %r1922, %r1912;
	max.s32 	%r1924, %r1913, %r1911;
	min.s32 	%r1925, %r1924, %r1912;
	add.s32 	%r1926, %r1915, %r177;
	max.s32 	%r1927, %r1926, 0;
	min.s32 	%r1928, %r1927, 255;
	st.global.u8 	[%rd30+-3], %r1928;
	add.s32 	%r1929, %r1917, %r178;
	max.s32 	%r1930, %r1929, 0;
	min.s32 	%r1931, %r1930, 255;
	st.global.u8 	[%rd29+-3], %r1931;
	add.s32 	%r1932, %r1919, %r179;
	max.s32 	%r1933, %r1932, 0;
	min.s32 	%r1934, %r1933, 255;
	st.global.u8 	[%rd28+-3], %r1934;
	add.s32 	%r1935, %r1921, %r182;
	max.s32 	%r1936, %r1935, 0;
	min.s32 	%r1937, %r1936, 255;
	st.global.u8 	[%rd31], %r1937;
	add.s32 	%r1938, %r1923, %r183;
	max.s32 	%r1939, %r1938, 0;
	min.s32 	%r1940, %r1939, 255;
	st.global.u8 	[%rd32], %r1940;
	add.s32 	%r1941, %r1925, %r184;
	max.s32 	%r1942, %r1941, 0;
	min.s32 	%r1943, %r1942, 255;
	st.global.u8 	[%rd33], %r1943;
	ld.global.u8 	%rs247, [%rd30+-2];
	cvt.u32.u16 	%r1944, %rs247;
	ld.global.u8 	%r1945, [%rd29+-2];
	ld.global.u8 	%r1946, [%rd28+-2];
	ld.global.u8 	%rs248, [%rd27+-2];
	ld.global.u8 	%r1947, [%rd31+1];
	ld.global.u8 	%rs249, [%rd32+1];
	cvt.u32.u16 	%r1948, %rs249;
	ld.global.u8 	%r1949, [%rd33+1];
	ld.global.u8 	%rs250, [%rd34+1];
	mad.lo.s32 	%r1950, %r1944, -6, 4;
	add.s32 	%r1951, %r1950, %r1946;
	add.s32 	%r1952, %r1945, %r1947;
	shl.b32 	%r1953, %r1952, 1;
	add.s32 	%r1954, %r1953, %r1951;
	add.s32 	%r1955, %r1954, %r1948;
	shr.s32 	%r1956, %r1955, 3;
	add.s32 	%r1957, %r1944, 2;
	add.s32 	%r1958, %r1957, %r1946;
	mad.lo.s32 	%r1959, %r1945, -3, %r1958;
	add.s32 	%r1960, %r1959, %r1947;
	shr.s32 	%r1961, %r1960, 2;
	mul.wide.u16 	%r1962, %rs248, 2;
	mul.wide.u16 	%r1963, %rs247, 7;
	add.s32 	%r1964, %r1950, %r1963;
	add.s32 	%r1965, %r1964, %r1945;
	mad.lo.s32 	%r1966, %r1946, -5, %r1965;
	add.s32 	%r1967, %r1966, %r1962;
	add.s32 	%r1968, %r1967, %r1947;
	shr.s32 	%r1969, %r1968, 3;
	mul.wide.u16 	%r1970, %rs249, 2;
	add.s32 	%r1971, %r1965, %r1944;
	mad.lo.s32 	%r1972, %r1947, -6, %r1971;
	add.s32 	%r1973, %r1972, %r1949;
	add.s32 	%r1974, %r1973, %r1970;
	shr.s32 	%r1975, %r1974, 3;
	add.s32 	%r1976, %r1957, %r1947;
	add.s32 	%r1977, %r1976, %r1949;
	mad.lo.s32 	%r1978, %r1948, -3, %r1977;
	shr.s32 	%r1979, %r1978, 2;
	mul.wide.u16 	%r1980, %rs250, 2;
	add.s32 	%r1981, %r1976, %r1948;
	mad.lo.s32 	%r1982, %r1949, -5, %r1981;
	add.s32 	%r1983, %r1982, %r1980;
	add.s32 	%r1984, %r1983, 2;
	shr.s32 	%r1985, %r1984, 3;
	max.s32 	%r1986, %r1913, %r1956;
	min.s32 	%r1987, %r1986, %r1912;
	max.s32 	%r1988, %r1913, %r1961;
	min.s32 	%r1989, %r1988, %r1912;
	max.s32 	%r1990, %r1913, %r1969;
	min.s32 	%r1991, %r1990, %r1912;
	max.s32 	%r1992, %r1913, %r1975;
	min.s32 	%r1993, %r1992, %r1912;
	max.s32 	%r1994, %r1913, %r1979;
	min.s32 	%r1995, %r1994, %r1912;
	max.s32 	%r1996, %r1913, %r1985;
	min.s32 	%r1997, %r1996, %r1912;
	add.s32 	%r1998, %r1987, %r1944;
	max.s32 	%r1999, %r1998, 0;
	min.s32 	%r2000, %r1999, 255;
	st.global.u8 	[%rd30+-2], %r2000;
	add.s32 	%r2001, %r1989, %r1945;
	max.s32 	%r2002, %r2001, 0;
	min.s32 	%r2003, %r2002, 255;
	st.global.u8 	[%rd29+-2], %r2003;
	add.s32 	%r2004, %r1991, %r1946;
	max.s32 	%r2005, %r2004, 0;
	min.s32 	%r2006, %r2005, 255;
	st.global.u8 	[%rd28+-2], %r2006;
	add.s32 	%r2007, %r1993, %r1947;
	max.s32 	%r2008, %r2007, 0;
	min.s32 	%r2009, %r2008, 255;
	st.global.u8 	[%rd31+1], %r2009;
	add.s32 	%r2010, %r1995, %r1948;
	max.s32 	%r2011, %r2010, 0;
	min.s32 	%r2012, %r2011, 255;
	st.global.u8 	[%rd32+1], %r2012;
	add.s32 	%r2013, %r1997, %r1949;
	max.s32 	%r2014, %r2013, 0;
	min.s32 	%r2015, %r2014, 255;
	st.global.u8 	[%rd33+1], %r2015;
	ld.global.u8 	%rs251, [%rd30+-1];
	cvt.u32.u16 	%r2016, %rs251;
	ld.global.u8 	%r2017, [%rd29+-1];
	ld.global.u8 	%r2018, [%rd28+-1];
	ld.global.u8 	%rs252, [%rd27+-1];
	ld.global.u8 	%r2019, [%rd31+2];
	ld.global.u8 	%rs253, [%rd32+2];
	cvt.u32.u16 	%r2020, %rs253;
	ld.global.u8 	%r2021, [%rd33+2];
	ld.global.u8 	%rs254, [%rd34+2];
	mad.lo.s32 	%r2022, %r2016, -6, 4;
	add.s32 	%r2023, %r2022, %r2018;
	add.s32 	%r2024, %r2017, %r2019;
	shl.b32 	%r2025, %r2024, 1;
	add.s32 	%r2026, %r2025, %r2023;
	add.s32 	%r2027, %r2026, %r2020;
	shr.s32 	%r2028, %r2027, 3;
	add.s32 	%r2029, %r2016, 2;
	add.s32 	%r2030, %r2029, %r2018;
	mad.lo.s32 	%r2031, %r2017, -3, %r2030;
	add.s32 	%r2032, %r2031, %r2019;
	shr.s32 	%r2033, %r2032, 2;
	mul.wide.u16 	%r2034, %rs252, 2;
	mul.wide.u16 	%r2035, %rs251, 7;
	add.s32 	%r2036, %r2022, %r2035;
	add.s32 	%r2037, %r2036, %r2017;
	mad.lo.s32 	%r2038, %r2018, -5, %r2037;
	add.s32 	%r2039, %r2038, %r2034;
	add.s32 	%r2040, %r2039, %r2019;
	shr.s32 	%r2041, %r2040, 3;
	mul.wide.u16 	%r2042, %rs253, 2;
	add.s32 	%r2043, %r2037, %r2016;
	mad.lo.s32 	%r2044, %r2019, -6, %r2043;
	add.s32 	%r2045, %r2044, %r2021;
	add.s32 	%r2046, %r2045, %r2042;
	shr.s32 	%r2047, %r2046, 3;
	add.s32 	%r2048, %r2029, %r2019;
	add.s32 	%r2049, %r2048, %r2021;
	mad.lo.s32 	%r2050, %r2020, -3, %r2049;
	shr.s32 	%r2051, %r2050, 2;
	mul.wide.u16 	%r2052, %rs254, 2;
	add.s32 	%r2053, %r2048, %r2020;
	mad.lo.s32 	%r2054, %r2021, -5, %r2053;
	add.s32 	%r2055, %r2054, %r2052;
	add.s32 	%r2056, %r2055, 2;
	shr.s32 	%r2057, %r2056, 3;
	max.s32 	%r2058, %r1913, %r2028;
	min.s32 	%r2059, %r2058, %r1912;
	max.s32 	%r2060, %r1913, %r2033;
	min.s32 	%r2061, %r2060, %r1912;
	max.s32 	%r2062, %r1913, %r2041;
	min.s32 	%r2063, %r2062, %r1912;
	max.s32 	%r2064, %r1913, %r2047;
	min.s32 	%r2065, %r2064, %r1912;
	max.s32 	%r2066, %r1913, %r2051;
	min.s32 	%r2067, %r2066, %r1912;
	max.s32 	%r2068, %r1913, %r2057;
	min.s32 	%r2069, %r2068, %r1912;
	add.s32 	%r2070, %r2059, %r2016;
	max.s32 	%r2071, %r2070, 0;
	min.s32 	%r2072, %r2071, 255;
	st.global.u8 	[%rd30+-1], %r2072;
	add.s32 	%r2073, %r2061, %r2017;
	max.s32 	%r2074, %r2073, 0;
	min.s32 	%r2075, %r2074, 255;
	st.global.u8 	[%rd29+-1], %r2075;
	add.s32 	%r2076, %r2063, %r2018;
	max.s32 	%r2077, %r2076, 0;
	min.s32 	%r2078, %r2077, 255;
	st.global.u8 	[%rd28+-1], %r2078;
	add.s32 	%r2079, %r2065, %r2019;
	max.s32 	%r2080, %r2079, 0;
	min.s32 	%r2081, %r2080, 255;
	st.global.u8 	[%rd31+2], %r2081;
	add.s32 	%r2082, %r2067, %r2020;
	max.s32 	%r2083, %r2082, 0;
	min.s32 	%r2084, %r2083, 255;
	st.global.u8 	[%rd32+2], %r2084;
	add.s32 	%r2085, %r2069, %r2021;
	max.s32 	%r2086, %r2085, 0;
	min.s32 	%r2087, %r2086, 255;
	st.global.u8 	[%rd33+2], %r2087;
	ld.global.u8 	%rs255, [%rd30];
	cvt.u32.u16 	%r2088, %rs255;
	ld.global.u8 	%r2089, [%rd29];
	ld.global.u8 	%r2090, [%rd28];
	ld.global.u8 	%rs256, [%rd27];
	ld.global.u8 	%r2091, [%rd31+3];
	ld.global.u8 	%rs257, [%rd32+3];
	cvt.u32.u16 	%r2092, %rs257;
	ld.global.u8 	%r2093, [%rd33+3];
	ld.global.u8 	%rs258, [%rd34+3];
	mad.lo.s32 	%r2094, %r2088, -6, 4;
	add.s32 	%r2095, %r2094, %r2090;
	add.s32 	%r2096, %r2089, %r2091;
	shl.b32 	%r2097, %r2096, 1;
	add.s32 	%r2098, %r2097, %r2095;
	add.s32 	%r2099, %r2098, %r2092;
	shr.s32 	%r2100, %r2099, 3;
	add.s32 	%r2101, %r2088, 2;
	add.s32 	%r2102, %r2101, %r2090;
	mad.lo.s32 	%r2103, %r2089, -3, %r2102;
	add.s32 	%r2104, %r2103, %r2091;
	shr.s32 	%r2105, %r2104, 2;
	mul.wide.u16 	%r2106, %rs256, 2;
	mul.wide.u16 	%r2107, %rs255, 7;
	add.s32 	%r2108, %r2094, %r2107;
	add.s32 	%r2109, %r2108, %r2089;
	mad.lo.s32 	%r2110, %r2090, -5, %r2109;
	add.s32 	%r2111, %r2110, %r2106;
	add.s32 	%r2112, %r2111, %r2091;
	shr.s32 	%r2113, %r2112, 3;
	mul.wide.u16 	%r2114, %rs257, 2;
	add.s32 	%r2115, %r2109, %r2088;
	mad.lo.s32 	%r2116, %r2091, -6, %r2115;
	add.s32 	%r2117, %r2116, %r2093;
	add.s32 	%r2118, %r2117, %r2114;
	shr.s32 	%r2119, %r2118, 3;
	add.s32 	%r2120, %r2101, %r2091;
	add.s32 	%r2121, %r2120, %r2093;
	mad.lo.s32 	%r2122, %r2092, -3, %r2121;
	shr.s32 	%r2123, %r2122, 2;
	mul.wide.u16 	%r2124, %rs258, 2;
	add.s32 	%r2125, %r2120, %r2092;
	mad.lo.s32 	%r2126, %r2093, -5, %r2125;
	add.s32 	%r2127, %r2126, %r2124;
	add.s32 	%r2128, %r2127, 2;
	shr.s32 	%r2129, %r2128, 3;
	max.s32 	%r2130, %r1913, %r2100;
	min.s32 	%r2131, %r2130, %r1912;
	max.s32 	%r2132, %r1913, %r2105;
	min.s32 	%r2133, %r2132, %r1912;
	max.s32 	%r2134, %r1913, %r2113;
	min.s32 	%r2135, %r2134, %r1912;
	max.s32 	%r2136, %r1913, %r2119;
	min.s32 	%r2137, %r2136, %r1912;
	max.s32 	%r2138, %r1913, %r2123;
	min.s32 	%r2139, %r2138, %r1912;
	max.s32 	%r2140, %r1913, %r2129;
	min.s32 	%r2141, %r2140, %r1912;
	add.s32 	%r2142, %r2131, %r2088;
	max.s32 	%r2143, %r2142, 0;
	min.s32 	%r2144, %r2143, 255;
	st.global.u8 	[%rd30], %r2144;
	add.s32 	%r2145, %r2133, %r2089;
	max.s32 	%r2146, %r2145, 0;
	min.s32 	%r2147, %r2146, 255;
	st.global.u8 	[%rd29], %r2147;
	add.s32 	%r2148, %r2135, %r2090;
	max.s32 	%r2149, %r2148, 0;
	min.s32 	%r2150, %r2149, 255;
	st.global.u8 	[%rd28], %r2150;
	add.s32 	%r2151, %r2137, %r2091;
	max.s32 	%r2152, %r2151, 0;
	min.s32 	%r2153, %r2152, 255;
	st.global.u8 	[%rd31+3], %r2153;
	add.s32 	%r2154, %r2139, %r2092;
	max.s32 	%r2155, %r2154, 0;
	min.s32 	%r2156, %r2155, 255;
	st.global.u8 	[%rd32+3], %r2156;
	add.s32 	%r2157, %r2141, %r2093;
	max.s32 	%r2158, %r2157, 0;
	min.s32 	%r2159, %r2158, 255;
	cvt.u16.u32 	%rs316, %r2159;
	st.global.u8 	[%rd33+3], %r2159;
$L__BB0_111:
	@%p134 bra 	$L__BB0_132;
	shl.b32 	%r194, %r2330, 1;
	shr.u32 	%r195, %r2330, 1;
	ld.global.u8 	%r196, [%rd30+-3];
	ld.global.u8 	%rs259, [%rd29+-3];
	cvt.u32.u16 	%r197, %rs259;
	ld.global.u8 	%r198, [%rd28+-3];
	ld.global.u8 	%r199, [%rd31];
	ld.global.u8 	%rs260, [%rd32];
	cvt.u32.u16 	%r200, %rs260;
	ld.global.u8 	%r201, [%rd33];
	ld.global.u8 	%r202, [%rd30+-2];
	ld.global.u8 	%r203, [%rd29+-2];
	ld.global.u8 	%rs55, [%rd28+-2];
	ld.global.u8 	%r204, [%rd31+1];
	ld.global.u8 	%r205, [%rd32+1];
	ld.global.u8 	%rs56, [%rd33+1];
	ld.global.u8 	%r206, [%rd30+-1];
	ld.global.u8 	%r207, [%rd29+-1];
	ld.global.u8 	%rs57, [%rd28+-1];
	ld.global.u8 	%r208, [%rd31+2];
	ld.global.u8 	%r209, [%rd32+2];
	ld.global.u8 	%rs58, [%rd33+2];
	ld.global.u8 	%r210, [%rd30];
	ld.global.u8 	%rs261, [%rd29];
	cvt.u32.u16 	%r211, %rs261;
	ld.global.u8 	%r212, [%rd28];
	ld.global.u8 	%r213, [%rd31+3];
	ld.global.u8 	%rs262, [%rd32+3];
	cvt.u32.u16 	%r214, %rs262;
	cvt.u32.u16 	%r2160, %rs316;
	and.b32  	%r215, %r2160, 255;
	mul.wide.u16 	%r2161, %rs259, 2;
	sub.s32 	%r2162, %r196, %r2161;
	add.s32 	%r2163, %r2162, %r198;
	abs.s32 	%r2164, %r2163;
	mul.wide.u16 	%r2165, %rs261, 2;
	sub.s32 	%r2166, %r210, %r2165;
	add.s32 	%r2167, %r2166, %r212;
	abs.s32 	%r2168, %r2167;
	add.s32 	%r216, %r2168, %r2164;
	mul.lo.s32 	%r2169, %r2329, 3;
	shr.u32 	%r217, %r2169, 4;
	mul.wide.u16 	%r2170, %rs260, 2;
	sub.s32 	%r2171, %r199, %r2170;
	add.s32 	%r2172, %r2171, %r201;
	abs.s32 	%r2173, %r2172;
	mul.wide.u16 	%r2174, %rs262, 2;
	sub.s32 	%r2175, %r213, %r2174;
	add.s32 	%r2176, %r2175, %r215;
	abs.s32 	%r2177, %r2176;
	add.s32 	%r218, %r2177, %r2173;
	sub.s32 	%r2178, %r199, %r196;
	sub.s32 	%r2179, %r200, %r197;
	mul.lo.s32 	%r2180, %r2179, -3;
	mad.lo.s32 	%r2181, %r2178, 9, %r2180;
	add.s32 	%r2182, %r2181, 8;
	shr.s32 	%r219, %r2182, 4;
	abs.s32 	%r2183, %r219;
	mul.lo.s32 	%r220, %r2330, 10;
	setp.ge.u32 	%p115, %r2183, %r220;
	@%p115 bra 	$L__BB0_117;
	setp.ge.u32 	%p116, %r216, %r217;
	neg.s32 	%r2184, %r194;
	max.s32 	%r2185, %r2184, %r219;
	min.s32 	%r2186, %r2185, %r194;
	cvt.u16.u32 	%rs263, %r198;
	cvt.u16.u32 	%rs264, %r196;
	add.s16 	%rs265, %rs264, %rs263;
	add.s16 	%rs266, %rs265, 1;
	shr.u16 	%rs267, %rs266, 1;
	cvt.u32.u16 	%r2187, %rs267;
	sub.s32 	%r2188, %r2187, %r197;
	add.s32 	%r2189, %r2188, %r2186;
	shr.s32 	%r2190, %r2189, 1;
	neg.s32 	%r2191, %r195;
	max.s32 	%r2192, %r2191, %r2190;
	min.s32 	%r221, %r2192, %r195;
	cvt.u16.u32 	%rs268, %r201;
	cvt.u16.u32 	%rs269, %r199;
	add.s16 	%rs270, %rs269, %rs268;
	add.s16 	%rs271, %rs270, 1;
	shr.u16 	%rs272, %rs271, 1;
	cvt.u32.u16 	%r2193, %rs272;
	add.s32 	%r2194, %r2186, %r200;
	sub.s32 	%r2195, %r2193, %r2194;
	shr.s32 	%r2196, %r2195, 1;
	max.s32 	%r222, %r2191, %r2196;
	add.s32 	%r2197, %r2186, %r196;
	max.s32 	%r2198, %r2197, 0;
	min.s32 	%r2199, %r2198, 255;
	st.global.u8 	[%rd30+-3], %r2199;
	sub.s32 	%r2200, %r199, %r2186;
	max.s32 	%r2201, %r2200, 0;
	min.s32 	%r2202, %r2201, 255;
	st.global.u8 	[%rd31], %r2202;
	@%p116 bra 	$L__BB0_115;
	add.s32 	%r2203, %r221, %r197;
	max.s32 	%r2204, %r2203, 0;
	min.s32 	%r2205, %r2204, 255;
	st.global.u8 	[%rd29+-3], %r2205;
$L__BB0_115:
	setp.ge.u32 	%p117, %r218, %r217;
	@%p117 bra 	$L__BB0_117;
	min.s32 	%r2206, %r222, %r195;
	add.s32 	%r2207, %r2206, %r200;
	max.s32 	%r2208, %r2207, 0;
	min.s32 	%r2209, %r2208, 255;
	st.global.u8 	[%rd32], %r2209;
$L__BB0_117:
	sub.s32 	%r2210, %r204, %r202;
	sub.s32 	%r2211, %r205, %r203;
	mul.lo.s32 	%r2212, %r2211, -3;
	mad.lo.s32 	%r2213, %r2210, 9, %r2212;
	add.s32 	%r2214, %r2213, 8;
	shr.s32 	%r223, %r2214, 4;
	abs.s32 	%r2215, %r223;
	setp.ge.u32 	%p118, %r2215, %r220;
	@%p118 bra 	$L__BB0_122;
	setp.ge.u32 	%p119, %r216, %r217;
	neg.s32 	%r2216, %r194;
	max.s32 	%r2217, %r2216, %r223;
	min.s32 	%r2218, %r2217, %r194;
	cvt.u16.u32 	%rs274, %r202;
	add.s16 	%rs275, %rs274, %rs55;
	add.s16 	%rs276, %rs275, 1;
	shr.u16 	%rs277, %rs276, 1;
	cvt.u32.u16 	%r2219, %rs277;
	sub.s32 	%r2220, %r2219, %r203;
	add.s32 	%r2221, %r2220, %r2218;
	shr.s32 	%r2222, %r2221, 1;
	neg.s32 	%r2223, %r195;
	max.s32 	%r2224, %r2223, %r2222;
	min.s32 	%r224, %r2224, %r195;
	cvt.u16.u32 	%rs279, %r204;
	add.s16 	%rs280, %rs279, %rs56;
	add.s16 	%rs281, %rs280, 1;
	shr.u16 	%rs282, %rs281, 1;
	cvt.u32.u16 	%r2225, %rs282;
	add.s32 	%r2226, %r2218, %r205;
	sub.s32 	%r2227, %r2225, %r2226;
	shr.s32 	%r2228, %r2227, 1;
	max.s32 	%r225, %r2223, %r2228;
	add.s32 	%r2229, %r2218, %r202;
	max.s32 	%r2230, %r2229, 0;
	min.s32 	%r2231, %r2230, 255;
	st.global.u8 	[%rd30+-2], %r2231;
	sub.s32 	%r2232, %r204, %r2218;
	max.s32 	%r2233, %r2232, 0;
	min.s32 	%r2234, %r2233, 255;
	st.global.u8 	[%rd31+1], %r2234;
	@%p119 bra 	$L__BB0_120;
	add.s32 	%r2235, %r224, %r203;
	max.s32 	%r2236, %r2235, 0;
	min.s32 	%r2237, %r2236, 255;
	st.global.u8 	[%rd29+-2], %r2237;
$L__BB0_120:
	setp.ge.u32 	%p120, %r218, %r217;
	@%p120 bra 	$L__BB0_122;
	min.s32 	%r2238, %r225, %r195;
	add.s32 	%r2239, %r2238, %r205;
	max.s32 	%r2240, %r2239, 0;
	min.s32 	%r2241, %r2240, 255;
	st.global.u8 	[%rd32+1], %r2241;
$L__BB0_122:
	sub.s32 	%r2242, %r208, %r206;
	sub.s32 	%r2243, %r209, %r207;
	mul.lo.s32 	%r2244, %r2243, -3;
	mad.lo.s32 	%r2245, %r2242, 9, %r2244;
	add.s32 	%r2246, %r2245, 8;
	shr.s32 	%r226, %r2246, 4;
	abs.s32 	%r2247, %r226;
	setp.ge.u32 	%p121, %r2247, %r220;
	@%p121 bra 	$L__BB0_127;
	setp.ge.u32 	%p122, %r216, %r217;
	neg.s32 	%r2248, %r194;
	max.s32 	%r2249, %r2248, %r226;
	min.s32 	%r2250, %r2249, %r194;
	cvt.u16.u32 	%rs284, %r206;
	add.s16 	%rs285, %rs284, %rs57;
	add.s16 	%rs286, %rs285, 1;
	shr.u16 	%rs287, %rs286, 1;
	cvt.u32.u16 	%r2251, %rs287;
	sub.s32 	%r2252, %r2251, %r207;
	add.s32 	%r2253, %r2252, %r2250;
	shr.s32 	%r2254, %r2253, 1;
	neg.s32 	%r2255, %r195;
	max.s32 	%r2256, %r2255, %r2254;
	min.s32 	%r227, %r2256, %r195;
	cvt.u16.u32 	%rs289, %r208;
	add.s16 	%rs290, %rs289, %rs58;
	add.s16 	%rs291, %rs290, 1;
	shr.u16 	%rs292, %rs291, 1;
	cvt.u32.u16 	%r2257, %rs292;
	add.s32 	%r2258, %r2250, %r209;
	sub.s32 	%r2259, %r2257, %r2258;
	shr.s32 	%r2260, %r2259, 1;
	max.s32 	%r228, %r2255, %r2260;
	add.s32 	%r2261, %r2250, %r206;
	max.s32 	%r2262, %r2261, 0;
	min.s32 	%r2263, %r2262, 255;
	st.global.u8 	[%rd30+-1], %r2263;
	sub.s32 	%r2264, %r208, %r2250;
	max.s32 	%r2265, %r2264, 0;
	min.s32 	%r2266, %r2265, 255;
	st.global.u8 	[%rd31+2], %r2266;
	@%p122 bra 	$L__BB0_125;
	add.s32 	%r2267, %r227, %r207;
	max.s32 	%r2268, %r2267, 0;
	min.s32 	%r2269, %r2268, 255;
	st.global.u8 	[%rd29+-1], %r2269;
$L__BB0_125:
	setp.ge.u32 	%p123, %r218, %r217;
	@%p123 bra 	$L__BB0_127;
	min.s32 	%r2270, %r228, %r195;
	add.s32 	%r2271, %r2270, %r209;
	max.s32 	%r2272, %r2271, 0;
	min.s32 	%r2273, %r2272, 255;
	st.global.u8 	[%rd32+2], %r2273;
$L__BB0_127:
	sub.s32 	%r2274, %r213, %r210;
	sub.s32 	%r2275, %r214, %r211;
	mul.lo.s32 	%r2276, %r2275, -3;
	mad.lo.s32 	%r2277, %r2274, 9, %r2276;
	add.s32 	%r2278, %r2277, 8;
	shr.s32 	%r229, %r2278, 4;
	abs.s32 	%r2279, %r229;
	setp.ge.u32 	%p124, %r2279, %r220;
	@%p124 bra 	$L__BB0_132;
	setp.ge.u32 	%p125, %r216, %r217;
	neg.s32 	%r2280, %r194;
	max.s32 	%r2281, %r2280, %r229;
	min.s32 	%r2282, %r2281, %r194;
	cvt.u16.u32 	%rs293, %r212;
	cvt.u16.u32 	%rs294, %r210;
	add.s16 	%rs295, %rs294, %rs293;
	add.s16 	%rs296, %rs295, 1;
	shr.u16 	%rs297, %rs296, 1;
	cvt.u32.u16 	%r2283, %rs297;
	sub.s32 	%r2284, %r2283, %r211;
	add.s32 	%r2285, %r2284, %r2282;
	shr.s32 	%r2286, %r2285, 1;
	neg.s32 	%r2287, %r195;
	max.s32 	%r2288, %r2287, %r2286;
	min.s32 	%r230, %r2288, %r195;
	cvt.u16.u32 	%rs298, %r215;
	cvt.u16.u32 	%rs299, %r213;
	add.s16 	%rs300, %rs299, %rs298;
	add.s16 	%rs301, %rs300, 1;
	shr.u16 	%rs302, %rs301, 1;
	cvt.u32.u16 	%r2289, %rs302;
	add.s32 	%r2290, %r2282, %r214;
	sub.s32 	%r2291, %r2289, %r2290;
	shr.s32 	%r2292, %r2291, 1;
	max.s32 	%r2293, %r2287, %r2292;
	min.s32 	%r231, %r2293, %r195;
	add.s32 	%r2294, %r2282, %r210;
	max.s32 	%r2295, %r2294, 0;
	min.s32 	%r2296, %r2295, 255;
	st.global.u8 	[%rd30], %r2296;
	sub.s32 	%r2297, %r213, %r2282;
	max.s32 	%r2298, %r2297, 0;
	min.s32 	%r2299, %r2298, 255;
	st.global.u8 	[%rd31+3], %r2299;
	@%p125 bra 	$L__BB0_130;
	add.s32 	%r2300, %r230, %r211;
	max.s32 	%r2301, %r2300, 0;
	min.s32 	%r2302, %r2301, 255;
	st.global.u8 	[%rd29], %r2302;
$L__BB0_130:
	setp.ge.u32 	%p126, %r218, %r217;
	@%p126 bra 	$L__BB0_132;
	add.s32 	%r2303, %r231, %r214;
	max.s32 	%r2304, %r2303, 0;
	min.s32 	%r2305, %r2304, 255;
	st.global.u8 	[%rd32+3], %r2305;
$L__BB0_132:
	ret;

}
	// .globl	_Z28DeblockingFilterChromaKernelPhS_S_jjjjj
.visible .entry _Z28DeblockingFilterChromaKernelPhS_S_jjjjj(
	.param .u64 .ptr .align 1 _Z28DeblockingFilterChromaKernelPhS_S_jjjjj_param_0,
	.param .u64 .ptr .align 1 _Z28DeblockingFilterChromaKernelPhS_S_jjjjj_param_1,
	.param .u64 .ptr .align 1 _Z28DeblockingFilterChromaKernelPhS_S_jjjjj_param_2,
	.param .u32 _Z28DeblockingFilterChromaKernelPhS_S_jjjjj_param_3,
	.param .u32 _Z28DeblockingFilterChromaKernelPhS_S_jjjjj_param_4,
	.param .u32 _Z28DeblockingFilterChromaKernelPhS_S_jjjjj_param_5,
	.param .u32 _Z28DeblockingFilterChromaKernelPhS_S_jjjjj_param_6,
	.param .u32 _Z28DeblockingFilterChromaKernelPhS_S_jjjjj_param_7
)
{
	.local .align 16 .b8 	__local_depot1[208];
	.reg .b64 	%SP;
	.reg .b64 	%SPL;
	.reg .pred 	%p<10>;
	.reg .b16 	%rs<5>;
	.reg .b32 	%r<513>;
	.reg .b64 	%rd<96>;

	mov.u64 	%SPL, __local_depot1;
	ld.param.u64 	%rd6, [_Z28DeblockingFilterChromaKernelPhS_S_jjjjj_param_0];
	ld.param.u64 	%rd4, [_Z28DeblockingFilterChromaKernelPhS_S_jjjjj_param_1];
	ld.param.u32 	%r7, [_Z28DeblockingFilterChromaKernelPhS_S_jjjjj_param_3];
	ld.param.u32 	%r8, [_Z28DeblockingFilterChromaKernelPhS_S_jjjjj_param_4];
	ld.param.u32 	%r9, [_Z28DeblockingFilterChromaKernelPhS_S_jjjjj_param_5];
	ld.param.u32 	%r10, [_Z28DeblockingFilterChromaKernelPhS_S_jjjjj_param_6];
	cvta.to.global.u64 	%rd1, %rd6;
	cvta.to.global.u64 	%rd2, %rd4;
	add.u64 	%rd3, %SPL, 0;
	mov.b32 	%r13, 0;
	st.local.v4.u32 	[%rd3], {%r13, %r13, %r13, %r13};
	st.local.v4.u32 	[%rd3+16], {%r13, %r13, %r13, %r13};
	st.local.v4.u32 	[%rd3+32], {%r13, %r13, %r13, %r13};
	st.local.v4.u32 	[%rd3+48], {%r13, %r13, %r13, %r13};
	mov.b32 	%r14, 1;
	st.local.v4.u32 	[%rd3+64], {%r13, %r13, %r14, %r14};
	st.local.v4.u32 	[%rd3+80], {%r14, %r14, %r14, %r14};
	mov.b32 	%r15, 2;
	st.local.v4.u32 	[%rd3+96], {%r14, %r14, %r14, %r15};
	mov.b32 	%r16, 3;
	st.local.v4.u32 	[%rd3+112], {%r15, %r15, %r15, %r16};
	mov.b32 	%r17, 4;
	st.local.v4.u32 	[%rd3+128], {%r16, %r16, %r16, %r17};
	mov.b32 	%r18, 5;
	st.local.v4.u32 	[%rd3+144], {%r17, %r17, %r18, %r18};
	mov.b32 	%r19, 8;
	mov.b32 	%r20, 7;
	mov.b32 	%r21, 6;
	st.local.v4.u32 	[%rd3+160], {%r21, %r21, %r20, %r19};
	mov.b32 	%r22, 13;
	mov.b32 	%r23, 11;
	mov.b32 	%r24, 10;
	mov.b32 	%r25, 9;
	st.local.v4.u32 	[%rd3+176], {%r25, %r24, %r23, %r22};
	mov.b32 	%r512, 20;
	mov.b32 	%r26, 18;
	mov.b32 	%r27, 16;
	mov.b32 	%r28, 14;
	st.local.v4.u32 	[%rd3+192], {%r28, %r27, %r26, %r512};
	setp.gt.u32 	%p1, %r9, 51;
	@%p1 bra 	$L__BB1_2;
	mul.wide.u32 	%rd8, %r9, 4;
	add.s64 	%rd9, %rd3, %rd8;
	ld.local.u32 	%r512, [%rd9];
$L__BB1_2:
	mov.u32 	%r29, %tid.x;
	mov.u32 	%r30, %ctaid.x;
	mov.u32 	%r31, %ntid.x;
	mad.lo.s32 	%r3, %r30, %r31, %r29;
	mov.u32 	%r32, %tid.y;
	mov.u32 	%r33, %ctaid.y;
	mov.u32 	%r34, %ntid.y;
	mad.lo.s32 	%r4, %r33, %r34, %r32;
	shr.u32 	%r5, %r7, 1;
	sub.s32 	%r6, %r8, %r7;
	setp.eq.s32 	%p2, %r4, 0;
	@%p2 bra 	$L__BB1_5;
	add.s32 	%r35, %r4, -1;
	div.u32 	%r36, %r6, %r7;
	mad.lo.s32 	%r37, %r35, %r36, %r35;
	add.s32 	%r38, %r37, %r3;
	cvt.u64.u32 	%rd10, %r38;
	add.s64 	%rd11, %rd2, %rd10;
	ld.global.u8 	%rs1, [%rd11];
	setp.ne.s16 	%p3, %rs1, 2;
	@%p3 bra 	$L__BB1_5;
	mul.lo.s32 	%r39, %r10, %r7;
	mul.lo.s32 	%r40, %r7, %r4;
	mul.lo.s32 	%r41, %r40, %r39;
	cvt.u64.u32 	%rd12, %r41;
	mul.lo.s32 	%r42, %r7, %r3;
	cvt.u64.u32 	%rd13, %r42;
	add.s32 	%r43, %r5, -1;
	cvt.u64.u32 	%rd14, %r43;
	add.s64 	%rd15, %rd14, %rd13;
	add.s64 	%rd16, %rd15, %rd12;
	add.s64 	%rd17, %rd1, %rd16;
	cvt.u64.u32 	%rd18, %r39;
	add.s64 	%rd19, %rd17, %rd18;
	shl.b32 	%r44, %r39, 1;
	cvt.u64.u32 	%rd20, %r44;
	add.s64 	%rd21, %rd17, %rd20;
	mul.lo.s32 	%r45, %r39, 3;
	cvt.u64.u32 	%rd22, %r45;
	add.s64 	%rd23, %rd17, %rd22;
	ld.global.u8 	%r46, [%rd17];
	ld.global.u8 	%r47, [%rd17+-1];
	ld.global.u8 	%r48, [%rd19];
	ld.global.u8 	%r49, [%rd19+-1];
	ld.global.u8 	%r50, [%rd21];
	ld.global.u8 	%r51, [%rd21+-1];
	ld.global.u8 	%r52, [%rd23];
	ld.global.u8 	%r53, [%rd23+-1];
	ld.global.u8 	%r54, [%rd17+1];
	ld.global.u8 	%r55, [%rd17+2];
	ld.global.u8 	%r56, [%rd19+1];
	ld.global.u8 	%r57, [%rd19+2];
	ld.global.u8 	%r58, [%rd21+1];
	ld.global.u8 	%r59, [%rd21+2];
	ld.global.u8 	%r60, [%rd23+1];
	ld.global.u8 	%r61, [%rd23+2];
	sub.s32 	%r62, %r46, %r54;
	shl.b32 	%r63, %r62, 2;
	sub.s32 	%r64, %r47, %r55;
	add.s32 	%r65, %r64, %r63;
	add.s32 	%r66, %r65, 4;
	shr.s32 	%r67, %r66, 3;
	sub.s32 	%r68, %r48, %r56;
	shl.b32 	%r69, %r68, 2;
	sub.s32 	%r70, %r49, %r57;
	add.s32 	%r71, %r70, %r69;
	add.s32 	%r72, %r71, 4;
	shr.s32 	%r73, %r72, 3;
	sub.s32 	%r74, %r50, %r58;
	shl.b32 	%r75, %r74, 2;
	sub.s32 	%r76, %r51, %r59;
	add.s32 	%r77, %r76, %r75;
	add.s32 	%r78, %r77, 4;
	shr.s32 	%r79, %r78, 3;
	sub.s32 	%r80, %r52, %r60;
	shl.b32 	%r81, %r80, 2;
	sub.s32 	%r82, %r53, %r61;
	add.s32 	%r83, %r82, %r81;
	add.s32 	%r84, %r83, 4;
	shr.s32 	%r85, %r84, 3;
	sub.s32 	%r86, %r54, %r46;
	shl.b32 	%r87, %r86, 2;
	sub.s32 	%r88, %r55, %r47;
	add.s32 	%r89, %r88, %r87;
	add.s32 	%r90, %r89, 4;
	shr.s32 	%r91, %r90, 3;
	sub.s32 	%r92, %r56, %r48;
	shl.b32 	%r93, %r92, 2;
	sub.s32 	%r94, %r57, %r49;
	add.s32 	%r95, %r94, %r93;
	add.s32 	%r96, %r95, 4;
	shr.s32 	%r97, %r96, 3;
	sub.s32 	%r98, %r58, %r50;
	shl.b32 	%r99, %r98, 2;
	sub.s32 	%r100, %r59, %r51;
	add.s32 	%r101, %r100, %r99;
	add.s32 	%r102, %r101, 4;
	shr.s32 	%r103, %r102, 3;
	sub.s32 	%r104, %r60, %r52;
	shl.b32 	%r105, %r104, 2;
	sub.s32 	%r106, %r61, %r53;
	add.s32 	%r107, %r106, %r105;
	add.s32 	%r108, %r107, 4;
	shr.s32 	%r109, %r108, 3;
	neg.s32 	%r110, %r512;
	max.s32 	%r111, %r110, %r67;
	min.s32 	%r112, %r111, %r512;
	max.s32 	%r113, %r110, %r73;
	min.s32 	%r114, %r113, %r512;
	max.s32 	%r115, %r110, %r79;
	min.s32 	%r116, %r115, %r512;
	max.s32 	%r117, %r110, %r85;
	min.s32 	%r118, %r117, %r512;
	max.s32 	%r119, %r110, %r91;
	min.s32 	%r120, %r119, %r512;
	max.s32 	%r121, %r110, %r97;
	min.s32 	%r122, %r121, %r512;
	max.s32 	%r123, %r110, %r103;
	min.s32 	%r124, %r123, %r512;
	max.s32 	%r125, %r110, %r109;
	min.s32 	%r126, %r125, %r512;
	add.s32 	%r127, %r112, %r46;
	max.s32 	%r128, %r127, 0;
	min.s32 	%r129, %r128, 255;
	st.global.u8 	[%rd17], %r129;
	sub.s32 	%r130, %r54, %r120;
	max.s32 	%r131, %r130, 0;
	min.s32 	%r132, %r131, 255;
	st.global.u8 	[%rd17+1], %r132;
	add.s32 	%r133, %r114, %r48;
	max.s32 	%r134, %r133, 0;
	min.s32 	%r135, %r134, 255;
	st.global.u8 	[%rd19], %r135;
	sub.s32 	%r136, %r56, %r122;
	max.s32 	%r137, %r136, 0;
	min.s32 	%r138, %r137, 255;
	st.global.u8 	[%rd19+1], %r138;
	add.s32 	%r139, %r116, %r50;
	max.s32 	%r140, %r139, 0;
	min.s32 	%r141, %r140, 255;
	st.global.u8 	[%rd21], %r141;
	sub.s32 	%r142, %r58, %r124;
	max.s32 	%r143, %r142, 0;
	min.s32 	%r144, %r143, 255;
	st.global.u8 	[%rd21+1], %r144;
	add.s32 	%r145, %r118, %r52;
	max.s32 	%r146, %r145, 0;
	min.s32 	%r147, %r146, 255;
	st.global.u8 	[%rd23], %r147;
	sub.s32 	%r148, %r60, %r126;
	max.s32 	%r149, %r148, 0;
	min.s32 	%r150, %r149, 255;
	st.global.u8 	[%rd23+1], %r150;
$L__BB1_5:
	ld.param.u32 	%r511, [_Z28DeblockingFilterChromaKernelPhS_S_jjjjj_param_7];
	add.s32 	%r151, %r511, -1;
	setp.ge.u32 	%p4, %r4, %r151;
	@%p4 bra 	$L__BB1_8;
	ld.param.u64 	%rd93, [_Z28DeblockingFilterChromaKernelPhS_S_jjjjj_param_1];
	div.u32 	%r152, %r6, %r7;
	mad.lo.s32 	%r153, %r4, %r152, %r4;
	add.s32 	%r154, %r153, %r3;
	cvt.u64.u32 	%rd24, %r154;
	cvta.to.global.u64 	%rd25, %rd93;
	add.s64 	%rd26, %rd25, %rd24;
	ld.global.u8 	%rs2, [%rd26];
	setp.ne.s16 	%p5, %rs2, 2;
	@%p5 bra 	$L__BB1_8;
	mul.lo.s32 	%r155, %r7, %r4;
	mul.lo.s32 	%r156, %r155, %r7;
	mul.lo.s32 	%r157, %r156, %r10;
	cvt.u64.u32 	%rd27, %r157;
	mul.lo.s32 	%r158, %r5, %r7;
	mul.lo.s32 	%r159, %r158, %r10;
	cvt.u64.u32 	%rd28, %r159;
	mul.lo.s32 	%r160, %r7, %r3;
	cvt.u64.u32 	%rd29, %r160;
	add.s32 	%r161, %r5, -1;
	cvt.u64.u32 	%rd30, %r161;
	add.s64 	%rd31, %rd30, %rd29;
	add.s64 	%rd32, %rd31, %rd28;
	add.s64 	%rd33, %rd32, %rd27;
	add.s64 	%rd34, %rd1, %rd33;
	add.s32 	%r162, %r158, %r7;
	mul.lo.s32 	%r163, %r162, %r10;
	cvt.u64.u32 	%rd35, %r163;
	add.s64 	%rd36, %rd31, %rd35;
	add.s64 	%rd37, %rd36, %rd27;
	add.s64 	%rd38, %rd1, %rd37;
	add.s32 	%r164, %r162, %r7;
	mul.lo.s32 	%r165, %r164, %r10;
	cvt.u64.u32 	%rd39, %r165;
	add.s64 	%rd40, %rd31, %rd39;
	add.s64 	%rd41, %rd40, %rd27;
	add.s64 	%rd42, %rd1, %rd41;
	add.s32 	%r166, %r164, %r7;
	mul.lo.s32 	%r167, %r166, %r10;
	cvt.u64.u32 	%rd43, %r167;
	add.s64 	%rd44, %rd31, %rd43;
	add.s64 	%rd45, %rd44, %rd27;
	add.s64 	%rd46, %rd1, %rd45;
	ld.global.u8 	%r168, [%rd34];
	ld.global.u8 	%r169, [%rd34+-1];
	ld.global.u8 	%r170, [%rd38];
	ld.global.u8 	%r171, [%rd38+-1];
	ld.global.u8 	%r172, [%rd42];
	ld.global.u8 	%r173, [%rd42+-1];
	ld.global.u8 	%r174, [%rd46];
	ld.global.u8 	%r175, [%rd46+-1];
	ld.global.u8 	%r176, [%rd34+1];
	ld.global.u8 	%r177, [%rd34+2];
	ld.global.u8 	%r178, [%rd38+1];
	ld.global.u8 	%r179, [%rd38+2];
	ld.global.u8 	%r180, [%rd42+1];
	ld.global.u8 	%r181, [%rd42+2];
	ld.global.u8 	%r182, [%rd46+1];
	ld.global.u8 	%r183, [%rd46+2];
	sub.s32 	%r184, %r168, %r176;
	shl.b32 	%r185, %r184, 2;
	sub.s32 	%r186, %r169, %r177;
	add.s32 	%r187, %r186, %r185;
	add.s32 	%r188, %r187, 4;
	shr.s32 	%r189, %r188, 3;
	sub.s32 	%r190, %r170, %r178;
	shl.b32 	%r191, %r190, 2;
	sub.s32 	%r192, %r171, %r179;
	add.s32 	%r193, %r192, %r191;
	add.s32 	%r194, %r193, 4;
	shr.s32 	%r195, %r194, 3;
	sub.s32 	%r196, %r172, %r180;
	shl.b32 	%r197, %r196, 2;
	sub.s32 	%r198, %r173, %r181;
	add.s32 	%r199, %r198, %r197;
	add.s32 	%r200, %r199, 4;
	shr.s32 	%r201, %r200, 3;
	sub.s32 	%r202, %r174, %r182;
	shl.b32 	%r203, %r202, 2;
	sub.s32 	%r204, %r175, %r183;
	add.s32 	%r205, %r204, %r203;
	add.s32 	%r206, %r205, 4;
	shr.s32 	%r207, %r206, 3;
	sub.s32 	%r208, %r176, %r168;
	shl.b32 	%r209, %r208, 2;
	sub.s32 	%r210, %r177, %r169;
	add.s32 	%r211, %r210, %r209;
	add.s32 	%r212, %r211, 4;
	shr.s32 	%r213, %r212, 3;
	sub.s32 	%r214, %r178, %r170;
	shl.b32 	%r215, %r214, 2;
	sub.s32 	%r216, %r179, %r171;
	add.s32 	%r217, %r216, %r215;
	add.s32 	%r218, %r217, 4;
	shr.s32 	%r219, %r218, 3;
	sub.s32 	%r220, %r180, %r172;
	shl.b32 	%r221, %r220, 2;
	sub.s32 	%r222, %r181, %r173;
	add.s32 	%r223, %r222, %r221;
	add.s32 	%r224, %r223, 4;
	shr.s32 	%r225, %r224, 3;
	sub.s32 	%r226, %r182, %r174;
	shl.b32 	%r227, %r226, 2;
	sub.s32 	%r228, %r183, %r175;
	add.s32 	%r229, %r228, %r227;
	add.s32 	%r230, %r229, 4;
	shr.s32 	%r231, %r230, 3;
	neg.s32 	%r232, %r512;
	max.s32 	%r233, %r232, %r189;
	min.s32 	%r234, %r233, %r512;
	max.s32 	%r235, %r232, %r195;
	min.s32 	%r236, %r235, %r512;
	max.s32 	%r237, %r232, %r201;
	min.s32 	%r238, %r237, %r512;
	max.s32 	%r239, %r232, %r207;
	min.s32 	%r240, %r239, %r512;
	max.s32 	%r241, %r232, %r213;
	min.s32 	%r242, %r241, %r512;
	max.s32 	%r243, %r232, %r219;
	min.s32 	%r244, %r243, %r512;
	max.s32 	%r245, %r232, %r225;
	min.s32 	%r246, %r245, %r512;
	max.s32 	%r247, %r232, %r231;
	min.s32 	%r248, %r247, %r512;
	add.s32 	%r249, %r234, %r168;
	max.s32 	%r250, %r249, 0;
	min.s32 	%r251, %r250, 255;
	st.global.u8 	[%rd34], %r251;
	sub.s32 	%r252, %r176, %r242;
	max.s32 	%r253, %r252, 0;
	min.s32 	%r254, %r253, 255;
	st.global.u8 	[%rd34+1], %r254;
	add.s32 	%r255, %r236, %r170;
	max.s32 	%r256, %r255, 0;
	min.s32 	%r257, %r256, 255;
	st.global.u8 	[%rd38], %r257;
	sub.s32 	%r258, %r178, %r244;
	max.s32 	%r259, %r258, 0;
	min.s32 	%r260, %r259, 255;
	st.global.u8 	[%rd38+1], %r260;
	add.s32 	%r261, %r238, %r172;
	max.s32 	%r262, %r261, 0;
	min.s32 	%r263, %r262, 255;
	st.global.u8 	[%rd42], %r263;
	sub.s32 	%r264, %r180, %r246;
	max.s32 	%r265, %r264, 0;
	min.s32 	%r266, %r265, 255;
	st.global.u8 	[%rd42+1], %r266;
	add.s32 	%r267, %r240, %r174;
	max.s32 	%r268, %r267, 0;
	min.s32 	%r269, %r268, 255;
	st.global.u8 	[%rd46], %r269;
	sub.s32 	%r270, %r182, %r248;
	max.s32 	%r271, %r270, 0;
	min.s32 	%r272, %r271, 255;
	st.global.u8 	[%rd46+1], %r272;
$L__BB1_8:
	setp.lt.s32 	%p6, %r3, 1;
	@%p6 bra 	$L__BB1_11;
	ld.param.u64 	%rd94, [_Z28DeblockingFilterChromaKernelPhS_S_jjjjj_param_2];
	div.u32 	%r273, %r6, %r7;
	mad.lo.s32 	%r274, %r273, %r4, %r3;
	add.s32 	%r275, %r274, -1;
	cvt.u64.u32 	%rd47, %r275;
	cvta.to.global.u64 	%rd48, %rd94;
	add.s64 	%rd49, %rd48, %rd47;
	ld.global.u8 	%rs3, [%rd49];
	setp.ne.s16 	%p7, %rs3, 2;
	@%p7 bra 	$L__BB1_11;
	mul.lo.s32 	%r276, %r7, %r4;
	mul.lo.s32 	%r277, %r7, %r10;
	mul.lo.s32 	%r278, %r277, %r276;
	cvt.u64.u32 	%rd50, %r278;
	shl.b32 	%r279, %r277, 1;
	cvt.u64.u32 	%rd51, %r279;
	mul.lo.s32 	%r280, %r7, %r3;
	cvt.u64.u32 	%rd52, %r280;
	add.s32 	%r281, %r5, -1;
	cvt.u64.u32 	%rd53, %r281;
	add.s64 	%rd54, %rd53, %rd52;
	add.s64 	%rd55, %rd54, %rd51;
	add.s64 	%rd56, %rd55, %rd50;
	add.s64 	%rd57, %rd1, %rd56;
	mul.lo.s32 	%r282, %r277, 3;
	cvt.u64.u32 	%rd58, %r282;
	add.s64 	%rd59, %rd54, %rd58;
	add.s64 	%rd60, %rd59, %rd50;
	add.s64 	%rd61, %rd1, %rd60;
	mul.lo.s32 	%r283, %r5, %r7;
	mul.lo.s32 	%r284, %r283, %r10;
	cvt.u64.u32 	%rd62, %r284;
	add.s64 	%rd63, %rd62, %rd52;
	add.s64 	%rd64, %rd63, %rd50;
	add.s64 	%rd65, %rd1, %rd64;
	add.s32 	%r285, %r283, %r7;
	mul.lo.s32 	%r286, %r285, %r10;
	cvt.u64.u32 	%rd66, %r286;
	add.s64 	%rd67, %rd66, %rd52;
	add.s64 	%rd68, %rd67, %rd50;
	add.s64 	%rd69, %rd1, %rd68;
	ld.global.u8 	%r287, [%rd61+-3];
	ld.global.u8 	%r288, [%rd57+-3];
	ld.global.u8 	%r289, [%rd61+-2];
	ld.global.u8 	%r290, [%rd57+-2];
	ld.global.u8 	%r291, [%rd61+-1];
	ld.global.u8 	%r292, [%rd57+-1];
	ld.global.u8 	%r293, [%rd61];
	ld.global.u8 	%r294, [%rd57];
	ld.global.u8 	%r295, [%rd65];
	ld.global.u8 	%r296, [%rd69];
	ld.global.u8 	%r297, [%rd65+1];
	ld.global.u8 	%r298, [%rd69+1];
	ld.global.u8 	%r299, [%rd65+2];
	ld.global.u8 	%r300, [%rd69+2];
	ld.global.u8 	%r301, [%rd65+3];
	ld.global.u8 	%r302, [%rd69+3];
	sub.s32 	%r303, %r287, %r295;
	shl.b32 	%r304, %r303, 2;
	sub.s32 	%r305, %r288, %r296;
	add.s32 	%r306, %r305, %r304;
	add.s32 	%r307, %r306, 4;
	shr.s32 	%r308, %r307, 3;
	sub.s32 	%r309, %r289, %r297;
	shl.b32 	%r310, %r309, 2;
	sub.s32 	%r311, %r290, %r298;
	add.s32 	%r312, %r311, %r310;
	add.s32 	%r313, %r312, 4;
	shr.s32 	%r314, %r313, 3;
	sub.s32 	%r315, %r291, %r299;
	shl.b32 	%r316, %r315, 2;
	sub.s32 	%r317, %r292, %r300;
	add.s32 	%r318, %r317, %r316;
	add.s32 	%r319, %r318, 4;
	shr.s32 	%r320, %r319, 3;
	sub.s32 	%r321, %r293, %r301;
	shl.b32 	%r322, %r321, 2;
	sub.s32 	%r323, %r294, %r302;
	add.s32 	%r324, %r323, %r322;
	add.s32 	%r325, %r324, 4;
	shr.s32 	%r326, %r325, 3;
	sub.s32 	%r327, %r295, %r287;
	shl.b32 	%r328, %r327, 2;
	sub.s32 	%r329, %r296, %r288;
	add.s32 	%r330, %r329, %r328;
	add.s32 	%r331, %r330, 4;
	shr.s32 	%r332, %r331, 3;
	sub.s32 	%r333, %r297, %r289;
	shl.b32 	%r334, %r333, 2;
	sub.s32 	%r335, %r298, %r290;
	add.s32 	%r336, %r335, %r334;
	add.s32 	%r337, %r336, 4;
	shr.s32 	%r338, %r337, 3;
	sub.s32 	%r339, %r299, %r291;
	shl.b32 	%r340, %r339, 2;
	sub.s32 	%r341, %r300, %r292;
	add.s32 	%r342, %r341, %r340;
	add.s32 	%r343, %r342, 4;
	shr.s32 	%r344, %r343, 3;
	sub.s32 	%r345, %r301, %r293;
	shl.b32 	%r346, %r345, 2;
	sub.s32 	%r347, %r302, %r294;
	add.s32 	%r348, %r347, %r346;
	add.s32 	%r349, %r348, 4;
	shr.s32 	%r350, %r349, 3;
	neg.s32 	%r351, %r512;
	max.s32 	%r352, %r351, %r308;
	min.s32 	%r353, %r352, %r512;
	max.s32 	%r354, %r351, %r314;
	min.s32 	%r355, %r354, %r512;
	max.s32 	%r356, %r351, %r320;
	min.s32 	%r357, %r356, %r512;
	max.s32 	%r358, %r351, %r326;
	min.s32 	%r359, %r358, %r512;
	max.s32 	%r360, %r351, %r332;
	min.s32 	%r361, %r360, %r512;
	max.s32 	%r362, %r351, %r338;
	min.s32 	%r363, %r362, %r512;
	max.s32 	%r364, %r351, %r344;
	min.s32 	%r365, %r364, %r512;
	max.s32 	%r366, %r351, %r350;
	min.s32 	%r367, %r366, %r512;
	add.s32 	%r368, %r353, %r287;
	max.s32 	%r369, %r368, 0;
	min.s32 	%r370, %r369, 255;
	st.global.u8 	[%rd61+-3], %r370;
	sub.s32 	%r371, %r295, %r361;
	max.s32 	%r372, %r371, 0;
	min.s32 	%r373, %r372, 255;
	st.global.u8 	[%rd65], %r373;
	add.s32 	%r374, %r355, %r289;
	max.s32 	%r375, %r374, 0;
	min.s32 	%r376, %r375, 255;
	st.global.u8 	[%rd61+-2], %r376;
	sub.s32 	%r377, %r297, %r363;
	max.s32 	%r378, %r377, 0;
	min.s32 	%r379, %r378, 255;
	st.global.u8 	[%rd65+1], %r379;
	add.s32 	%r380, %r357, %r291;
	max.s32 	%r381, %r380, 0;
	min.s32 	%r382, %r381, 255;
	st.global.u8 	[%rd61+-1], %r382;
	sub.s32 	%r383, %r299, %r365;
	max.s32 	%r384, %r383, 0;
	min.s32 	%r385, %r384, 255;
	st.global.u8 	[%rd65+2], %r385;
	add.s32 	%r386, %r359, %r293;
	max.s32 	%r387, %r386, 0;
	min.s32 	%r388, %r387, 255;
	st.global.u8 	[%rd61], %r388;
	sub.s32 	%r389, %r301, %r367;
	max.s32 	%r390, %r389, 0;
	min.s32 	%r391, %r390, 255;
	st.global.u8 	[%rd65+3], %r391;
$L__BB1_11:
	add.s32 	%r392, %r10, -1;
	setp.ge.u32 	%p8, %r3, %r392;
	@%p8 bra 	$L__BB1_14;
	ld.param.u64 	%rd95, [_Z28DeblockingFilterChromaKernelPhS_S_jjjjj_param_2];
	div.u32 	%r393, %r6, %r7;
	mad.lo.s32 	%r394, %r393, %r4, %r3;
	cvt.u64.u32 	%rd70, %r394;
	cvta.to.global.u64 	%rd71, %rd95;
	add.s64 	%rd72, %rd71, %rd70;
	ld.global.u8 	%rs4, [%rd72];
	setp.ne.s16 	%p9, %rs4, 2;
	@%p9 bra 	$L__BB1_14;
	mul.lo.s32 	%r395, %r7, %r4;
	mul.lo.s32 	%r396, %r7, %r10;
	mul.lo.s32 	%r397, %r396, %r395;
	cvt.u64.u32 	%rd73, %r397;
	shl.b32 	%r398, %r396, 1;
	cvt.u64.u32 	%rd74, %r398;
	mul.lo.s32 	%r399, %r7, %r3;
	cvt.u64.u32 	%rd75, %r399;
	add.s32 	%r400, %r7, -1;
	cvt.u64.u32 	%rd76, %r400;
	add.s64 	%rd77, %rd76, %rd75;
	add.s64 	%rd78, %rd77, %rd74;
	add.s64 	%rd79, %rd78, %rd73;
	add.s64 	%rd80, %rd1, %rd79;
	mul.lo.s32 	%r401, %r396, 3;
	cvt.u64.u32 	%rd81, %r401;
	add.s64 	%rd82, %rd77, %rd81;
	add.s64 	%rd83, %rd82, %rd73;
	add.s64 	%rd84, %rd1, %rd83;
	mul.lo.s32 	%r402, %r5, %r7;
	mul.lo.s32 	%r403, %r402, %r10;
	cvt.u64.u32 	%rd85, %r403;
	add.s64 	%rd86, %rd85, %rd75;
	add.s64 	%rd87, %rd86, %rd73;
	add.s64 	%rd88, %rd1, %rd87;
	add.s32 	%r404, %r402, %r7;
	mul.lo.s32 	%r405, %r404, %r10;
	cvt.u64.u32 	%rd89, %r405;
	add.s64 	%rd90, %rd89, %rd75;
	add.s64 	%rd91, %rd90, %rd73;
	add.s64 	%rd92, %rd1, %rd91;
	ld.global.u8 	%r406, [%rd84+-3];
	ld.global.u8 	%r407, [%rd80+-3];
	ld.global.u8 	%r408, [%rd84+-2];
	ld.global.u8 	%r409, [%rd80+-2];
	ld.global.u8 	%r410, [%rd84+-1];
	ld.global.u8 	%r411, [%rd80+-1];
	ld.global.u8 	%r412, [%rd84];
	ld.global.u8 	%r413, [%rd80];
	ld.global.u8 	%r414, [%rd88];
	ld.global.u8 	%r415, [%rd92];
	ld.global.u8 	%r416, [%rd88+1];
	ld.global.u8 	%r417, [%rd92+1];
	ld.global.u8 	%r418, [%rd88+2];
	ld.global.u8 	%r419, [%rd92+2];
	ld.global.u8 	%r420, [%rd88+3];
	ld.global.u8 	%r421, [%rd92+3];
	sub.s32 	%r422, %r406, %r414;
	shl.b32 	%r423, %r422, 2;
	sub.s32 	%r424, %r407, %r415;
	add.s32 	%r425, %r424, %r423;
	add.s32 	%r426, %r425, 4;
	shr.s32 	%r427, %r426, 3;
	sub.s32 	%r428, %r408, %r416;
	shl.b32 	%r429, %r428, 2;
	sub.s32 	%r430, %r409, %r417;
	add.s32 	%r431, %r430, %r429;
	add.s32 	%r432, %r431, 4;
	shr.s32 	%r433, %r432, 3;
	sub.s32 	%r434, %r410, %r418;
	shl.b32 	%r435, %r434, 2;
	sub.s32 	%r436, %r411, %r419;
	add.s32 	%r437, %r436, %r435;
	add.s32 	%r438, %r437, 4;
	shr.s32 	%r439, %r438, 3;
	sub.s32 	%r440, %r412, %r420;
	shl.b32 	%r441, %r440, 2;
	sub.s32 	%r442, %r413, %r421;
	add.s32 	%r443, %r442, %r441;
	add.s32 	%r444, %r443, 4;
	shr.s32 	%r445, %r444, 3;
	sub.s32 	%r446, %r414, %r406;
	shl.b32 	%r447, %r446, 2;
	sub.s32 	%r448, %r415, %r407;
	add.s32 	%r449, %r448, %r447;
	add.s32 	%r450, %r449, 4;
	shr.s32 	%r451, %r450, 3;
	sub.s32 	%r452, %r416, %r408;
	shl.b32 	%r453, %r452, 2;
	sub.s32 	%r454, %r417, %r409;
	add.s32 	%r455, %r454, %r453;
	add.s32 	%r456, %r455, 4;
	shr.s32 	%r457, %r456, 3;
	sub.s32 	%r458, %r418, %r410;
	shl.b32 	%r459, %r458, 2;
	sub.s32 	%r460, %r419, %r411;
	add.s32 	%r461, %r460, %r459;
	add.s32 	%r462, %r461, 4;
	shr.s32 	%r463, %r462, 3;
	sub.s32 	%r464, %r420, %r412;
	shl.b32 	%r465, %r464, 2;
	sub.s32 	%r466, %r421, %r413;
	add.s32 	%r467, %r466, %r465;
	add.s32 	%r468, %r467, 4;
	shr.s32 	%r469, %r468, 3;
	neg.s32 	%r470, %r512;
	max.s32 	%r471, %r470, %r427;
	min.s32 	%r472, %r471, %r512;
	max.s32 	%r473, %r470, %r433;
	min.s32 	%r474, %r473, %r512;
	max.s32 	%r475, %r470, %r439;
	min.s32 	%r476, %r475, %r512;
	max.s32 	%r477, %r470, %r445;
	min.s32 	%r478, %r477, %r512;
	max.s32 	%r479, %r470, %r451;
	min.s32 	%r480, %r479, %r512;
	max.s32 	%r481, %r470, %r457;
	min.s32 	%r482, %r481, %r512;
	max.s32 	%r483, %r470, %r463;
	min.s32 	%r484, %r483, %r512;
	max.s32 	%r485, %r470, %r469;
	min.s32 	%r486, %r485, %r512;
	add.s32 	%r487, %r472, %r406;
	max.s32 	%r488, %r487, 0;
	min.s32 	%r489, %r488, 255;
	st.global.u8 	[%rd84+-3], %r489;
	sub.s32 	%r490, %r414, %r480;
	max.s32 	%r491, %r490, 0;
	min.s32 	%r492, %r491, 255;
	st.global.u8 	[%rd88], %r492;
	add.s32 	%r493, %r474, %r408;
	max.s32 	%r494, %r493, 0;
	min.s32 	%r495, %r494, 255;
	st.global.u8 	[%rd84+-2], %r495;
	sub.s32 	%r496, %r416, %r482;
	max.s32 	%r497, %r496, 0;
	min.s32 	%r498, %r497, 255;
	st.global.u8 	[%rd88+1], %r498;
	add.s32 	%r499, %r476, %r410;
	max.s32 	%r500, %r499, 0;
	min.s32 	%r501, %r500, 255;
	st.global.u8 	[%rd84+-1], %r501;
	sub.s32 	%r502, %r418, %r484;
	max.s32 	%r503, %r502, 0;
	min.s32 	%r504, %r503, 255;
	st.global.u8 	[%rd88+2], %r504;
	add.s32 	%r505, %r478, %r412;
	max.s32 	%r506, %r505, 0;
	min.s32 	%r507, %r506, 255;
	st.global.u8 	[%rd84], %r507;
	sub.s32 	%r508, %r420, %r486;
	max.s32 	%r509, %r508, 0;
	min.s32 	%r510, %r509, 255;
	st.global.u8 	[%rd88+3], %r510;
$L__BB1_14:
	ret;

}


// ===== COMPILED SASS (sm_100) =====

	.target	sm_100

	.elftype	@"ET_EXEC"


//--------------------- .note.nv.tkinfo           --------------------------
	.section	.note.nv.tkinfo,"",@"SHT_NOTE"
	.sectionflags	@"SHF_NOTE_NV_TKINFO"
	.tkinfo
        /*0018*/ 	.word	0x00000002
        /*0030*/ 	.string	""
        /*0030*/ 	.string	"ptxas"
        /*0030*/ 	.string	"Cuda compilation tools, release 13.0, V13.0.88"
        /*0030*/ 	.string	"Build cuda_13.0.r13.0/compiler.36424714_0"
        /*0030*/ 	.string	"-arch sm_100 -m 64 "



//--------------------- .note.nv.cuinfo           --------------------------
	.section	.note.nv.cuinfo,"",@"SHT_NOTE"
	.sectionflags	@"SHF_NOTE_NV_CUINFO"
        /*0018*/ 	.short	0x0002
        /*001a*/ 	.short	0x0064
        /*001c*/ 	.short	0x0082
	.zero		2


//--------------------- .nv.info                  --------------------------
	.section	.nv.info,"",@"SHT_CUDA_INFO"
	.align	4


	//----- nvinfo : EIATTR_REGCOUNT
	.align		4
        /*0000*/ 	.byte	0x04, 0x2f
        /*0002*/ 	.short	(.L_1 - .L_0)
	.align		4
.L_0:
        /*0004*/ 	.word	index@(_Z26DeblockingFilterLumaKernelPhS_S_jjjjj)
        /*0008*/ 	.word	0x0000002e


	//----- nvinfo : EIATTR_FRAME_SIZE
	.align		4
.L_1:
        /*000c*/ 	.byte	0x04, 0x11
        /*000e*/ 	.short	(.L_3 - .L_2)
	.align		4
.L_2:
        /*0010*/ 	.word	index@(_Z26DeblockingFilterLumaKernelPhS_S_jjjjj)
        /*0014*/ 	.word	0x000000d0


	//----- nvinfo : EIATTR_REGCOUNT
	.align		4
.L_3:
        /*0018*/ 	.byte	0x04, 0x2f
        /*001a*/ 	.short	(.L_5 - .L_4)
	.align		4
.L_4:
        /*001c*/ 	.word	index@(_Z28DeblockingFilterChromaKernelPhS_S_jjjjj)
        /*0020*/ 	.word	0x00000020


	//----- nvinfo : EIATTR_FRAME_SIZE
	.align		4
.L_5:
        /*0024*/ 	.byte	0x04, 0x11
        /*0026*/ 	.short	(.L_7 - .L_6)
	.align		4
.L_6:
        /*0028*/ 	.word	index@(_Z28DeblockingFilterChromaKernelPhS_S_jjjjj)
        /*002c*/ 	.word	0x00000000


	//----- nvinfo : EIATTR_MIN_STACK_SIZE
	.align		4
.L_7:
        /*0030*/ 	.byte	0x04, 0x12
        /*0032*/ 	.short	(.L_9 - .L_8)
	.align		4
.L_8:
        /*0034*/ 	.word	index@(_Z28DeblockingFilterChromaKernelPhS_S_jjjjj)
        /*0038*/ 	.word	0x00000000


	//----- nvinfo : EIATTR_MIN_STACK_SIZE
	.align		4
.L_9:
        /*003c*/ 	.byte	0x04, 0x12
        /*003e*/ 	.short	(.L_11 - .L_10)
	.align		4
.L_10:
        /*0040*/ 	.word	index@(_Z26DeblockingFilterLumaKernelPhS_S_jjjjj)
        /*0044*/ 	.word	0x000000d0
.L_11:


//--------------------- .nv.compat                --------------------------
	.section	.nv.compat,"",@"SHT_CUDA_COMPAT_INFO"
	.align	4
        /*0000*/ 	.byte	0x02, 0x09, 0x00, 0x00, 0x02, 0x02, 0x01, 0x00, 0x02, 0x05, 0x05, 0x00, 0x03, 0x07, 0x01, 0x01
        /*0010*/ 	.byte	0x02, 0x03, 0x00, 0x00, 0x02, 0x06, 0x01, 0x00, 0x04, 0x0b, 0x08, 0x00, 0x09, 0x00, 0x00, 0x00
        /*0020*/ 	.byte	0x00, 0x00, 0x00, 0x00


//--------------------- .nv.info._Z28DeblockingFilterChromaKernelPhS_S_jjjjj --------------------------
	.section	.nv.info._Z28DeblockingFilterChromaKernelPhS_S_jjjjj,"",@"SHT_CUDA_INFO"
	.sectionflags	@""
	.align	4


	//----- nvinfo : EIATTR_CUDA_API_VERSION
	.align		4
        /*0000*/ 	.byte	0x04, 0x37
        /*0002*/ 	.short	(.L_13 - .L_12)
.L_12:
        /*0004*/ 	.word	0x00000082


	//----- nvinfo : EIATTR_KPARAM_INFO
	.align		4
.L_13:
        /*0008*/ 	.byte	0x04, 0x17
        /*000a*/ 	.short	(.L_15 - .L_14)
.L_14:
        /*000c*/ 	.word	0x00000000
        /*0010*/ 	.short	0x0007
        /*0012*/ 	.short	0x0028
        /*0014*/ 	.byte	0x00, 0xf0, 0x11, 0x00


	//----- nvinfo : EIATTR_KPARAM_INFO
	.align		4
.L_15:
        /*0018*/ 	.byte	0x04, 0x17
        /*001a*/ 	.short	(.L_17 - .L_16)
.L_16:
        /*001c*/ 	.word	0x00000000
        /*0020*/ 	.short	0x0006
        /*0022*/ 	.short	0x0024
        /*0024*/ 	.byte	0x00, 0xf0, 0x11, 0x00


	//----- nvinfo : EIATTR_KPARAM_INFO
	.align		4
.L_17:
        /*0028*/ 	.byte	0x04, 0x17
        /*002a*/ 	.short	(.L_19 - .L_18)
.L_18:
        /*002c*/ 	.word	0x00000000
        /*0030*/ 	.short	0x0005
        /*0032*/ 	.short	0x0020
        /*0034*/ 	.byte	0x00, 0xf0, 0x11, 0x00


	//----- nvinfo : EIATTR_KPARAM_INFO
	.align		4
.L_19:
        /*0038*/ 	.byte	0x04, 0x17
        /*003a*/ 	.short	(.L_21 - .L_20)
.L_20:
        /*003c*/ 	.word	0x00000000
        /*0040*/ 	.short	0x0004
        /*0042*/ 	.short	0x001c
        /*0044*/ 	.byte	0x00, 0xf0, 0x11, 0x00


	//----- nvinfo : EIATTR_KPARAM_INFO
	.align		4
.L_21:
        /*0048*/ 	.byte	0x04, 0x17
        /*004a*/ 	.short	(.L_23 - .L_22)
.L_22:
        /*004c*/ 	.word	0x00000000
        /*0050*/ 	.short	0x0003
        /*0052*/ 	.short	0x0018
        /*0054*/ 	.byte	0x00, 0xf0, 0x11, 0x00


	//----- nvinfo : EIATTR_KPARAM_INFO
	.align		4
.L_23:
        /*0058*/ 	.byte	0x04, 0x17
        /*005a*/ 	.short	(.L_25 - .L_24)
.L_24:
        /*005c*/ 	.word	0x00000000
        /*0060*/ 	.short	0x0002
        /*0062*/ 	.short	0x0010
        /*0064*/ 	.byte	0x00, 0xf5, 0x21, 0x00


	//----- nvinfo : EIATTR_KPARAM_INFO
	.align		4
.L_25:
        /*0068*/ 	.byte	0x04, 0x17
        /*006a*/ 	.short	(.L_27 - .L_26)
.L_26:
        /*006c*/ 	.word	0x00000000
        /*0070*/ 	.short	0x0001
        /*0072*/ 	.short	0x0008
        /*0074*/ 	.byte	0x00, 0xf5, 0x21, 0x00


	//----- nvinfo : EIATTR_KPARAM_INFO
	.align		4
.L_27:
        /*0078*/ 	.byte	0x04, 0x17
        /*007a*/ 	.short	(.L_29 - .L_28)
.L_28:
        /*007c*/ 	.word	0x00000000
        /*0080*/ 	.short	0x0000
        /*0082*/ 	.short	0x0000
        /*0084*/ 	.byte	0x00, 0xf5, 0x21, 0x00


	//----- nvinfo : EIATTR_SPARSE_MMA_MASK
	.align		4
.L_29:
        /*0088*/ 	.byte	0x03, 0x50
        /*008a*/ 	.short	0x0000


	//----- nvinfo : EIATTR_MAXREG_COUNT
	.align		4
        /*008c*/ 	.byte	0x03, 0x1b
        /*008e*/ 	.short	0x00ff


	//----- nvinfo : EIATTR_MERCURY_ISA_VERSION
	.align		4
        /*0090*/ 	.byte	0x03, 0x5f
        /*0092*/ 	.short	0x0101


	//----- nvinfo : EIATTR_VRC_CTA_INIT_COUNT
	.align		4
        /*0094*/ 	.byte	0x02, 0x4a
	.zero		1
	.zero		1


	//----- nvinfo : EIATTR_EXIT_INSTR_OFFSETS
	.align		4
        /*0098*/ 	.byte	0x04, 0x1c
        /*009a*/ 	.short	(.L_31 - .L_30)


	//   ....[0]....
.L_30:
        /*009c*/ 	.word	0x000022e0


	//   ....[1]....
        /*00a0*/ 	.word	0x00002470


	//   ....[2]....
        /*00a4*/ 	.word	0x00002c80


	//----- nvinfo : EIATTR_CRS_STACK_SIZE
	.align		4
.L_31:
        /*00a8*/ 	.byte	0x04, 0x1e
        /*00aa*/ 	.short	(.L_33 - .L_32)
.L_32:
        /*00ac*/ 	.word	0x00000000


	//----- nvinfo : EIATTR_CBANK_PARAM_SIZE
	.align		4
.L_33:
        /*00b0*/ 	.byte	0x03, 0x19
        /*00b2*/ 	.short	0x002c


	//----- nvinfo : EIATTR_PARAM_CBANK
	.align		4
        /*00b4*/ 	.byte	0x04, 0x0a
        /*00b6*/ 	.short	(.L_35 - .L_34)
	.align		4
.L_34:
        /*00b8*/ 	.word	index@(.nv.constant0._Z28DeblockingFilterChromaKernelPhS_S_jjjjj)
        /*00bc*/ 	.short	0x0380
        /*00be*/ 	.short	0x002c


	//----- nvinfo : EIATTR_SW_WAR
	.align		4
.L_35:
        /*00c0*/ 	.byte	0x04, 0x36
        /*00c2*/ 	.short	(.L_37 - .L_36)
.L_36:
        /*00c4*/ 	.word	0x00000008
.L_37:


//--------------------- .nv.info._Z26DeblockingFilterLumaKernelPhS_S_jjjjj --------------------------
	.section	.nv.info._Z26DeblockingFilterLumaKernelPhS_S_jjjjj,"",@"SHT_CUDA_INFO"
	.sectionflags	@""
	.align	4


	//----- nvinfo : EIATTR_CUDA_API_VERSION
	.align		4
        /*0000*/ 	.byte	0x04, 0x37
        /*0002*/ 	.short	(.L_39 - .L_38)
.L_38:
        /*0004*/ 	.word	0x00000082


	//----- nvinfo : EIATTR_KPARAM_INFO
	.align		4
.L_39:
        /*0008*/ 	.byte	0x04, 0x17
        /*000a*/ 	.short	(.L_41 - .L_40)
.L_40:
        /*000c*/ 	.word	0x00000000
        /*0010*/ 	.short	0x0007
        /*0012*/ 	.short	0x0028
        /*0014*/ 	.byte	0x00, 0xf0, 0x11, 0x00


	//----- nvinfo : EIATTR_KPARAM_INFO
	.align		4
.L_41:
        /*0018*/ 	.byte	0x04, 0x17
        /*001a*/ 	.short	(.L_43 - .L_42)
.L_42:
        /*001c*/ 	.word	0x00000000
        /*0020*/ 	.short	0x0006
        /*0022*/ 	.short	0x0024
        /*0024*/ 	.byte	0x00, 0xf0, 0x11, 0x00


	//----- nvinfo : EIATTR_KPARAM_INFO
	.align		4
.L_43:
        /*0028*/ 	.byte	0x04, 0x17
        /*002a*/ 	.short	(.L_45 - .L_44)
.L_44:
        /*002c*/ 	.word	0x00000000
        /*0030*/ 	.short	0x0005
        /*0032*/ 	.short	0x0020
        /*0034*/ 	.byte	0x00, 0xf0, 0x11, 0x00


	//----- nvinfo : EIATTR_KPARAM_INFO
	.align		4
.L_45:
        /*0038*/ 	.byte	0x04, 0x17
        /*003a*/ 	.short	(.L_47 - .L_46)
.L_46:
        /*003c*/ 	.word	0x00000000
        /*0040*/ 	.short	0x0004
        /*0042*/ 	.short	0x001c
        /*0044*/ 	.byte	0x00, 0xf0, 0x11, 0x00


	//----- nvinfo : EIATTR_KPARAM_INFO
	.align		4
.L_47:
        /*0048*/ 	.byte	0x04, 0x17
        /*004a*/ 	.short	(.L_49 - .L_48)
.L_48:
        /*004c*/ 	.word	0x00000000
        /*0050*/ 	.short	0x0003
        /*0052*/ 	.short	0x0018
        /*0054*/ 	.byte	0x00, 0xf0, 0x11, 0x00


	//----- nvinfo : EIATTR_KPARAM_INFO
	.align		4
.L_49:
        /*0058*/ 	.byte	0x04, 0x17
        /*005a*/ 	.short	(.L_51 - .L_50)
.L_50:
        /*005c*/ 	.word	0x00000000
        /*0060*/ 	.short	0x0002
        /*0062*/ 	.short	0x0010
        /*0064*/ 	.byte	0x00, 0xf5, 0x21, 0x00


	//----- nvinfo : EIATTR_KPARAM_INFO
	.align		4
.L_51:
        /*0068*/ 	.byte	0x04, 0x17
        /*006a*/ 	.short	(.L_53 - .L_52)
.L_52:
        /*006c*/ 	.word	0x00000000
        /*0070*/ 	.short	0x0001
        /*0072*/ 	.short	0x0008
        /*0074*/ 	.byte	0x00, 0xf5, 0x21, 0x00


	//----- nvinfo : EIATTR_KPARAM_INFO
	.align		4
.L_53:
        /*0078*/ 	.byte	0x04, 0x17
        /*007a*/ 	.short	(.L_55 - .L_54)
.L_54:
        /*007c*/ 	.word	0x00000000
        /*0080*/ 	.short	0x0000
        /*0082*/ 	.short	0x0000
        /*0084*/ 	.byte	0x00, 0xf5, 0x21, 0x00


	//----- nvinfo : EIATTR_SPARSE_MMA_MASK
	.align		4
.L_55:
        /*0088*/ 	.byte	0x03, 0x50
        /*008a*/ 	.short	0x0000


	//----- nvinfo : EIATTR_MAXREG_COUNT
	.align		4
        /*008c*/ 	.byte	0x03, 0x1b
        /*008e*/ 	.short	0x00ff


	//----- nvinfo : EIATTR_MERCURY_ISA_VERSION
	.align		4
        /*0090*/ 	.byte	0x03, 0x5f
        /*0092*/ 	.short	0x0101


	//----- nvinfo : EIATTR_VRC_CTA_INIT_COUNT
	.align		4
        /*0094*/ 	.byte	0x02, 0x4a
	.zero		1
	.zero		1


	//----- nvinfo : EIATTR_EXIT_INSTR_OFFSETS
	.align		4
        /*0098*/ 	.byte	0x04, 0x1c
        /*009a*/ 	.short	(.L_57 - .L_56)


	//   ....[0]....
.L_56:
        /*009c*/ 	.word	0x00008110


	//   ....[1]....
        /*00a0*/ 	.word	0x000082b0


	//   ....[2]....
        /*00a4*/ 	.word	0x00009bd0


	//   ....[3]....
        /*00a8*/ 	.word	0x0000a6d0


	//   ....[4]....
        /*00ac*/ 	.word	0x0000a890


	//   ....[5]....
        /*00b0*/ 	.word	0x0000a8d0


	//----- nvinfo : EIATTR_CRS_STACK_SIZE
	.align		4
.L_57:
        /*00b4*/ 	.byte	0x04, 0x1e
        /*00b6*/ 	.short	(.L_59 - .L_58)
.L_58:
        /*00b8*/ 	.word	0x00000000


	//----- nvinfo : EIATTR_CBANK_PARAM_SIZE
	.align		4
.L_59:
        /*00bc*/ 	.byte	0x03, 0x19
        /*00be*/ 	.short	0x002c


	//----- nvinfo : EIATTR_PARAM_CBANK
	.align		4
        /*00c0*/ 	.byte	0x04, 0x0a
        /*00c2*/ 	.short	(.L_61 - .L_60)
	.align		4
.L_60:
        /*00c4*/ 	.word	index@(.nv.constant0._Z26DeblockingFilterLumaKernelPhS_S_jjjjj)
        /*00c8*/ 	.short	0x0380
        /*00ca*/ 	.short	0x002c


	//----- nvinfo : EIATTR_SW_WAR
	.align		4
.L_61:
        /*00cc*/ 	.byte	0x04, 0x36
        /*00ce*/ 	.short	(.L_63 - .L_62)
.L_62:
        /*00d0*/ 	.word	0x00000008
.L_63:


//--------------------- .nv.callgraph             --------------------------
	.section	.nv.callgraph,"",@"SHT_CUDA_CALLGRAPH"
	.align	4
	.sectionentsize	8
	.align		4
        /*0000*/ 	.word	0x00000000
	.align		4
        /*0004*/ 	.word	0xffffffff
	.align		4
        /*0008*/ 	.word	0x00000000
	.align		4
        /*000c*/ 	.word	0xfffffffe
	.align		4
        /*0010*/ 	.word	0x00000000
	.align		4
        /*0014*/ 	.word	0xfffffffd
	.align		4
        /*0018*/ 	.word	0x00000000
	.align		4
        /*001c*/ 	.word	0xfffffffc


//--------------------- .text._Z28DeblockingFilterChromaKernelPhS_S_jjjjj --------------------------
	.section	.text._Z28DeblockingFilterChromaKernelPhS_S_jjjjj,"ax",@progbits
	.align	128
        .global         _Z28DeblockingFilterChromaKernelPhS_S_jjjjj
        .type           _Z28DeblockingFilterChromaKernelPhS_S_jjjjj,@function
        .size           _Z28DeblockingFilterChromaKernelPhS_S_jjjjj,(.L_x_55 - _Z28DeblockingFilterChromaKernelPhS_S_jjjjj)
        .other          _Z28DeblockingFilterChromaKernelPhS_S_jjjjj,@"STO_CUDA_ENTRY STV_DEFAULT"
_Z28DeblockingFilterChromaKernelPhS_S_jjjjj:
.text._Z28DeblockingFilterChromaKernelPhS_S_jjjjj:
[----:B------:R-:W-:Y:S01]  /*0000*/  LDC R1, c[0x0][0x37c] ;  /* 0x0000df00ff017b82 */ /* 0x000fe20000000800 */
[----:B------:R-:W0:Y:S07]  /*0010*/  LDCU UR5, c[0x0][0x3a0] ;  /* 0x00007400ff0577ac */ /* 0x000e2e0008000800 */
[----:B------:R-:W1:Y:S01]  /*0020*/  LDC R0, c[0x0][0x360] ;  /* 0x0000d800ff007b82 */ /* 0x000e620000000800 */
[----:B------:R-:W2:Y:S01]  /*0030*/  S2R R5, SR_TID.Y ;  /* 0x0000000000057919 */ /* 0x000ea20000002200 */
[----:B------:R-:W-:-:S06]  /*0040*/  UMOV UR4, 0x14 ;  /* 0x0000001400047882 */ /* 0x000fcc0000000000 */
[----:B------:R-:W3:Y:S01]  /*0050*/  LDC R4, c[0x0][0x364] ;  /* 0x0000d900ff047b82 */ /* 0x000ee20000000800 */
[----:B0-----:R-:W-:-:S09]  /*0060*/  UISETP.GT.U32.AND UP0, UPT, UR5, 0x33, UPT ;  /* 0x000000330500788c */ /* 0x001fd2000bf04070 */
[----:B------:R-:W-:Y:S05]  /*0070*/  BRA.U UP0, `(.L_x_0) ;  /* 0x0000000500187547 */ /* 0x000fea000b800000 */
[----:B------:R-:W-:Y:S01]  /*0080*/  USHF.L.U32 UR5, UR5, 0x2, URZ ;  /* 0x0000000205057899 */ /* 0x000fe200080006ff */
[----:B------:R-:W-:-:S03]  /*0090*/  UMOV UR4, URZ ;  /* 0x000000ff00047c82 */ /* 0x000fc60008000000 */
[----:B------:R-:W-:Y:S02]  /*00a0*/  UISETP.EQ.AND UP4, UPT, UR5, 0x48, UPT ;  /* 0x000000480500788c */ /* 0x000fe4000bf82270 */
[----:B------:R-:W-:Y:S02]  /*00b0*/  UISETP.EQ.AND UP5, UPT, UR5, 0x4c, UPT ;  /* 0x0000004c0500788c */ /* 0x000fe4000bfa2270 */
[----:B------:R-:W-:Y:S02]  /*00c0*/  UISETP.EQ.AND UP0, UPT, UR5, 0x50, UPT ;  /* 0x000000500500788c */ /* 0x000fe4000bf02270 */
[----:B------:R-:W-:Y:S02]  /*00d0*/  UISETP.EQ.AND UP1, UPT, UR5, 0x54, UPT ;  /* 0x000000540500788c */ /* 0x000fe4000bf22270 */
[----:B------:R-:W-:Y:S02]  /*00e0*/  UISETP.EQ.AND UP2, UPT, UR5, 0x58, UPT ;  /* 0x000000580500788c */ /* 0x000fe4000bf42270 */
[----:B------:R-:W-:Y:S01]  /*00f0*/  UISETP.EQ.AND UP3, UPT, UR5, 0x5c, UPT ;  /* 0x0000005c0500788c */ /* 0x000fe2000bf62270 */
[----:B------:R-:W-:Y:S01]  /*0100*/  @UP4 UMOV UR4, 0x1 ;  /* 0x0000000100044882 */ /* 0x000fe20000000000 */
        /* <DEDUP_REMOVED lines=55> */
[----:B------:R-:W-:-:S02]  /*0480*/  @UP2 UMOV UR4, 0xb ;  /* 0x0000000b00042882 */ /* 0x000fc40000000000 */
[----:B------:R-:W-:Y:S02]  /*0490*/  @UP3 UMOV UR4, 0xd ;  /* 0x0000000d00043882 */ /* 0x000fe40000000000 */
[----:B------:R-:W-:Y:S02]  /*04a0*/  @UP4 UMOV UR4, 0xe ;  /* 0x0000000e00044882 */ /* 0x000fe40000000000 */
[----:B------:R-:W-:Y:S02]  /*04b0*/  @UP5 UMOV UR4, 0x10 ;  /* 0x0000001000045882 */ /* 0x000fe40000000000 */
[----:B------:R-:W-:Y:S02]  /*04c0*/  @UP0 UMOV UR4, 0x12 ;  /* 0x0000001200040882 */ /* 0x000fe40000000000 */
[----:B------:R-:W-:-:S05]  /*04d0*/  @UP1 UMOV UR4, 0x14 ;  /* 0x0000001400041882 */ /* 0x000fca0000000000 */
.L_x_0:
[----:B------:R-:W2:Y:S01]  /*04e0*/  S2UR UR6, SR_CTAID.Y ;  /* 0x00000000000679c3 */ /* 0x000ea20000002600 */
[----:B------:R-:W1:Y:S01]  /*04f0*/  S2R R7, SR_TID.X ;  /* 0x0000000000077919 */ /* 0x000e620000002100 */
[----:B------:R-:W-:Y:S06]  /*0500*/  BSSY.RECONVERGENT B0, `(.L_x_1) ;  /* 0x0000098000007945 */ /* 0x000fec0003800200 */
[----:B------:R-:W1:Y:S08]  /*0510*/  S2UR UR5, SR_CTAID.X ;  /* 0x00000000000579c3 */ /* 0x000e700000002500 */
[----:B------:R-:W0:Y:S01]  /*0520*/  LDC.64 R2, c[0x0][0x398] ;  /* 0x0000e600ff027b82 */ /* 0x000e220000000a00 */
[----:B--23--:R-:W-:Y:S01]  /*0530*/  IMAD R5, R4, UR6, R5 ;  /* 0x0000000604057c24 */ /* 0x00cfe2000f8e0205 */
[----:B------:R-:W2:Y:S04]  /*0540*/  LDCU.64 UR6, c[0x0][0x358] ;  /* 0x00006b00ff0677ac */ /* 0x000ea80008000a00 */
[----:B------:R-:W-:Y:S01]  /*0550*/  ISETP.NE.AND P0, PT, R5, RZ, PT ;  /* 0x000000ff0500720c */ /* 0x000fe20003f05270 */
[----:B-1----:R-:W-:-:S02]  /*0560*/  IMAD R7, R0, UR5, R7 ;  /* 0x0000000500077c24 */ /* 0x002fc4000f8e0207 */
[--C-:B0-----:R-:W-:Y:S01]  /*0570*/  IMAD.IADD R3, R3, 0x1, -R2.reuse ;  /* 0x0000000103037824 */ /* 0x101fe200078e0a02 */
[----:B------:R-:W-:-:S09]  /*0580*/  SHF.R.U32.HI R0, RZ, 0x1, R2 ;  /* 0x00000001ff007819 */ /* 0x000fd20000011602 */
[----:B--2---:R-:W-:Y:S05]  /*0590*/  @!P0 BRA `(.L_x_2) ;  /* 0x0000000800388947 */ /* 0x004fea0003800000 */
[----:B------:R-:W0:Y:S01]  /*05a0*/  I2F.U32.RP R4, R2 ;  /* 0x0000000200047306 */ /* 0x000e220000209000 */
[----:B------:R-:W-:Y:S01]  /*05b0*/  ISETP.NE.U32.AND P2, PT, R2, RZ, PT ;  /* 0x000000ff0200720c */ /* 0x000fe20003f45070 */
[----:B------:R-:W1:Y:S06]  /*05c0*/  LDCU.64 UR8, c[0x0][0x388] ;  /* 0x00007100ff0877ac */ /* 0x000e6c0008000a00 */
[----:B0-----:R-:W0:Y:S02]  /*05d0*/  MUFU.RCP R4, R4 ;  /* 0x0000000400047308 */ /* 0x001e240000001000 */
[----:B0-----:R-:W-:-:S02]  /*05e0*/  VIADD R8, R4, 0xffffffe ;  /* 0x0ffffffe04087836 */ /* 0x001fc40000000000 */
[----:B------:R-:W-:-:S04]  /*05f0*/  VIADD R4, R5, 0xffffffff ;  /* 0xffffffff05047836 */ /* 0x000fc80000000000 */
[----:B------:R0:W2:Y:S02]  /*0600*/  F2I.FTZ.U32.TRUNC.NTZ R9, R8 ;  /* 0x0000000800097305 */ /* 0x0000a4000021f000 */
[----:B0-----:R-:W-:Y:S02]  /*0610*/  IMAD.MOV.U32 R8, RZ, RZ, RZ ;  /* 0x000000ffff087224 */ /* 0x001fe400078e00ff */
[----:B--2---:R-:W-:-:S04]  /*0620*/  IMAD.MOV R11, RZ, RZ, -R9 ;  /* 0x000000ffff0b7224 */ /* 0x004fc800078e0a09 */
[----:B------:R-:W-:-:S04]  /*0630*/  IMAD R11, R11, R2, RZ ;  /* 0x000000020b0b7224 */ /* 0x000fc800078e02ff */
[----:B------:R-:W-:-:S06]  /*0640*/  IMAD.HI.U32 R6, R9, R11, R8 ;  /* 0x0000000b09067227 */ /* 0x000fcc00078e0008 */
[----:B------:R-:W-:-:S04]  /*0650*/  IMAD.HI.U32 R9, R6, R3, RZ ;  /* 0x0000000306097227 */ /* 0x000fc800078e00ff */
[----:B------:R-:W-:-:S04]  /*0660*/  IMAD.MOV R11, RZ, RZ, -R9 ;  /* 0x000000ffff0b7224 */ /* 0x000fc800078e0a09 */
[----:B------:R-:W-:-:S05]  /*0670*/  IMAD R11, R2, R11, R3 ;  /* 0x0000000b020b7224 */ /* 0x000fca00078e0203 */
[----:B------:R-:W-:-:S13]  /*0680*/  ISETP.GE.U32.AND P0, PT, R11, R2, PT ;  /* 0x000000020b00720c */ /* 0x000fda0003f06070 */
[----:B------:R-:W-:Y:S02]  /*0690*/  @P0 IMAD.IADD R11, R11, 0x1, -R2 ;  /* 0x000000010b0b0824 */ /* 0x000fe400078e0a02 */
[----:B------:R-:W-:-:S03]  /*06a0*/  @P0 VIADD R9, R9, 0x1 ;  /* 0x0000000109090836 */ /* 0x000fc60000000000 */
[----:B------:R-:W-:-:S13]  /*06b0*/  ISETP.GE.U32.AND P1, PT, R11, R2, PT ;  /* 0x000000020b00720c */ /* 0x000fda0003f26070 */
[----:B------:R-:W-:Y:S01]  /*06c0*/  @P1 VIADD R9, R9, 0x1 ;  /* 0x0000000109091836 */ /* 0x000fe20000000000 */
[----:B------:R-:W-:-:S05]  /*06d0*/  @!P2 LOP3.LUT R9, RZ, R2, RZ, 0x33, !PT ;  /* 0x00000002ff09a212 */ /* 0x000fca00078e33ff */
[----:B------:R-:W-:-:S04]  /*06e0*/  IMAD R4, R4, R9, R4 ;  /* 0x0000000904047224 */ /* 0x000fc800078e0204 */
[----:B------:R-:W-:-:S05]  /*06f0*/  IMAD.IADD R4, R7, 0x1, R4 ;  /* 0x0000000107047824 */ /* 0x000fca00078e0204 */
[----:B-1----:R-:W-:-:S05]  /*0700*/  IADD3 R8, P0, PT, R4, UR8, RZ ;  /* 0x0000000804087c10 */ /* 0x002fca000ff1e0ff */
[----:B------:R-:W-:-:S05]  /*0710*/  IMAD.X R9, RZ, RZ, UR9, P0 ;  /* 0x00000009ff097e24 */ /* 0x000fca00080e06ff */
[----:B------:R-:W2:Y:S02]  /*0720*/  LDG.E.U8 R8, desc[UR6][R8.64] ;  /* 0x0000000608087981 */ /* 0x000ea4000c1e1100 */
[----:B--2---:R-:W-:-:S13]  /*0730*/  ISETP.NE.AND P0, PT, R8, 0x2, PT ;  /* 0x000000020800780c */ /* 0x004fda0003f05270 */
[----:B------:R-:W-:Y:S05]  /*0740*/  @P0 BRA `(.L_x_2) ;  /* 0x0000000400cc0947 */ /* 0x000fea0003800000 */
[----:B------:R-:W0:Y:S01]  /*0750*/  LDCU UR5, c[0x0][0x3a4] ;  /* 0x00007480ff0577ac */ /* 0x000e220008000800 */
[-C--:B------:R-:W-:Y:S02]  /*0760*/  IMAD R4, R5, R2.reuse, RZ ;  /* 0x0000000205047224 */ /* 0x080fe400078e02ff */
[----:B------:R-:W-:Y:S01]  /*0770*/  IMAD R9, R7, R2, RZ ;  /* 0x0000000207097224 */ /* 0x000fe200078e02ff */
[----:B------:R-:W1:Y:S01]  /*0780*/  LDCU.64 UR8, c[0x0][0x380] ;  /* 0x00007000ff0877ac */ /* 0x000e620008000a00 */
[----:B------:R-:W-:Y:S02]  /*0790*/  VIADD R0, R0, 0xffffffff ;  /* 0xffffffff00007836 */ /* 0x000fe40000000000 */
[----:B0-----:R-:W-:-:S04]  /*07a0*/  IMAD R13, R2, UR5, RZ ;  /* 0x00000005020d7c24 */ /* 0x001fc8000f8e02ff */
[----:B------:R-:W-:-:S05]  /*07b0*/  IMAD R4, R13, R4, RZ ;  /* 0x000000040d047224 */ /* 0x000fca00078e02ff */
[----:B------:R-:W-:-:S04]  /*07c0*/  IADD3 R0, P0, P1, R4, R0, R9 ;  /* 0x0000000004007210 */ /* 0x000fc8000791e009 */
[----:B-1----:R-:W-:Y:S02]  /*07d0*/  IADD3 R14, P2, PT, R0, UR8, RZ ;  /* 0x00000008000e7c10 */ /* 0x002fe4000ff5e0ff */
[----:B------:R-:W-:-:S04]  /*07e0*/  IADD3.X R0, PT, PT, RZ, RZ, RZ, P0, P1 ;  /* 0x000000ffff007210 */ /* 0x000fc800007e24ff */
[----:B------:R-:W-:-:S05]  /*07f0*/  IADD3.X R15, PT, PT, R0, UR9, RZ, P2, !PT ;  /* 0x00000009000f7c10 */ /* 0x000fca00097fe4ff */
[----:B------:R-:W2:Y:S04]  /*0800*/  LDG.E.U8 R4, desc[UR6][R14.64+-0x1] ;  /* 0xffffff060e047981 */ /* 0x000ea8000c1e1100 */
[----:B------:R-:W2:Y:S04]  /*0810*/  LDG.E.U8 R11, desc[UR6][R14.64+0x2] ;  /* 0x000002060e0b7981 */ /* 0x000ea8000c1e1100 */
[----:B------:R-:W3:Y:S04]  /*0820*/  LDG.E.U8 R17, desc[UR6][R14.64] ;  /* 0x000000060e117981 */ /* 0x000ee8000c1e1100 */
[----:B------:R-:W3:Y:S01]  /*0830*/  LDG.E.U8 R6, desc[UR6][R14.64+0x1] ;  /* 0x000001060e067981 */ /* 0x000ee2000c1e1100 */
[----:B------:R-:W-:-:S05]  /*0840*/  IADD3 R8, P0, PT, R13, R14, RZ ;  /* 0x0000000e0d087210 */ /* 0x000fca0007f1e0ff */
[----:B------:R-:W-:-:S05]  /*0850*/  IMAD.X R9, RZ, RZ, R15, P0 ;  /* 0x000000ffff097224 */ /* 0x000fca00000e060f */
[----:B------:R-:W4:Y:S04]  /*0860*/  LDG.E.U8 R18, desc[UR6][R8.64+-0x1] ;  /* 0xffffff0608127981 */ /* 0x000f28000c1e1100 */
[----:B------:R-:W4:Y:S04]  /*0870*/  LDG.E.U8 R19, desc[UR6][R8.64+0x2] ;  /* 0x0000020608137981 */ /* 0x000f28000c1e1100 */
[----:B------:R-:W5:Y:S04]  /*0880*/  LDG.E.U8 R21, desc[UR6][R8.64] ;  /* 0x0000000608157981 */ /* 0x000f68000c1e1100 */
[----:B------:R-:W5:Y:S01]  /*0890*/  LDG.E.U8 R0, desc[UR6][R8.64+0x1] ;  /* 0x0000010608007981 */ /* 0x000f62000c1e1100 */
[----:B------:R-:W-:Y:S01]  /*08a0*/  UIADD3 UR5, UPT, UPT, -UR4, URZ, URZ ;  /* 0x000000ff04057290 */ /* 0x000fe2000fffe1ff */
[----:B------:R-:W-:Y:S01]  /*08b0*/  LEA R12, P0, R13, R14, 0x1 ;  /* 0x0000000e0d0c7211 */ /* 0x000fe200078008ff */
[----:B--2---:R-:W-:-:S02]  /*08c0*/  IMAD.IADD R23, R4, 0x1, -R11 ;  /* 0x0000000104177824 */ /* 0x004fc400078e0a0b */
[----:B------:R-:W-:Y:S02]  /*08d0*/  IMAD.IADD R11, R11, 0x1, -R4 ;  /* 0x000000010b0b7824 */ /* 0x000fe400078e0a04 */
[----:B---3--:R-:W-:Y:S02]  /*08e0*/  IMAD.IADD R4, R17, 0x1, -R6 ;  /* 0x0000000111047824 */ /* 0x008fe400078e0a06 */
[----:B------:R-:W-:Y:S02]  /*08f0*/  IMAD.IADD R10, R6, 0x1, -R17 ;  /* 0x00000001060a7824 */ /* 0x000fe400078e0a11 */
[----:B------:R-:W-:Y:S02]  /*0900*/  IMAD R4, R4, 0x4, R23 ;  /* 0x0000000404047824 */ /* 0x000fe400078e0217 */
[----:B------:R-:W-:Y:S02]  /*0910*/  IMAD R10, R10, 0x4, R11 ;  /* 0x000000040a0a7824 */ /* 0x000fe400078e020b */
[----:B------:R-:W-:-:S02]  /*0920*/  VIADD R4, R4, 0x4 ;  /* 0x0000000404047836 */ /* 0x000fc40000000000 */
[----:B------:R-:W-:Y:S02]  /*0930*/  VIADD R10, R10, 0x4 ;  /* 0x000000040a0a7836 */ /* 0x000fe40000000000 */
[----:B------:R-:W-:Y:S01]  /*0940*/  IMAD R23, R13, 0x3, RZ ;  /* 0x000000030d177824 */ /* 0x000fe200078e02ff */
[----:B------:R-:W-:Y:S01]  /*0950*/  SHF.R.S32.HI R4, RZ, 0x3, R4 ;  /* 0x00000003ff047819 */ /* 0x000fe20000011404 */
[----:B------:R-:W-:Y:S01]  /*0960*/  IMAD.X R13, RZ, RZ, R15, P0 ;  /* 0x000000ffff0d7224 */ /* 0x000fe200000e060f */
[----:B------:R-:W-:Y:S02]  /*0970*/  SHF.R.S32.HI R10, RZ, 0x3, R10 ;  /* 0x00000003ff0a7819 */ /* 0x000fe4000001140a */
[----:B------:R-:W-:Y:S02]  /*0980*/  VIMNMX R4, PT, PT, R4, UR5, !PT ;  /* 0x0000000504047c48 */ /* 0x000fe4000ffe0100 */
[----:B------:R-:W-:Y:S01]  /*0990*/  VIMNMX R11, PT, PT, R10, UR5, !PT ;  /* 0x000000050a0b7c48 */ /* 0x000fe2000ffe0100 */
[----:B------:R-:W2:Y:S01]  /*09a0*/  LDG.E.U8 R25, desc[UR6][R12.64+-0x1] ;  /* 0xffffff060c197981 */ /* 0x000ea2000c1e1100 */
[----:B------:R-:W-:-:S02]  /*09b0*/  IADD3 R10, P1, PT, R23, R14, RZ ;  /* 0x0000000e170a7210 */ /* 0x000fc40007f3e0ff */
[----:B------:R-:W-:Y:S01]  /*09c0*/  VIMNMX R4, PT, PT, R4, UR4, PT ;  /* 0x0000000404047c48 */ /* 0x000fe2000bfe0100 */
[----:B------:R-:W2:Y:S01]  /*09d0*/  LDG.E.U8 R24, desc[UR6][R12.64+0x2] ;  /* 0x000002060c187981 */ /* 0x000ea2000c1e1100 */
[----:B------:R-:W-:Y:S01]  /*09e0*/  VIMNMX R23, PT, PT, R11, UR4, PT ;  /* 0x000000040b177c48 */ /* 0x000fe2000bfe0100 */
[----:B------:R-:W-:Y:S01]  /*09f0*/  IMAD.X R11, RZ, RZ, R15, P1 ;  /* 0x000000ffff0b7224 */ /* 0x000fe200008e060f */
[----:B------:R-:W-:Y:S01]  /*0a00*/  VIADDMNMX R4, R4, R17, RZ, !PT ;  /* 0x0000001104047246 */ /* 0x000fe200078001ff */
[----:B----4-:R-:W-:Y:S01]  /*0a10*/  IMAD.IADD R27, R18, 0x1, -R19 ;  /* 0x00000001121b7824 */ /* 0x010fe200078e0a13 */
[----:B------:R-:W3:Y:S01]  /*0a20*/  LDG.E.U8 R16, desc[UR6][R12.64] ;  /* 0x000000060c107981 */ /* 0x000ee2000c1e1100 */
[----:B------:R-:W-:Y:S01]  /*0a30*/  IMAD.IADD R20, R19, 0x1, -R18 ;  /* 0x0000000113147824 */ /* 0x000fe200078e0a12 */
[----:B------:R-:W-:Y:S01]  /*0a40*/  VIADDMNMX R6, R6, -R23, RZ, !PT ;  /* 0x8000001706067246 */ /* 0x000fe200078001ff */
[----:B-----5:R-:W-:Y:S01]  /*0a50*/  IMAD.IADD R18, R21, 0x1, -R0 ;  /* 0x0000000115127824 */ /* 0x020fe200078e0a00 */
[----:B------:R-:W3:Y:S01]  /*0a60*/  LDG.E.U8 R17, desc[UR6][R12.64+0x1] ;  /* 0x000001060c117981 */ /* 0x000ee2000c1e1100 */
[----:B------:R-:W-:-:S03]  /*0a70*/  IMAD.IADD R19, R0, 0x1, -R21 ;  /* 0x0000000100137824 */ /* 0x000fc600078e0a15 */
[----:B------:R-:W4:Y:S01]  /*0a80*/  LDG.E.U8 R22, desc[UR6][R10.64+-0x1] ;  /* 0xffffff060a167981 */ /* 0x000f22000c1e1100 */
[----:B------:R-:W-:-:S03]  /*0a90*/  IMAD R27, R18, 0x4, R27 ;  /* 0x00000004121b7824 */ /* 0x000fc600078e021b */
[----:B------:R-:W4:Y:S01]  /*0aa0*/  LDG.E.U8 R23, desc[UR6][R10.64+0x2] ;  /* 0x000002060a177981 */ /* 0x000f22000c1e1100 */
[----:B------:R-:W-:-:S03]  /*0ab0*/  IMAD R20, R19, 0x4, R20 ;  /* 0x0000000413147824 */ /* 0x000fc600078e0214 */
[----:B------:R-:W5:Y:S04]  /*0ac0*/  LDG.E.U8 R18, desc[UR6][R10.64] ;  /* 0x000000060a127981 */ /* 0x000f68000c1e1100 */
[----:B------:R-:W5:Y:S01]  /*0ad0*/  LDG.E.U8 R19, desc[UR6][R10.64+0x1] ;  /* 0x000001060a137981 */ /* 0x000f62000c1e1100 */
[----:B------:R-:W-:Y:S02]  /*0ae0*/  VIADD R27, R27, 0x4 ;  /* 0x000000041b1b7836 */ /* 0x000fe40000000000 */
[----:B------:R-:W-:-:S03]  /*0af0*/  VIADD R20, R20, 0x4 ;  /* 0x0000000414147836 */ /* 0x000fc60000000000 */
[----:B------:R-:W-:Y:S02]  /*0b00*/  SHF.R.S32.HI R27, RZ, 0x3, R27 ;  /* 0x00000003ff1b7819 */ /* 0x000fe4000001141b */
[----:B------:R-:W-:Y:S02]  /*0b10*/  SHF.R.S32.HI R20, RZ, 0x3, R20 ;  /* 0x00000003ff147819 */ /* 0x000fe40000011414 */
[----:B------:R-:W-:Y:S02]  /*0b20*/  VIMNMX R27, PT, PT, R27, UR5, !PT ;  /* 0x000000051b1b7c48 */ /* 0x000fe4000ffe0100 */
[----:B------:R-:W-:Y:S02]  /*0b30*/  VIMNMX R26, PT, PT, R20, UR5, !PT ;  /* 0x00000005141a7c48 */ /* 0x000fe4000ffe0100 */
[----:B------:R-:W-:Y:S02]  /*0b40*/  VIMNMX R20, PT, PT, R27, UR4, PT ;  /* 0x000000041b147c48 */ /* 0x000fe4000bfe0100 */
[----:B------:R-:W-:-:S02]  /*0b50*/  VIMNMX R27, PT, PT, R26, UR4, PT ;  /* 0x000000041a1b7c48 */ /* 0x000fc4000bfe0100 */
[----:B------:R-:W-:Y:S02]  /*0b60*/  VIADDMNMX R20, R20, R21, RZ, !PT ;  /* 0x0000001514147246 */ /* 0x000fe400078001ff */
[----:B------:R-:W-:Y:S01]  /*0b70*/  VIADDMNMX R0, R0, -R27, RZ, !PT ;  /* 0x8000001b00007246 */ /* 0x000fe200078001ff */
[----:B--2---:R-:W-:Y:S02]  /*0b80*/  IMAD.IADD R26, R25, 0x1, -R24 ;  /* 0x00000001191a7824 */ /* 0x004fe400078e0a18 */
[----:B------:R-:W-:Y:S02]  /*0b90*/  IMAD.IADD R25, R24, 0x1, -R25 ;  /* 0x0000000118197824 */ /* 0x000fe400078e0a19 */
[----:B---3--:R-:W-:-:S04]  /*0ba0*/  IMAD.IADD R24, R17, 0x1, -R16 ;  /* 0x0000000111187824 */ /* 0x008fc800078e0a10 */
[----:B------:R-:W-:Y:S02]  /*0bb0*/  IMAD R25, R24, 0x4, R25 ;  /* 0x0000000418197824 */ /* 0x000fe400078e0219 */
[----:B----4-:R-:W-:Y:S02]  /*0bc0*/  IMAD.IADD R21, R22, 0x1, -R23 ;  /* 0x0000000116157824 */ /* 0x010fe400078e0a17 */
[----:B------:R-:W-:Y:S02]  /*0bd0*/  IMAD.IADD R22, R23, 0x1, -R22 ;  /* 0x0000000117167824 */ /* 0x000fe400078e0a16 */
[----:B------:R-:W-:Y:S02]  /*0be0*/  IMAD.IADD R23, R16, 0x1, -R17 ;  /* 0x0000000110177824 */ /* 0x000fe400078e0a11 */
[----:B-----5:R-:W-:Y:S02]  /*0bf0*/  IMAD.IADD R24, R18, 0x1, -R19 ;  /* 0x0000000112187824 */ /* 0x020fe400078e0a13 */
[----:B------:R-:W-:-:S02]  /*0c00*/  IMAD.IADD R27, R19, 0x1, -R18 ;  /* 0x00000001131b7824 */ /* 0x000fc400078e0a12 */
[----:B------:R-:W-:Y:S02]  /*0c10*/  IMAD R23, R23, 0x4, R26 ;  /* 0x0000000417177824 */ /* 0x000fe400078e021a */
[----:B------:R-:W-:Y:S02]  /*0c20*/  IMAD R21, R24, 0x4, R21 ;  /* 0x0000000418157824 */ /* 0x000fe400078e0215 */
[----:B------:R-:W-:Y:S02]  /*0c30*/  IMAD R22, R27, 0x4, R22 ;  /* 0x000000041b167824 */ /* 0x000fe400078e0216 */
[----:B------:R-:W-:Y:S02]  /*0c40*/  VIADD R23, R23, 0x4 ;  /* 0x0000000417177836 */ /* 0x000fe40000000000 */
[----:B------:R-:W-:Y:S02]  /*0c50*/  VIADD R25, R25, 0x4 ;  /* 0x0000000419197836 */ /* 0x000fe40000000000 */
[----:B------:R-:W-:-:S02]  /*0c60*/  VIADD R21, R21, 0x4 ;  /* 0x0000000415157836 */ /* 0x000fc40000000000 */
[----:B------:R-:W-:Y:S01]  /*0c70*/  VIADD R22, R22, 0x4 ;  /* 0x0000000416167836 */ /* 0x000fe20000000000 */
[----:B------:R-:W-:Y:S02]  /*0c80*/  SHF.R.S32.HI R23, RZ, 0x3, R23 ;  /* 0x00000003ff177819 */ /* 0x000fe40000011417 */
[----:B------:R-:W-:Y:S02]  /*0c90*/  SHF.R.S32.HI R25, RZ, 0x3, R25 ;  /* 0x00000003ff197819 */ /* 0x000fe40000011419 */
[----:B------:R-:W-:Y:S02]  /*0ca0*/  SHF.R.S32.HI R21, RZ, 0x3, R21 ;  /* 0x00000003ff157819 */ /* 0x000fe40000011415 */
[----:B------:R-:W-:Y:S02]  /*0cb0*/  SHF.R.S32.HI R22, RZ, 0x3, R22 ;  /* 0x00000003ff167819 */ /* 0x000fe40000011416 */
[----:B------:R-:W-:Y:S02]  /*0cc0*/  VIMNMX R23, PT, PT, R23, UR5, !PT ;  /* 0x0000000517177c48 */ /* 0x000fe4000ffe0100 */
[----:B------:R-:W-:-:S02]  /*0cd0*/  VIMNMX R25, PT, PT, R25, UR5, !PT ;  /* 0x0000000519197c48 */ /* 0x000fc4000ffe0100 */
[----:B------:R-:W-:Y:S02]  /*0ce0*/  VIMNMX R21, PT, PT, R21, UR5, !PT ;  /* 0x0000000515157c48 */ /* 0x000fe4000ffe0100 */
[----:B------:R-:W-:Y:S02]  /*0cf0*/  VIMNMX R22, PT, PT, R22, UR5, !PT ;  /* 0x0000000516167c48 */ /* 0x000fe4000ffe0100 */
[----:B------:R-:W-:Y:S02]  /*0d00*/  VIMNMX R23, PT, PT, R23, UR4, PT ;  /* 0x0000000417177c48 */ /* 0x000fe4000bfe0100 */
[----:B------:R-:W-:Y:S02]  /*0d10*/  VIMNMX R24, PT, PT, R25, UR4, PT ;  /* 0x0000000419187c48 */ /* 0x000fe4000bfe0100 */
[----:B------:R-:W-:Y:S02]  /*0d20*/  VIMNMX R21, PT, PT, R21, UR4, PT ;  /* 0x0000000415157c48 */ /* 0x000fe4000bfe0100 */
[----:B------:R-:W-:-:S02]  /*0d30*/  VIMNMX R22, PT, PT, R22, UR4, PT ;  /* 0x0000000416167c48 */ /* 0x000fc4000bfe0100 */
[----:B------:R-:W-:Y:S02]  /*0d40*/  VIADDMNMX R16, R23, R16, RZ, !PT ;  /* 0x0000001017107246 */ /* 0x000fe400078001ff */
[----:B------:R-:W-:Y:S02]  /*0d50*/  VIADDMNMX R17, R17, -R24, RZ, !PT ;  /* 0x8000001811117246 */ /* 0x000fe400078001ff */
[----:B------:R-:W-:Y:S02]  /*0d60*/  VIADDMNMX R18, R21, R18, RZ, !PT ;  /* 0x0000001215127246 */ /* 0x000fe400078001ff */
[----:B------:R-:W-:Y:S02]  /*0d70*/  VIADDMNMX R22, R19, -R22, RZ, !PT ;  /* 0x8000001613167246 */ /* 0x000fe400078001ff */
[----:B------:R-:W-:Y:S02]  /*0d80*/  VIMNMX R23, PT, PT, R4, 0xff, PT ;  /* 0x000000ff04177848 */ /* 0x000fe40003fe0100 */
[----:B------:R-:W-:-:S02]  /*0d90*/  VIMNMX R25, PT, PT, R6, 0xff, PT ;  /* 0x000000ff06197848 */ /* 0x000fc40003fe0100 */
[----:B------:R-:W-:Y:S02]  /*0da0*/  VIMNMX R27, PT, PT, R20, 0xff, PT ;  /* 0x000000ff141b7848 */ /* 0x000fe40003fe0100 */
[----:B------:R-:W-:Y:S02]  /*0db0*/  VIMNMX R19, PT, PT, R0, 0xff, PT ;  /* 0x000000ff00137848 */ /* 0x000fe40003fe0100 */
[----:B------:R-:W-:Y:S02]  /*0dc0*/  VIMNMX R21, PT, PT, R16, 0xff, PT ;  /* 0x000000ff10157848 */ /* 0x000fe40003fe0100 */
[----:B------:R-:W-:Y:S02]  /*0dd0*/  VIMNMX R17, PT, PT, R17, 0xff, PT ;  /* 0x000000ff11117848 */ /* 0x000fe40003fe0100 */
[----:B------:R-:W-:Y:S02]  /*0de0*/  VIMNMX R29, PT, PT, R18, 0xff, PT ;  /* 0x000000ff121d7848 */ /* 0x000fe40003fe0100 */
[----:B------:R-:W-:Y:S01]  /*0df0*/  VIMNMX R22, PT, PT, R22, 0xff, PT ;  /* 0x000000ff16167848 */ /* 0x000fe20003fe0100 */
[----:B------:R0:W-:Y:S04]  /*0e00*/  STG.E.U8 desc[UR6][R14.64], R23 ;  /* 0x000000170e007986 */ /* 0x0001e8000c101106 */
[----:B------:R0:W-:Y:S04]  /*0e10*/  STG.E.U8 desc[UR6][R14.64+0x1], R25 ;  /* 0x000001190e007986 */ /* 0x0001e8000c101106 */
[----:B------:R0:W-:Y:S04]  /*0e20*/  STG.E.U8 desc[UR6][R8.64], R27 ;  /* 0x0000001b08007986 */ /* 0x0001e8000c101106 */
[----:B------:R0:W-:Y:S04]  /*0e30*/  STG.E.U8 desc[UR6][R8.64+0x1], R19 ;  /* 0x0000011308007986 */ /* 0x0001e8000c101106 */
[----:B------:R0:W-:Y:S04]  /*0e40*/  STG.E.U8 desc[UR6][R12.64], R21 ;  /* 0x000000150c007986 */ /* 0x0001e8000c101106 */
[----:B------:R0:W-:Y:S04]  /*0e50*/  STG.E.U8 desc[UR6][R12.64+0x1], R17 ;  /* 0x000001110c007986 */ /* 0x0001e8000c101106 */
[----:B------:R0:W-:Y:S04]  /*0e60*/  STG.E.U8 desc[UR6][R10.64], R29 ;  /* 0x0000001d0a007986 */ /* 0x0001e8000c101106 */
[----:B------:R0:W-:Y:S02]  /*0e70*/  STG.E.U8 desc[UR6][R10.64+0x1], R22 ;  /* 0x000001160a007986 */ /* 0x0001e4000c101106 */
.L_x_2:
[----:B------:R-:W-:Y:S05]  /*0e80*/  BSYNC.RECONVERGENT B0 ;  /* 0x0000000000007941 */ /* 0x000fea0003800200 */
.L_x_1:
[----:B------:R-:W1:Y:S01]  /*0e90*/  LDCU UR5, c[0x0][0x3a8] ;  /* 0x00007500ff0577ac */ /* 0x000e620008000800 */
[----:B------:R-:W-:Y:S01]  /*0ea0*/  BSSY.RECONVERGENT B0, `(.L_x_3) ;  /* 0x00000a3000007945 */ /* 0x000fe20003800200 */
[----:B------:R-:W-:Y:S01]  /*0eb0*/  ISETP.GE.AND P0, PT, R7, 0x1, PT ;  /* 0x000000010700780c */ /* 0x000fe20003f06270 */
[----:B------:R-:W2:Y:S01]  /*0ec0*/  LDCU UR10, c[0x0][0x3a4] ;  /* 0x00007480ff0a77ac */ /* 0x000ea20008000800 */
[----:B-1----:R-:W-:-:S06]  /*0ed0*/  UIADD3 UR5, UPT, UPT, UR5, -0x1, URZ ;  /* 0xffffffff05057890 */ /* 0x002fcc000fffe0ff */
[----:B------:R-:W-:-:S13]  /*0ee0*/  ISETP.GE.U32.AND P1, PT, R5, UR5, PT ;  /* 0x0000000505007c0c */ /* 0x000fda000bf26070 */
[----:B--2---:R-:W-:Y:S05]  /*0ef0*/  @P1 BRA `(.L_x_4) ;  /* 0x0000000800741947 */ /* 0x004fea0003800000 */
[----:B------:R-:W1:Y:S01]  /*0f00*/  I2F.U32.RP R0, R2 ;  /* 0x0000000200007306 */ /* 0x000e620000209000 */
[----:B------:R-:W-:Y:S01]  /*0f10*/  ISETP.NE.U32.AND P3, PT, R2, RZ, PT ;  /* 0x000000ff0200720c */ /* 0x000fe20003f65070 */
[----:B------:R-:W2:Y:S06]  /*0f20*/  LDCU.64 UR8, c[0x0][0x388] ;  /* 0x00007100ff0877ac */ /* 0x000eac0008000a00 */
[----:B-1----:R-:W0:Y:S02]  /*0f30*/  MUFU.RCP R0, R0 ;  /* 0x0000000000007308 */ /* 0x002e240000001000 */
[----:B0-----:R-:W-:-:S06]  /*0f40*/  VIADD R8, R0, 0xffffffe ;  /* 0x0ffffffe00087836 */ /* 0x001fcc0000000000 */
[----:B------:R0:W1:Y:S02]  /*0f50*/  F2I.FTZ.U32.TRUNC.NTZ R9, R8 ;  /* 0x0000000800097305 */ /* 0x000064000021f000 */
[----:B0-----:R-:W-:Y:S02]  /*0f60*/  IMAD.MOV.U32 R8, RZ, RZ, RZ ;  /* 0x000000ffff087224 */ /* 0x001fe400078e00ff */
[----:B-1----:R-:W-:-:S04]  /*0f70*/  IMAD.MOV R11, RZ, RZ, -R9 ;  /* 0x000000ffff0b7224 */ /* 0x002fc800078e0a09 */
        /* <DEDUP_REMOVED lines=13> */
[----:B--2---:R-:W-:-:S05]  /*1050*/  IADD3 R8, P1, PT, R0, UR8, RZ ;  /* 0x0000000800087c10 */ /* 0x004fca000ff3e0ff */
[----:B------:R-:W-:-:S05]  /*1060*/  IMAD.X R9, RZ, RZ, UR9, P1 ;  /* 0x00000009ff097e24 */ /* 0x000fca00088e06ff */
[----:B------:R-:W2:Y:S02]  /*1070*/  LDG.E.U8 R8, desc[UR6][R8.64] ;  /* 0x0000000608087981 */ /* 0x000ea4000c1e1100 */
[----:B--2---:R-:W-:-:S13]  /*1080*/  ISETP.NE.AND P1, PT, R8, 0x2, PT ;  /* 0x000000020800780c */ /* 0x004fda0003f25270 */
[----:B------:R-:W-:Y:S05]  /*1090*/  @P1 BRA `(.L_x_4) ;  /* 0x00000008000c1947 */ /* 0x000fea0003800000 */
[----:B------:R-:W0:Y:S01]  /*10a0*/  LDCU UR5, c[0x0][0x3a4] ;  /* 0x00007480ff0577ac */ /* 0x000e220008000800 */
[-C--:B------:R-:W-:Y:S01]  /*10b0*/  IMAD R9, R5, R2.reuse, RZ ;  /* 0x0000000205097224 */ /* 0x080fe200078e02ff */
[----:B------:R-:W-:Y:S01]  /*10c0*/  SHF.R.U32.HI R15, RZ, 0x1, R2 ;  /* 0x00000001ff0f7819 */ /* 0x000fe20000011602 */
[-C--:B------:R-:W-:Y:S01]  /*10d0*/  IMAD R4, R7, R2.reuse, RZ ;  /* 0x0000000207047224 */ /* 0x080fe200078e02ff */
[----:B------:R-:W1:Y:S01]  /*10e0*/  LDCU.64 UR8, c[0x0][0x380] ;  /* 0x00007000ff0877ac */ /* 0x000e620008000a00 */
[-C--:B------:R-:W-:Y:S02]  /*10f0*/  IMAD R10, R9, R2.reuse, RZ ;  /* 0x00000002090a7224 */ /* 0x080fe400078e02ff */
[C---:B------:R-:W-:Y:S02]  /*1100*/  IMAD R9, R15.reuse, R2, RZ ;  /* 0x000000020f097224 */ /* 0x040fe400078e02ff */
[----:B------:R-:W-:-:S05]  /*1110*/  VIADD R15, R15, 0xffffffff ;  /* 0xffffffff0f0f7836 */ /* 0x000fca0000000000 */
[----:B------:R-:W-:Y:S01]  /*1120*/  IADD3 R15, P1, PT, R4, R15, RZ ;  /* 0x0000000f040f7210 */ /* 0x000fe20007f3e0ff */
[----:B0-----:R-:W-:Y:S02]  /*1130*/  IMAD R10, R10, UR5, RZ ;  /* 0x000000050a0a7c24 */ /* 0x001fe4000f8e02ff */
[----:B------:R-:W-:Y:S02]  /*1140*/  IMAD R0, R9, UR5, RZ ;  /* 0x0000000509007c24 */ /* 0x000fe4000f8e02ff */
[----:B------:R-:W-:-:S03]  /*1150*/  IMAD.X R4, RZ, RZ, RZ, P1 ;  /* 0x000000ffff047224 */ /* 0x000fc600008e06ff */
[----:B------:R-:W-:-:S04]  /*1160*/  IADD3 R0, P2, P3, R10, R15, R0 ;  /* 0x0000000f0a007210 */ /* 0x000fc80007b5e000 */
[----:B-1----:R-:W-:Y:S02]  /*1170*/  IADD3 R12, P1, PT, R0, UR8, RZ ;  /* 0x00000008000c7c10 */ /* 0x002fe4000ff3e0ff */
[----:B------:R-:W-:-:S04]  /*1180*/  IADD3.X R0, PT, PT, RZ, R4, RZ, P2, P3 ;  /* 0x00000004ff007210 */ /* 0x000fc800017e64ff */
[----:B------:R-:W-:-:S05]  /*1190*/  IADD3.X R13, PT, PT, R0, UR9, RZ, P1, !PT ;  /* 0x00000009000d7c10 */ /* 0x000fca0008ffe4ff */
[----:B------:R-:W2:Y:S04]  /*11a0*/  LDG.E.U8 R14, desc[UR6][R12.64+-0x1] ;  /* 0xffffff060c0e7981 */ /* 0x000ea8000c1e1100 */
[----:B------:R-:W2:Y:S04]  /*11b0*/  LDG.E.U8 R23, desc[UR6][R12.64+0x2] ;  /* 0x000002060c177981 */ /* 0x000ea8000c1e1100 */
[----:B------:R-:W3:Y:S04]  /*11c0*/  LDG.E.U8 R11, desc[UR6][R12.64] ;  /* 0x000000060c0b7981 */ /* 0x000ee8000c1e1100 */
[----:B------:R-:W3:Y:S01]  /*11d0*/  LDG.E.U8 R6, desc[UR6][R12.64+0x1] ;  /* 0x000001060c067981 */ /* 0x000ee2000c1e1100 */
[----:B------:R-:W-:-:S04]  /*11e0*/  IMAD.IADD R19, R9, 0x1, R2 ;  /* 0x0000000109137824 */ /* 0x000fc800078e0202 */
[----:B------:R-:W-:-:S05]  /*11f0*/  IMAD R0, R19, UR5, RZ ;  /* 0x0000000513007c24 */ /* 0x000fca000f8e02ff */
[----:B------:R-:W-:-:S04]  /*1200*/  IADD3 R0, P1, P2, R10, R15, R0 ;  /* 0x0000000f0a007210 */ /* 0x000fc80007a3e000 */
[----:B------:R-:W-:Y:S02]  /*1210*/  IADD3 R8, P3, PT, R0, UR8, RZ ;  /* 0x0000000800087c10 */ /* 0x000fe4000ff7e0ff */
[----:B------:R-:W-:-:S04]  /*1220*/  IADD3.X R0, PT, PT, RZ, R4, RZ, P1, P2 ;  /* 0x00000004ff007210 */ /* 0x000fc80000fe44ff */
[----:B------:R-:W-:-:S05]  /*1230*/  IADD3.X R9, PT, PT, R0, UR9, RZ, P3, !PT ;  /* 0x0000000900097c10 */ /* 0x000fca0009ffe4ff */
[----:B------:R-:W4:Y:S04]  /*1240*/  LDG.E.U8 R18, desc[UR6][R8.64+-0x1] ;  /* 0xffffff0608127981 */ /* 0x000f28000c1e1100 */
[----:B------:R-:W4:Y:S04]  /*1250*/  LDG.E.U8 R21, desc[UR6][R8.64+0x2] ;  /* 0x0000020608157981 */ /* 0x000f28000c1e1100 */
[----:B------:R-:W5:Y:S04]  /*1260*/  LDG.E.U8 R17, desc[UR6][R8.64] ;  /* 0x0000000608117981 */ /* 0x000f68000c1e1100 */
[----:B------:R-:W5:Y:S01]  /*1270*/  LDG.E.U8 R0, desc[UR6][R8.64+0x1] ;  /* 0x0000010608007981 */ /* 0x000f62000c1e1100 */
[----:B------:R-:W-:-:S02]  /*1280*/  IMAD.IADD R19, R19, 0x1, R2 ;  /* 0x0000000113137824 */ /* 0x000fc400078e0202 */
[----:B--2---:R-:W-:Y:S02]  /*1290*/  IMAD.IADD R25, R14, 0x1, -R23 ;  /* 0x000000010e197824 */ /* 0x004fe400078e0a17 */
[----:B------:R-:W-:Y:S02]  /*12a0*/  IMAD.IADD R23, R23, 0x1, -R14 ;  /* 0x0000000117177824 */ /* 0x000fe400078e0a0e */
[----:B---3--:R-:W-:Y:S02]  /*12b0*/  IMAD.IADD R20, R6, 0x1, -R11 ;  /* 0x0000000106147824 */ /* 0x008fe400078e0a0b */
[----:B------:R-:W-:Y:S02]  /*12c0*/  IMAD.IADD R16, R11, 0x1, -R6 ;  /* 0x000000010b107824 */ /* 0x000fe400078e0a06 */
[----:B------:R-:W-:Y:S02]  /*12d0*/  IMAD R20, R20, 0x4, R23 ;  /* 0x0000000414147824 */ /* 0x000fe400078e0217 */
[----:B------:R-:W-:-:S02]  /*12e0*/  IMAD.IADD R14, R19, 0x1, R2 ;  /* 0x00000001130e7824 */ /* 0x000fc400078e0202 */
[----:B------:R-:W-:Y:S02]  /*12f0*/  IMAD R16, R16, 0x4, R25 ;  /* 0x0000000410107824 */ /* 0x000fe400078e0219 */
[----:B------:R-:W-:Y:S02]  /*1300*/  IMAD R19, R19, UR5, RZ ;  /* 0x0000000513137c24 */ /* 0x000fe4000f8e02ff */
[----:B------:R-:W-:Y:S02]  /*1310*/  VIADD R20, R20, 0x4 ;  /* 0x0000000414147836 */ /* 0x000fe40000000000 */
[----:B------:R-:W-:Y:S01]  /*1320*/  IMAD R14, R14, UR5, RZ ;  /* 0x000000050e0e7c24 */ /* 0x000fe2000f8e02ff */
[----:B------:R-:W-:Y:S01]  /*1330*/  UIADD3 UR5, UPT, UPT, -UR4, URZ, URZ ;  /* 0x000000ff04057290 */ /* 0x000fe2000fffe1ff */
[----:B------:R-:W-:Y:S01]  /*1340*/  VIADD R16, R16, 0x4 ;  /* 0x0000000410107836 */ /* 0x000fe20000000000 */
[----:B------:R-:W-:Y:S02]  /*1350*/  IADD3 R19, P1, P2, R10, R15, R19 ;  /* 0x0000000f0a137210 */ /* 0x000fe40007a3e013 */
[----:B------:R-:W-:-:S02]  /*1360*/  SHF.R.S32.HI R20, RZ, 0x3, R20 ;  /* 0x00000003ff147819 */ /* 0x000fc40000011414 */
[----:B------:R-:W-:Y:S02]  /*1370*/  IADD3 R10, P4, P5, R10, R15, R14 ;  /* 0x0000000f0a0a7210 */ /* 0x000fe40007d9e00e */
[----:B------:R-:W-:Y:S02]  /*1380*/  SHF.R.S32.HI R16, RZ, 0x3, R16 ;  /* 0x00000003ff107819 */ /* 0x000fe40000011410 */
[----:B------:R-:W-:Y:S02]  /*1390*/  IADD3 R14, P3, PT, R19, UR8, RZ ;  /* 0x00000008130e7c10 */ /* 0x000fe4000ff7e0ff */
[----:B------:R-:W-:Y:S02]  /*13a0*/  IADD3.X R15, PT, PT, RZ, R4, RZ, P1, P2 ;  /* 0x00000004ff0f7210 */ /* 0x000fe40000fe44ff */
[----:B------:R-:W-:Y:S02]  /*13b0*/  VIMNMX R20, PT, PT, R20, UR5, !PT ;  /* 0x0000000514147c48 */ /* 0x000fe4000ffe0100 */
[----:B------:R-:W-:-:S02]  /*13c0*/  VIMNMX R16, PT, PT, R16, UR5, !PT ;  /* 0x0000000510107c48 */ /* 0x000fc4000ffe0100 */
[----:B------:R-:W-:Y:S02]  /*13d0*/  IADD3.X R15, PT, PT, R15, UR9, RZ, P3, !PT ;  /* 0x000000090f0f7c10 */ /* 0x000fe40009ffe4ff */
[----:B------:R-:W-:Y:S02]  /*13e0*/  VIMNMX R19, PT, PT, R20, UR4, PT ;  /* 0x0000000414137c48 */ /* 0x000fe4000bfe0100 */
[----:B------:R-:W-:Y:S01]  /*13f0*/  IADD3.X R22, PT, PT, RZ, R4, RZ, P4, P5 ;  /* 0x00000004ff167210 */ /* 0x000fe200027ea4ff */
[----:B------:R-:W2:Y:S01]  /*1400*/  LDG.E.U8 R20, desc[UR6][R14.64+-0x1] ;  /* 0xffffff060e147981 */ /* 0x000ea2000c1e1100 */
[----:B------:R-:W-:Y:S02]  /*1410*/  VIMNMX R4, PT, PT, R16, UR4, PT ;  /* 0x0000000410047c48 */ /* 0x000fe4000bfe0100 */
[----:B------:R-:W-:Y:S01]  /*1420*/  IADD3 R10, P1, PT, R10, UR8, RZ ;  /* 0x000000080a0a7c10 */ /* 0x000fe2000ff3e0ff */
[----:B------:R-:W2:Y:S01]  /*1430*/  LDG.E.U8 R23, desc[UR6][R14.64+0x2] ;  /* 0x000002060e177981 */ /* 0x000ea2000c1e1100 */
[----:B------:R-:W-:Y:S01]  /*1440*/  VIADDMNMX R6, R6, -R19, RZ, !PT ;  /* 0x8000001306067246 */ /* 0x000fe200078001ff */
[----:B----4-:R-:W-:Y:S01]  /*1450*/  IMAD.IADD R25, R18, 0x1, -R21 ;  /* 0x0000000112197824 */ /* 0x010fe200078e0a15 */
[----:B------:R-:W-:Y:S01]  /*1460*/  VIADDMNMX R4, R4, R11, RZ, !PT ;  /* 0x0000000b04047246 */ /* 0x000fe200078001ff */
[----:B------:R-:W3:Y:S01]  /*1470*/  LDG.E.U8 R16, desc[UR6][R14.64] ;  /* 0x000000060e107981 */ /* 0x000ee2000c1e1100 */
[----:B------:R-:W-:Y:S01]  /*1480*/  IADD3.X R11, PT, PT, R22, UR9, RZ, P1, !PT ;  /* 0x00000009160b7c10 */ /* 0x000fe20008ffe4ff */
[----:B------:R-:W-:-:S02]  /*1490*/  IMAD.IADD R21, R21, 0x1, -R18 ;  /* 0x0000000115157824 */ /* 0x000fc400078e0a12 */
[----:B------:R-:W3:Y:S01]  /*14a0*/  LDG.E.U8 R19, desc[UR6][R14.64+0x1] ;  /* 0x000001060e137981 */ /* 0x000ee2000c1e1100 */
[----:B-----5:R-:W-:Y:S02]  /*14b0*/  IMAD.IADD R22, R17, 0x1, -R0 ;  /* 0x0000000111167824 */ /* 0x020fe400078e0a00 */
[----:B------:R-:W-:Y:S02]  /*14c0*/  IMAD.IADD R18, R0, 0x1, -R17 ;  /* 0x0000000100127824 */ /* 0x000fe400078e0a11 */
[----:B------:R-:W-:Y:S02]  /*14d0*/  IMAD R24, R22, 0x4, R25 ;  /* 0x0000000416187824 */ /* 0x000fe400078e0219 */
[----:B------:R-:W-:Y:S01]  /*14e0*/  IMAD R26, R18, 0x4, R21 ;  /* 0x00000004121a7824 */ /* 0x000fe200078e0215 */
[----:B------:R-:W4:Y:S04]  /*14f0*/  LDG.E.U8 R25, desc[UR6][R10.64+-0x1] ;  /* 0xffffff060a197981 */ /* 0x000f28000c1e1100 */
[----:B------:R-:W4:Y:S04]  /*1500*/  LDG.E.U8 R22, desc[UR6][R10.64+0x2] ;  /* 0x000002060a167981 */ /* 0x000f28000c1e1100 */
[----:B------:R-:W5:Y:S04]  /*1510*/  LDG.E.U8 R21, desc[UR6][R10.64] ;  /* 0x000000060a157981 */ /* 0x000f68000c1e1100 */
[----:B------:R-:W5:Y:S01]  /*1520*/  LDG.E.U8 R18, desc[UR6][R10.64+0x1] ;  /* 0x000001060a127981 */ /* 0x000f62000c1e1100 */
[----:B------:R-:W-:-:S02]  /*1530*/  VIADD R24, R24, 0x4 ;  /* 0x0000000418187836 */ /* 0x000fc40000000000 */
        /* <DEDUP_REMOVED lines=11> */
[----:B---3--:R-:W-:Y:S02]  /*15f0*/  IMAD.IADD R23, R19, 0x1, -R16 ;  /* 0x0000000113177824 */ /* 0x008fe400078e0a10 */
[----:B------:R-:W-:Y:S02]  /*1600*/  IMAD.IADD R20, R16, 0x1, -R19 ;  /* 0x0000000110147824 */ /* 0x000fe400078e0a13 */
[----:B------:R-:W-:-:S02]  /*1610*/  IMAD R23, R23, 0x4, R24 ;  /* 0x0000000417177824 */ /* 0x000fc400078e0218 */
[----:B------:R-:W-:Y:S02]  /*1620*/  IMAD R27, R20, 0x4, R27 ;  /* 0x00000004141b7824 */ /* 0x000fe400078e021b */
[----:B------:R-:W-:Y:S02]  /*1630*/  VIADD R24, R23, 0x4 ;  /* 0x0000000417187836 */ /* 0x000fe40000000000 */
[----:B----4-:R-:W-:Y:S02]  /*1640*/  IMAD.IADD R20, R25, 0x1, -R22 ;  /* 0x0000000119147824 */ /* 0x010fe400078e0a16 */
[----:B------:R-:W-:Y:S02]  /*1650*/  IMAD.IADD R22, R22, 0x1, -R25 ;  /* 0x0000000116167824 */ /* 0x000fe400078e0a19 */
[----:B-----5:R-:W-:-:S04]  /*1660*/  IMAD.IADD R23, R21, 0x1, -R18 ;  /* 0x0000000115177824 */ /* 0x020fc800078e0a12 */
[----:B------:R-:W-:Y:S02]  /*1670*/  IMAD R20, R23, 0x4, R20 ;  /* 0x0000000417147824 */ /* 0x000fe400078e0214 */
[----:B------:R-:W-:Y:S02]  /*1680*/  IMAD.IADD R23, R18, 0x1, -R21 ;  /* 0x0000000112177824 */ /* 0x000fe400078e0a15 */
[----:B------:R-:W-:Y:S02]  /*1690*/  VIADD R27, R27, 0x4 ;  /* 0x000000041b1b7836 */ /* 0x000fe40000000000 */
[----:B------:R-:W-:Y:S02]  /*16a0*/  IMAD R22, R23, 0x4, R22 ;  /* 0x0000000417167824 */ /* 0x000fe400078e0216 */
[----:B------:R-:W-:Y:S01]  /*16b0*/  VIADD R20, R20, 0x4 ;  /* 0x0000000414147836 */ /* 0x000fe20000000000 */
[----:B------:R-:W-:Y:S01]  /*16c0*/  SHF.R.S32.HI R27, RZ, 0x3, R27 ;  /* 0x00000003ff1b7819 */ /* 0x000fe2000001141b */
[----:B------:R-:W-:Y:S01]  /*16d0*/  VIADD R22, R22, 0x4 ;  /* 0x0000000416167836 */ /* 0x000fe20000000000 */
[----:B------:R-:W-:-:S02]  /*16e0*/  SHF.R.S32.HI R24, RZ, 0x3, R24 ;  /* 0x00000003ff187819 */ /* 0x000fc40000011418 */
[----:B------:R-:W-:Y:S02]  /*16f0*/  VIMNMX R27, PT, PT, R27, UR5, !PT ;  /* 0x000000051b1b7c48 */ /* 0x000fe4000ffe0100 */
[----:B------:R-:W-:Y:S02]  /*1700*/  SHF.R.S32.HI R20, RZ, 0x3, R20 ;  /* 0x00000003ff147819 */ /* 0x000fe40000011414 */
[----:B------:R-:W-:Y:S02]  /*1710*/  SHF.R.S32.HI R22, RZ, 0x3, R22 ;  /* 0x00000003ff167819 */ /* 0x000fe40000011416 */
[----:B------:R-:W-:Y:S02]  /*1720*/  VIMNMX R27, PT, PT, R27, UR4, PT ;  /* 0x000000041b1b7c48 */ /* 0x000fe4000bfe0100 */
[----:B------:R-:W-:Y:S02]  /*1730*/  VIMNMX R24, PT, PT, R24, UR5, !PT ;  /* 0x0000000518187c48 */ /* 0x000fe4000ffe0100 */
[----:B------:R-:W-:-:S02]  /*1740*/  VIMNMX R20, PT, PT, R20, UR5, !PT ;  /* 0x0000000514147c48 */ /* 0x000fc4000ffe0100 */
[----:B------:R-:W-:Y:S02]  /*1750*/  VIMNMX R22, PT, PT, R22, UR5, !PT ;  /* 0x0000000516167c48 */ /* 0x000fe4000ffe0100 */
[----:B------:R-:W-:Y:S02]  /*1760*/  VIADDMNMX R16, R27, R16, RZ, !PT ;  /* 0x000000101b107246 */ /* 0x000fe400078001ff */
[----:B------:R-:W-:Y:S02]  /*1770*/  VIMNMX R24, PT, PT, R24, UR4, PT ;  /* 0x0000000418187c48 */ /* 0x000fe4000bfe0100 */
[----:B------:R-:W-:Y:S02]  /*1780*/  VIMNMX R27, PT, PT, R17, 0xff, PT ;  /* 0x000000ff111b7848 */ /* 0x000fe40003fe0100 */
[----:B------:R-:W-:Y:S02]  /*1790*/  VIMNMX R20, PT, PT, R20, UR4, PT ;  /* 0x0000000414147c48 */ /* 0x000fe4000bfe0100 */
[----:B------:R-:W-:-:S02]  /*17a0*/  VIMNMX R17, PT, PT, R22, UR4, PT ;  /* 0x0000000416117c48 */ /* 0x000fc4000bfe0100 */
[----:B------:R-:W-:Y:S02]  /*17b0*/  VIMNMX R23, PT, PT, R4, 0xff, PT ;  /* 0x000000ff04177848 */ /* 0x000fe40003fe0100 */
[----:B------:R-:W-:Y:S02]  /*17c0*/  VIADDMNMX R19, R19, -R24, RZ, !PT ;  /* 0x8000001813137246 */ /* 0x000fe400078001ff */
[----:B------:R-:W-:Y:S02]  /*17d0*/  VIADDMNMX R20, R20, R21, RZ, !PT ;  /* 0x0000001514147246 */ /* 0x000fe400078001ff */
[----:B------:R-:W-:Y:S02]  /*17e0*/  VIADDMNMX R18, R18, -R17, RZ, !PT ;  /* 0x8000001112127246 */ /* 0x000fe400078001ff */
[----:B------:R-:W-:Y:S01]  /*17f0*/  VIMNMX R25, PT, PT, R6, 0xff, PT ;  /* 0x000000ff06197848 */ /* 0x000fe20003fe0100 */
[----:B------:R0:W-:Y:S01]  /*1800*/  STG.E.U8 desc[UR6][R12.64], R23 ;  /* 0x000000170c007986 */ /* 0x0001e2000c101106 */
[----:B------:R-:W-:-:S02]  /*1810*/  VIMNMX R17, PT, PT, R0, 0xff, PT ;  /* 0x000000ff00117848 */ /* 0x000fc40003fe0100 */
[----:B------:R-:W-:Y:S02]  /*1820*/  VIMNMX R21, PT, PT, R16, 0xff, PT ;  /* 0x000000ff10157848 */ /* 0x000fe40003fe0100 */
[----:B------:R-:W-:Y:S02]  /*1830*/  VIMNMX R19, PT, PT, R19, 0xff, PT ;  /* 0x000000ff13137848 */ /* 0x000fe40003fe0100 */
[----:B------:R-:W-:Y:S01]  /*1840*/  VIMNMX R29, PT, PT, R20, 0xff, PT ;  /* 0x000000ff141d7848 */ /* 0x000fe20003fe0100 */
[----:B------:R1:W-:Y:S01]  /*1850*/  STG.E.U8 desc[UR6][R12.64+0x1], R25 ;  /* 0x000001190c007986 */ /* 0x0003e2000c101106 */
[----:B0-----:R-:W-:-:S03]  /*1860*/  VIMNMX R23, PT, PT, R18, 0xff, PT ;  /* 0x000000ff12177848 */ /* 0x001fc60003fe0100 */
[----:B------:R1:W-:Y:S04]  /*1870*/  STG.E.U8 desc[UR6][R8.64], R27 ;  /* 0x0000001b08007986 */ /* 0x0003e8000c101106 */
[----:B------:R1:W-:Y:S04]  /*1880*/  STG.E.U8 desc[UR6][R8.64+0x1], R17 ;  /* 0x0000011108007986 */ /* 0x0003e8000c101106 */
[----:B------:R1:W-:Y:S04]  /*1890*/  STG.E.U8 desc[UR6][R14.64], R21 ;  /* 0x000000150e007986 */ /* 0x0003e8000c101106 */
[----:B------:R1:W-:Y:S04]  /*18a0*/  STG.E.U8 desc[UR6][R14.64+0x1], R19 ;  /* 0x000001130e007986 */ /* 0x0003e8000c101106 */
[----:B------:R1:W-:Y:S04]  /*18b0*/  STG.E.U8 desc[UR6][R10.64], R29 ;  /* 0x0000001d0a007986 */ /* 0x0003e8000c101106 */
[----:B------:R1:W-:Y:S02]  /*18c0*/  STG.E.U8 desc[UR6][R10.64+0x1], R23 ;  /* 0x000001170a007986 */ /* 0x0003e4000c101106 */
.L_x_4:
[----:B------:R-:W-:Y:S05]  /*18d0*/  BSYNC.RECONVERGENT B0 ;  /* 0x0000000000007941 */ /* 0x000fea0003800200 */
.L_x_3:
[----:B------:R-:W-:Y:S04]  /*18e0*/  BSSY.RECONVERGENT B0, `(.L_x_5) ;  /* 0x000009d000007945 */ /* 0x000fe80003800200 */
[----:B------:R-:W-:Y:S05]  /*18f0*/  @!P0 BRA `(.L_x_6) ;  /* 0x00000008006c8947 */ /* 0x000fea0003800000 */
[----:B------:R-:W2:Y:S01]  /*1900*/  I2F.U32.RP R0, R2 ;  /* 0x0000000200007306 */ /* 0x000ea20000209000 */
[----:B------:R-:W-:Y:S01]  /*1910*/  ISETP.NE.U32.AND P2, PT, R2, RZ, PT ;  /* 0x000000ff0200720c */ /* 0x000fe20003f45070 */
[----:B------:R-:W3:Y:S06]  /*1920*/  LDCU.64 UR8, c[0x0][0x390] ;  /* 0x00007200ff0877ac */ /* 0x000eec0008000a00 */
[----:B--2---:R-:W0:Y:S02]  /*1930*/  MUFU.RCP R0, R0 ;  /* 0x0000000000007308 */ /* 0x004e240000001000 */
[----:B01----:R-:W-:-:S06]  /*1940*/  VIADD R8, R0, 0xffffffe ;  /* 0x0ffffffe00087836 */ /* 0x003fcc0000000000 */
        /* <DEDUP_REMOVED lines=15> */
[----:B------:R-:W-:-:S05]  /*1a40*/  VIADD R0, R0, 0xffffffff ;  /* 0xffffffff00007836 */ /* 0x000fca0000000000 */
[----:B---3--:R-:W-:-:S05]  /*1a50*/  IADD3 R8, P0, PT, R0, UR8, RZ ;  /* 0x0000000800087c10 */ /* 0x008fca000ff1e0ff */
[----:B------:R-:W-:-:S05]  /*1a60*/  IMAD.X R9, RZ, RZ, UR9, P0 ;  /* 0x00000009ff097e24 */ /* 0x000fca00080e06ff */
[----:B------:R-:W2:Y:S02]  /*1a70*/  LDG.E.U8 R8, desc[UR6][R8.64] ;  /* 0x0000000608087981 */ /* 0x000ea4000c1e1100 */
[----:B--2---:R-:W-:-:S13]  /*1a80*/  ISETP.NE.AND P0, PT, R8, 0x2, PT ;  /* 0x000000020800780c */ /* 0x004fda0003f05270 */
[----:B------:R-:W-:Y:S05]  /*1a90*/  @P0 BRA `(.L_x_6) ;  /* 0x0000000800040947 */ /* 0x000fea0003800000 */
[----:B------:R-:W0:Y:S01]  /*1aa0*/  LDCU UR5, c[0x0][0x3a4] ;  /* 0x00007480ff0577ac */ /* 0x000e220008000800 */
[----:B------:R-:W-:Y:S01]  /*1ab0*/  SHF.R.U32.HI R17, RZ, 0x1, R2 ;  /* 0x00000001ff117819 */ /* 0x000fe20000011602 */
[-C--:B------:R-:W-:Y:S02]  /*1ac0*/  IMAD R13, R7, R2.reuse, RZ ;  /* 0x00000002070d7224 */ /* 0x080fe400078e02ff */
[-C--:B------:R-:W-:Y:S01]  /*1ad0*/  IMAD R0, R5, R2.reuse, RZ ;  /* 0x0000000205007224 */ /* 0x080fe200078e02ff */
[----:B------:R-:W1:Y:S01]  /*1ae0*/  LDCU.64 UR8, c[0x0][0x380] ;  /* 0x00007000ff0877ac */ /* 0x000e620008000a00 */
[C---:B------:R-:W-:Y:S02]  /*1af0*/  VIADD R4, R17.reuse, 0xffffffff ;  /* 0xffffffff11047836 */ /* 0x040fe40000000000 */
[----:B------:R-:W-:-:S03]  /*1b00*/  IMAD R17, R17, R2, RZ ;  /* 0x0000000211117224 */ /* 0x000fc600078e02ff */
[----:B------:R-:W-:Y:S01]  /*1b10*/  IADD3 R15, P1, PT, R13, R4, RZ ;  /* 0x000000040d0f7210 */ /* 0x000fe20007f3e0ff */
[----:B------:R-:W-:Y:S02]  /*1b20*/  IMAD.IADD R4, R17, 0x1, R2 ;  /* 0x0000000111047824 */ /* 0x000fe400078e0202 */
[----:B0-----:R-:W-:Y:S02]  /*1b30*/  IMAD R9, R2, UR5, RZ ;  /* 0x0000000502097c24 */ /* 0x001fe4000f8e02ff */
[----:B------:R-:W-:Y:S02]  /*1b40*/  IMAD R10, R4, UR5, RZ ;  /* 0x00000005040a7c24 */ /* 0x000fe4000f8e02ff */
[C---:B------:R-:W-:Y:S02]  /*1b50*/  IMAD R0, R9.reuse, R0, RZ ;  /* 0x0000000009007224 */ /* 0x040fe400078e02ff */
[C---:B------:R-:W-:Y:S02]  /*1b60*/  IMAD.SHL.U32 R11, R9.reuse, 0x2, RZ ;  /* 0x00000002090b7824 */ /* 0x040fe400078e00ff */
[----:B------:R-:W-:-:S02]  /*1b70*/  IMAD R12, R9, 0x3, RZ ;  /* 0x00000003090c7824 */ /* 0x000fc400078e02ff */
[----:B------:R-:W-:Y:S01]  /*1b80*/  IMAD R8, R17, UR5, RZ ;  /* 0x0000000511087c24 */ /* 0x000fe2000f8e02ff */
[CC--:B------:R-:W-:Y:S01]  /*1b90*/  IADD3 R14, P0, P2, R0.reuse, R15.reuse, R11 ;  /* 0x0000000f000e7210 */ /* 0x0c0fe20007a1e00b */
[----:B------:R-:W-:Y:S01]  /*1ba0*/  IMAD.X R4, RZ, RZ, RZ, P1 ;  /* 0x000000ffff047224 */ /* 0x000fe200008e06ff */
[C---:B------:R-:W-:Y:S02]  /*1bb0*/  IADD3 R12, P4, P5, R0.reuse, R15, R12 ;  /* 0x0000000f000c7210 */ /* 0x040fe40007d9e00c */
[C-C-:B------:R-:W-:Y:S02]  /*1bc0*/  IADD3 R8, P3, P1, R0.reuse, R8, R13.reuse ;  /* 0x0000000800087210 */ /* 0x140fe4000797e00d */
[----:B------:R-:W-:Y:S02]  /*1bd0*/  IADD3.X R9, PT, PT, RZ, R4, RZ, P0, P2 ;  /* 0x00000004ff097210 */ /* 0x000fe400007e44ff */
[----:B------:R-:W-:Y:S02]  /*1be0*/  IADD3 R10, P2, P0, R0, R10, R13 ;  /* 0x0000000a000a7210 */ /* 0x000fe4000785e00d */
[----:B------:R-:W-:-:S02]  /*1bf0*/  IADD3.X R0, PT, PT, RZ, R4, RZ, P4, P5 ;  /* 0x00000004ff007210 */ /* 0x000fc400027ea4ff */
[----:B------:R-:W-:Y:S02]  /*1c00*/  IADD3.X R6, PT, PT, RZ, RZ, RZ, P3, P1 ;  /* 0x000000ffff067210 */ /* 0x000fe40001fe24ff */
[----:B-1----:R-:W-:Y:S02]  /*1c10*/  IADD3 R14, P6, PT, R14, UR8, RZ ;  /* 0x000000080e0e7c10 */ /* 0x002fe4000ffde0ff */
[----:B------:R-:W-:Y:S02]  /*1c20*/  IADD3 R10, P1, PT, R10, UR8, RZ ;  /* 0x000000080a0a7c10 */ /* 0x000fe4000ff3e0ff */
[----:B------:R-:W-:Y:S02]  /*1c30*/  IADD3.X R4, PT, PT, RZ, RZ, RZ, P2, P0 ;  /* 0x000000ffff047210 */ /* 0x000fe400017e04ff */
[----:B------:R-:W-:Y:S02]  /*1c40*/  IADD3 R12, P5, PT, R12, UR8, RZ ;  /* 0x000000080c0c7c10 */ /* 0x000fe4000ffbe0ff */
[----:B------:R-:W-:-:S02]  /*1c50*/  IADD3 R8, P4, PT, R8, UR8, RZ ;  /* 0x0000000808087c10 */ /* 0x000fc4000ff9e0ff */
[----:B------:R-:W-:Y:S02]  /*1c60*/  IADD3.X R15, PT, PT, R9, UR9, RZ, P6, !PT ;  /* 0x00000009090f7c10 */ /* 0x000fe4000b7fe4ff */
[----:B------:R-:W-:Y:S02]  /*1c70*/  IADD3.X R11, PT, PT, R4, UR9, RZ, P1, !PT ;  /* 0x00000009040b7c10 */ /* 0x000fe40008ffe4ff */
[----:B------:R-:W-:Y:S01]  /*1c80*/  IADD3.X R13, PT, PT, R0, UR9, RZ, P5, !PT ;  /* 0x00000009000d7c10 */ /* 0x000fe2000affe4ff */
[----:B------:R-:W2:Y:S01]  /*1c90*/  LDG.E.U8 R26, desc[UR6][R14.64+-0x3] ;  /* 0xfffffd060e1a7981 */ /* 0x000ea2000c1e1100 */
[----:B------:R-:W-:-:S03]  /*1ca0*/  IADD3.X R9, PT, PT, R6, UR9, RZ, P4, !PT ;  /* 0x0000000906097c10 */ /* 0x000fc6000a7fe4ff */
[----:B------:R-:W2:Y:S04]  /*1cb0*/  LDG.E.U8 R28, desc[UR6][R10.64] ;  /* 0x000000060a1c7981 */ /* 0x000ea8000c1e1100 */
[----:B------:R-:W3:Y:S04]  /*1cc0*/  LDG.E.U8 R27, desc[UR6][R12.64+-0x3] ;  /* 0xfffffd060c1b7981 */ /* 0x000ee8000c1e1100 */
[----:B------:R-:W3:Y:S04]  /*1cd0*/  LDG.E.U8 R18, desc[UR6][R8.64] ;  /* 0x0000000608127981 */ /* 0x000ee8000c1e1100 */
[----:B------:R-:W4:Y:S04]  /*1ce0*/  LDG.E.U8 R22, desc[UR6][R14.64+-0x2] ;  /* 0xfffffe060e167981 */ /* 0x000f28000c1e1100 */
[----:B------:R-:W4:Y:S04]  /*1cf0*/  LDG.E.U8 R29, desc[UR6][R10.64+0x1] ;  /* 0x000001060a1d7981 */ /* 0x000f28000c1e1100 */
[----:B------:R-:W5:Y:S04]  /*1d00*/  LDG.E.U8 R21, desc[UR6][R12.64+-0x2] ;  /* 0xfffffe060c157981 */ /* 0x000f68000c1e1100 */
[----:B------:R-:W5:Y:S04]  /*1d10*/  LDG.E.U8 R6, desc[UR6][R8.64+0x1] ;  /* 0x0000010608067981 */ /* 0x000f68000c1e1100 */
[----:B------:R-:W5:Y:S04]  /*1d20*/  LDG.E.U8 R4, desc[UR6][R14.64+-0x1] ;  /* 0xffffff060e047981 */ /* 0x000f68000c1e1100 */
[----:B------:R-:W5:Y:S04]  /*1d30*/  LDG.E.U8 R19, desc[UR6][R10.64+0x2] ;  /* 0x000002060a137981 */ /* 0x000f68000c1e1100 */
[----:B------:R-:W5:Y:S04]  /*1d40*/  LDG.E.U8 R0, desc[UR6][R12.64+-0x1] ;  /* 0xffffff060c007981 */ /* 0x000f68000c1e1100 */
[----:B------:R-:W5:Y:S04]  /*1d50*/  LDG.E.U8 R17, desc[UR6][R8.64+0x2] ;  /* 0x0000020608117981 */ /* 0x000f68000c1e1100 */
[----:B------:R-:W5:Y:S04]  /*1d60*/  LDG.E.U8 R16, desc[UR6][R14.64] ;  /* 0x000000060e107981 */ /* 0x000f68000c1e1100 */
[----:B------:R0:W5:Y:S04]  /*1d70*/  LDG.E.U8 R23, desc[UR6][R10.64+0x3] ;  /* 0x000003060a177981 */ /* 0x000168000c1e1100 */
[----:B------:R-:W5:Y:S04]  /*1d80*/  LDG.E.U8 R20, desc[UR6][R8.64+0x3] ;  /* 0x0000030608147981 */ /* 0x000f68000c1e1100 */
[----:B------:R-:W5:Y:S01]  /*1d90*/  LDG.E.U8 R25, desc[UR6][R12.64] ;  /* 0x000000060c197981 */ /* 0x000f62000c1e1100 */
[----:B------:R-:W-:Y:S01]  /*1da0*/  UIADD3 UR5, UPT, UPT, -UR4, URZ, URZ ;  /* 0x000000ff04057290 */ /* 0x000fe2000fffe1ff */
[----:B--2---:R-:W-:-:S02]  /*1db0*/  IMAD.IADD R24, R26, 0x1, -R28 ;  /* 0x000000011a187824 */ /* 0x004fc400078e0a1c */
[----:B0-----:R-:W-:Y:S02]  /*1dc0*/  IMAD.IADD R11, R28, 0x1, -R26 ;  /* 0x000000011c0b7824 */ /* 0x001fe400078e0a1a */
[----:B---3--:R-:W-:-:S04]  /*1dd0*/  IMAD.IADD R28, R18, 0x1, -R27 ;  /* 0x00000001121c7824 */ /* 0x008fc800078e0a1b */
[----:B------:R-:W-:Y:S02]  /*1de0*/  IMAD R28, R28, 0x4, R11 ;  /* 0x000000041c1c7824 */ /* 0x000fe400078e020b */
[----:B----4-:R-:W-:Y:S02]  /*1df0*/  IMAD.IADD R26, R22, 0x1, -R29 ;  /* 0x00000001161a7824 */ /* 0x010fe400078e0a1d */
[----:B-----5:R-:W-:-:S04]  /*1e00*/  IMAD.IADD R11, R21, 0x1, -R6 ;  /* 0x00000001150b7824 */ /* 0x020fc800078e0a06 */
[----:B------:R-:W-:-:S04]  /*1e10*/  IMAD R11, R11, 0x4, R26 ;  /* 0x000000040b0b7824 */ /* 0x000fc800078e021a */
[----:B------:R-:W-:-:S05]  /*1e20*/  VIADD R11, R11, 0x4 ;  /* 0x000000040b0b7836 */ /* 0x000fca0000000000 */
[----:B------:R-:W-:-:S04]  /*1e30*/  SHF.R.S32.HI R11, RZ, 0x3, R11 ;  /* 0x00000003ff0b7819 */ /* 0x000fc8000001140b */
[----:B------:R-:W-:Y:S01]  /*1e40*/  VIMNMX R11, PT, PT, R11, UR5, !PT ;  /* 0x000000050b0b7c48 */ /* 0x000fe2000ffe0100 */
[----:B------:R-:W-:-:S03]  /*1e50*/  IMAD.IADD R15, R6, 0x1, -R21 ;  /* 0x00000001060f7824 */ /* 0x000fc600078e0a15 */
[----:B------:R-:W-:Y:S01]  /*1e60*/  VIMNMX R10, PT, PT, R11, UR4, PT ;  /* 0x000000040b0a7c48 */ /* 0x000fe2000bfe0100 */
[----:B------:R-:W-:Y:S02]  /*1e70*/  IMAD.IADD R22, R29, 0x1, -R22 ;  /* 0x000000011d167824 */ /* 0x000fe400078e0a16 */
[----:B------:R-:W-:Y:S01]  /*1e80*/  IMAD.IADD R11, R4, 0x1, -R19 ;  /* 0x00000001040b7824 */ /* 0x000fe200078e0a13 */
[----:B------:R-:W-:Y:S01]  /*1e90*/  VIADDMNMX R21, R10, R21, RZ, !PT ;  /* 0x000000150a157246 */ /* 0x000fe200078001ff */
[----:B------:R-:W-:Y:S02]  /*1ea0*/  IMAD.IADD R29, R27, 0x1, -R18 ;  /* 0x000000011b1d7824 */ /* 0x000fe400078e0a12 */
[----:B------:R-:W-:Y:S02]  /*1eb0*/  IMAD.IADD R10, R0, 0x1, -R17 ;  /* 0x00000001000a7824 */ /* 0x000fe400078e0a11 */
[----:B------:R-:W-:Y:S02]  /*1ec0*/  IMAD.IADD R19, R19, 0x1, -R4 ;  /* 0x0000000113137824 */ /* 0x000fe400078e0a04 */
[----:B------:R-:W-:-:S02]  /*1ed0*/  IMAD.IADD R4, R17, 0x1, -R0 ;  /* 0x0000000111047824 */ /* 0x000fc400078e0a00 */
[----:B------:R-:W-:Y:S02]  /*1ee0*/  IMAD R24, R29, 0x4, R24 ;  /* 0x000000041d187824 */ /* 0x000fe400078e0218 */
[----:B------:R-:W-:Y:S02]  /*1ef0*/  IMAD R10, R10, 0x4, R11 ;  /* 0x000000040a0a7824 */ /* 0x000fe400078e020b */
[----:B------:R-:W-:Y:S02]  /*1f00*/  IMAD.IADD R11, R16, 0x1, -R23 ;  /* 0x00000001100b7824 */ /* 0x000fe400078e0a17 */
[----:B------:R-:W-:Y:S02]  /*1f10*/  IMAD R19, R4, 0x4, R19 ;  /* 0x0000000404137824 */ /* 0x000fe400078e0213 */
[----:B------:R-:W-:Y:S02]  /*1f20*/  IMAD.IADD R23, R23, 0x1, -R16 ;  /* 0x0000000117177824 */ /* 0x000fe400078e0a10 */
[----:B------:R-:W-:-:S02]  /*1f30*/  IMAD.IADD R4, R25, 0x1, -R20 ;  /* 0x0000000119047824 */ /* 0x000fc400078e0a14 */
[----:B------:R-:W-:Y:S02]  /*1f40*/  IMAD.IADD R14, R20, 0x1, -R25 ;  /* 0x00000001140e7824 */ /* 0x000fe400078e0a19 */
[----:B------:R-:W-:Y:S02]  /*1f50*/  IMAD R15, R15, 0x4, R22 ;  /* 0x000000040f0f7824 */ /* 0x000fe400078e0216 */
[----:B------:R-:W-:Y:S02]  /*1f60*/  VIADD R24, R24, 0x4 ;  /* 0x0000000418187836 */ /* 0x000fe40000000000 */
[----:B------:R-:W-:Y:S02]  /*1f70*/  VIADD R28, R28, 0x4 ;  /* 0x000000041c1c7836 */ /* 0x000fe40000000000 */
[----:B------:R-:W-:Y:S02]  /*1f80*/  VIADD R10, R10, 0x4 ;  /* 0x000000040a0a7836 */ /* 0x000fe40000000000 */
[----:B------:R-:W-:-:S02]  /*1f90*/  IMAD R4, R4, 0x4, R11 ;  /* 0x0000000404047824 */ /* 0x000fc400078e020b */
[----:B------:R-:W-:Y:S02]  /*1fa0*/  IMAD R14, R14, 0x4, R23 ;  /* 0x000000040e0e7824 */ /* 0x000fe400078e0217 */
[----:B------:R-:W-:Y:S01]  /*1fb0*/  VIADD R15, R15, 0x4 ;  /* 0x000000040f0f7836 */ /* 0x000fe20000000000 */
[----:B------:R-:W-:Y:S01]  /*1fc0*/  SHF.R.S32.HI R24, RZ, 0x3, R24 ;  /* 0x00000003ff187819 */ /* 0x000fe20000011418 */
[----:B------:R-:W-:Y:S01]  /*1fd0*/  VIADD R19, R19, 0x4 ;  /* 0x0000000413137836 */ /* 0x000fe20000000000 */
[----:B------:R-:W-:Y:S01]  /*1fe0*/  SHF.R.S32.HI R28, RZ, 0x3, R28 ;  /* 0x00000003ff1c7819 */ /* 0x000fe2000001141c */
[----:B------:R-:W-:Y:S01]  /*1ff0*/  VIADD R4, R4, 0x4 ;  /* 0x0000000404047836 */ /* 0x000fe20000000000 */
[----:B------:R-:W-:Y:S01]  /*2000*/  SHF.R.S32.HI R10, RZ, 0x3, R10 ;  /* 0x00000003ff0a7819 */ /* 0x000fe2000001140a */
[----:B------:R-:W-:Y:S01]  /*2010*/  VIADD R14, R14, 0x4 ;  /* 0x000000040e0e7836 */ /* 0x000fe20000000000 */
[----:B------:R-:W-:Y:S02]  /*2020*/  SHF.R.S32.HI R15, RZ, 0x3, R15 ;  /* 0x00000003ff0f7819 */ /* 0x000fe4000001140f */
[----:B------:R-:W-:-:S02]  /*2030*/  VIMNMX R24, PT, PT, R24, UR5, !PT ;  /* 0x0000000518187c48 */ /* 0x000fc4000ffe0100 */
[----:B------:R-:W-:Y:S02]  /*2040*/  VIMNMX R28, PT, PT, R28, UR5, !PT ;  /* 0x000000051c1c7c48 */ /* 0x000fe4000ffe0100 */
[----:B------:R-:W-:Y:S02]  /*2050*/  SHF.R.S32.HI R19, RZ, 0x3, R19 ;  /* 0x00000003ff137819 */ /* 0x000fe40000011413 */
[----:B------:R-:W-:Y:S02]  /*2060*/  VIMNMX R10, PT, PT, R10, UR5, !PT ;  /* 0x000000050a0a7c48 */ /* 0x000fe4000ffe0100 */
[----:B------:R-:W-:Y:S02]  /*2070*/  SHF.R.S32.HI R4, RZ, 0x3, R4 ;  /* 0x00000003ff047819 */ /* 0x000fe40000011404 */
[----:B------:R-:W-:Y:S02]  /*2080*/  SHF.R.S32.HI R14, RZ, 0x3, R14 ;  /* 0x00000003ff0e7819 */ /* 0x000fe4000001140e */
[----:B------:R-:W-:-:S02]  /*2090*/  VIMNMX R15, PT, PT, R15, UR5, !PT ;  /* 0x000000050f0f7c48 */ /* 0x000fc4000ffe0100 */
[----:B------:R-:W-:Y:S02]  /*20a0*/  VIMNMX R24, PT, PT, R24, UR4, PT ;  /* 0x0000000418187c48 */ /* 0x000fe4000bfe0100 */
[----:B------:R-:W-:Y:S02]  /*20b0*/  VIMNMX R29, PT, PT, R28, UR4, PT ;  /* 0x000000041c1d7c48 */ /* 0x000fe4000bfe0100 */
[----:B------:R-:W-:Y:S02]  /*20c0*/  VIMNMX R19, PT, PT, R19, UR5, !PT ;  /* 0x0000000513137c48 */ /* 0x000fe4000ffe0100 */
[----:B------:R-:W-:Y:S02]  /*20d0*/  VIMNMX R11, PT, PT, R10, UR4, PT ;  /* 0x000000040a0b7c48 */ /* 0x000fe4000bfe0100 */
[----:B------:R-:W-:Y:S02]  /*20e0*/  VIMNMX R4, PT, PT, R4, UR5, !PT ;  /* 0x0000000504047c48 */ /* 0x000fe4000ffe0100 */
[----:B------:R-:W-:-:S02]  /*20f0*/  VIMNMX R14, PT, PT, R14, UR5, !PT ;  /* 0x000000050e0e7c48 */ /* 0x000fc4000ffe0100 */
[----:B------:R-:W-:Y:S02]  /*2100*/  VIMNMX R15, PT, PT, R15, UR4, PT ;  /* 0x000000040f0f7c48 */ /* 0x000fe4000bfe0100 */
[----:B------:R-:W-:Y:S02]  /*2110*/  VIADDMNMX R27, R24, R27, RZ, !PT ;  /* 0x0000001b181b7246 */ /* 0x000fe400078001ff */
[----:B------:R-:W-:Y:S02]  /*2120*/  VIADDMNMX R18, R18, -R29, RZ, !PT ;  /* 0x8000001d12127246 */ /* 0x000fe400078001ff */
[----:B------:R-:W-:Y:S02]  /*2130*/  VIMNMX R10, PT, PT, R19, UR4, PT ;  /* 0x00000004130a7c48 */ /* 0x000fe4000bfe0100 */
[----:B------:R-:W-:Y:S02]  /*2140*/  VIADDMNMX R0, R11, R0, RZ, !PT ;  /* 0x000000000b007246 */ /* 0x000fe400078001ff */
[----:B------:R-:W-:-:S02]  /*2150*/  VIMNMX R4, PT, PT, R4, UR4, PT ;  /* 0x0000000404047c48 */ /* 0x000fc4000bfe0100 */
[----:B------:R-:W-:Y:S02]  /*2160*/  VIMNMX R11, PT, PT, R14, UR4, PT ;  /* 0x000000040e0b7c48 */ /* 0x000fe4000bfe0100 */
[----:B------:R-:W-:Y:S02]  /*2170*/  VIADDMNMX R6, R6, -R15, RZ, !PT ;  /* 0x8000000f06067246 */ /* 0x000fe400078001ff */
[----:B------:R-:W-:Y:S02]  /*2180*/  VIMNMX R27, PT, PT, R27, 0xff, PT ;  /* 0x000000ff1b1b7848 */ /* 0x000fe40003fe0100 */
[----:B------:R-:W-:Y:S02]  /*2190*/  VIADDMNMX R10, R17, -R10, RZ, !PT ;  /* 0x8000000a110a7246 */ /* 0x000fe400078001ff */
[----:B------:R-:W-:Y:S02]  /*21a0*/  VIMNMX R15, PT, PT, R18, 0xff, PT ;  /* 0x000000ff120f7848 */ /* 0x000fe40003fe0100 */
[----:B------:R-:W-:-:S02]  /*21b0*/  VIMNMX R21, PT, PT, R21, 0xff, PT ;  /* 0x000000ff15157848 */ /* 0x000fc40003fe0100 */
[----:B------:R-:W-:Y:S02]  /*21c0*/  VIADDMNMX R4, R4, R25, RZ, !PT ;  /* 0x0000001904047246 */ /* 0x000fe400078001ff */
[----:B------:R-:W-:Y:S02]  /*21d0*/  VIADDMNMX R20, R20, -R11, RZ, !PT ;  /* 0x8000000b14147246 */ /* 0x000fe400078001ff */
[----:B------:R-:W-:Y:S01]  /*21e0*/  VIMNMX R11, PT, PT, R6, 0xff, PT ;  /* 0x000000ff060b7848 */ /* 0x000fe20003fe0100 */
[----:B------:R2:W-:Y:S01]  /*21f0*/  STG.E.U8 desc[UR6][R12.64+-0x3], R27 ;  /* 0xfffffd1b0c007986 */ /* 0x0005e2000c101106 */
[----:B------:R-:W-:Y:S02]  /*2200*/  VIMNMX R17, PT, PT, R0, 0xff, PT ;  /* 0x000000ff00117848 */ /* 0x000fe40003fe0100 */
[----:B------:R-:W-:Y:S01]  /*2210*/  VIMNMX R19, PT, PT, R10, 0xff, PT ;  /* 0x000000ff0a137848 */ /* 0x000fe20003fe0100 */
[----:B------:R2:W-:Y:S01]  /*2220*/  STG.E.U8 desc[UR6][R8.64], R15 ;  /* 0x0000000f08007986 */ /* 0x0005e2000c101106 */
[----:B------:R-:W-:-:S02]  /*2230*/  VIMNMX R23, PT, PT, R4, 0xff, PT ;  /* 0x000000ff04177848 */ /* 0x000fc40003fe0100 */
[----:B------:R-:W-:Y:S01]  /*2240*/  VIMNMX R25, PT, PT, R20, 0xff, PT ;  /* 0x000000ff14197848 */ /* 0x000fe20003fe0100 */
[----:B------:R2:W-:Y:S04]  /*2250*/  STG.E.U8 desc[UR6][R12.64+-0x2], R21 ;  /* 0xfffffe150c007986 */ /* 0x0005e8000c101106 */
[----:B------:R2:W-:Y:S04]  /*2260*/  STG.E.U8 desc[UR6][R8.64+0x1], R11 ;  /* 0x0000010b08007986 */ /* 0x0005e8000c101106 */
[----:B------:R2:W-:Y:S04]  /*2270*/  STG.E.U8 desc[UR6][R12.64+-0x1], R17 ;  /* 0xffffff110c007986 */ /* 0x0005e8000c101106 */
[----:B------:R2:W-:Y:S04]  /*2280*/  STG.E.U8 desc[UR6][R8.64+0x2], R19 ;  /* 0x0000021308007986 */ /* 0x0005e8000c101106 */
[----:B------:R2:W-:Y:S04]  /*2290*/  STG.E.U8 desc[UR6][R12.64], R23 ;  /* 0x000000170c007986 */ /* 0x0005e8000c101106 */
[----:B------:R2:W-:Y:S02]  /*22a0*/  STG.E.U8 desc[UR6][R8.64+0x3], R25 ;  /* 0x0000031908007986 */ /* 0x0005e4000c101106 */
.L_x_6:
[----:B------:R-:W-:Y:S05]  /*22b0*/  BSYNC.RECONVERGENT B0 ;  /* 0x0000000000007941 */ /* 0x000fea0003800200 */
.L_x_5:
[----:B------:R-:W-:-:S06]  /*22c0*/  UIADD3 UR5, UPT, UPT, UR10, -0x1, URZ ;  /* 0xffffffff0a057890 */ /* 0x000fcc000fffe0ff */
[----:B------:R-:W-:-:S13]  /*22d0*/  ISETP.GE.U32.AND P0, PT, R7, UR5, PT ;  /* 0x0000000507007c0c */ /* 0x000fda000bf06070 */
[----:B------:R-:W-:Y:S05]  /*22e0*/  @P0 EXIT ;  /* 0x000000000000094d */ /* 0x000fea0003800000 */
[----:B------:R-:W3:Y:S01]  /*22f0*/  I2F.U32.RP R0, R2 ;  /* 0x0000000200007306 */ /* 0x000ee20000209000 */
[----:B------:R-:W-:Y:S01]  /*2300*/  ISETP.NE.U32.AND P2, PT, R2, RZ, PT ;  /* 0x000000ff0200720c */ /* 0x000fe20003f45070 */
[----:B------:R-:W4:Y:S06]  /*2310*/  LDCU.64 UR8, c[0x0][0x390] ;  /* 0x00007200ff0877ac */ /* 0x000f2c0008000a00 */
[----:B---3--:R-:W0:Y:S02]  /*2320*/  MUFU.RCP R0, R0 ;  /* 0x0000000000007308 */ /* 0x008e240000001000 */
[----:B012---:R-:W-:-:S06]  /*2330*/  VIADD R8, R0, 0xffffffe ;  /* 0x0ffffffe00087836 */ /* 0x007fcc0000000000 */
        /* <DEDUP_REMOVED lines=14> */
[----:B------:R-:W-:-:S05]  /*2420*/  IMAD R4, R5, R4, R7 ;  /* 0x0000000405047224 */ /* 0x000fca00078e0207 */
[----:B----4-:R-:W-:-:S05]  /*2430*/  IADD3 R8, P0, PT, R4, UR8, RZ ;  /* 0x0000000804087c10 */ /* 0x010fca000ff1e0ff */
[----:B------:R-:W-:-:S05]  /*2440*/  IMAD.X R9, RZ, RZ, UR9, P0 ;  /* 0x00000009ff097e24 */ /* 0x000fca00080e06ff */
[----:B------:R-:W2:Y:S02]  /*2450*/  LDG.E.U8 R8, desc[UR6][R8.64] ;  /* 0x0000000608087981 */ /* 0x000ea4000c1e1100 */
[----:B--2---:R-:W-:-:S13]  /*2460*/  ISETP.NE.AND P0, PT, R8, 0x2, PT ;  /* 0x000000020800780c */ /* 0x004fda0003f05270 */
[----:B------:R-:W-:Y:S05]  /*2470*/  @P0 EXIT ;  /* 0x000000000000094d */ /* 0x000fea0003800000 */
[----:B------:R-:W-:Y:S01]  /*2480*/  SHF.R.U32.HI R3, RZ, 0x1, R2 ;  /* 0x00000001ff037819 */ /* 0x000fe20000011602 */
[----:B------:R-:W0:Y:S01]  /*2490*/  LDCU.64 UR8, c[0x0][0x380] ;  /* 0x00007000ff0877ac */ /* 0x000e220008000a00 */
[-C--:B------:R-:W-:Y:S02]  /*24a0*/  IMAD R6, R7, R2.reuse, RZ ;  /* 0x0000000207067224 */ /* 0x080fe400078e02ff */
[C---:B------:R-:W-:Y:S02]  /*24b0*/  VIADD R0, R2.reuse, 0xffffffff ;  /* 0xffffffff02007836 */ /* 0x040fe40000000000 */
[----:B------:R-:W-:Y:S02]  /*24c0*/  IMAD R5, R5, R2, RZ ;  /* 0x0000000205057224 */ /* 0x000fe400078e02ff */
[----:B------:R-:W-:Y:S01]  /*24d0*/  IMAD R4, R2, UR10, RZ ;  /* 0x0000000a02047c24 */ /* 0x000fe2000f8e02ff */
[----:B------:R-:W-:Y:S01]  /*24e0*/  IADD3 R0, P0, PT, R6, R0, RZ ;  /* 0x0000000006007210 */ /* 0x000fe20007f1e0ff */
[----:B------:R-:W-:-:S02]  /*24f0*/  IMAD R3, R3, R2, RZ ;  /* 0x0000000203037224 */ /* 0x000fc400078e02ff */
[C---:B------:R-:W-:Y:S02]  /*2500*/  IMAD R5, R4.reuse, R5, RZ ;  /* 0x0000000504057224 */ /* 0x040fe400078e02ff */
[C---:B------:R-:W-:Y:S02]  /*2510*/  IMAD.SHL.U32 R8, R4.reuse, 0x2, RZ ;  /* 0x0000000204087824 */ /* 0x040fe400078e00ff */
[----:B------:R-:W-:Y:S02]  /*2520*/  IMAD.IADD R7, R3, 0x1, R2 ;  /* 0x0000000103077824 */ /* 0x000fe400078e0202 */
[----:B------:R-:W-:Y:S01]  /*2530*/  IMAD R4, R4, 0x3, RZ ;  /* 0x0000000304047824 */ /* 0x000fe200078e02ff */
[-C--:B------:R-:W-:Y:S01]  /*2540*/  IADD3 R8, P5, P6, R5, R0.reuse, R8 ;  /* 0x0000000005087210 */ /* 0x080fe20007ebe008 */
[----:B------:R-:W-:Y:S02]  /*2550*/  IMAD R3, R3, UR10, RZ ;  /* 0x0000000a03037c24 */ /* 0x000fe4000f8e02ff */
[----:B------:R-:W-:Y:S01]  /*2560*/  IMAD.X R2, RZ, RZ, RZ, P0 ;  /* 0x000000ffff027224 */ /* 0x000fe200000e06ff */
[----:B------:R-:W-:Y:S01]  /*2570*/  IADD3 R4, P0, P1, R5, R0, R4 ;  /* 0x0000000005047210 */ /* 0x000fe2000791e004 */
[----:B------:R-:W-:Y:S01]  /*2580*/  IMAD R7, R7, UR10, RZ ;  /* 0x0000000a07077c24 */ /* 0x000fe2000f8e02ff */
[----:B------:R-:W-:-:S02]  /*2590*/  IADD3 R3, P2, P3, R5, R3, R6 ;  /* 0x0000000305037210 */ /* 0x000fc40007b5e006 */
[-C--:B------:R-:W-:Y:S02]  /*25a0*/  IADD3.X R9, PT, PT, RZ, R2.reuse, RZ, P5, P6 ;  /* 0x00000002ff097210 */ /* 0x080fe40002fec4ff */
[----:B------:R-:W-:Y:S02]  /*25b0*/  IADD3 R7, P6, P5, R5, R7, R6 ;  /* 0x0000000705077210 */ /* 0x000fe40007dde006 */
[----:B------:R-:W-:Y:S02]  /*25c0*/  IADD3.X R0, PT, PT, RZ, R2, RZ, P0, P1 ;  /* 0x00000002ff007210 */ /* 0x000fe400007e24ff */
[----:B0-----:R-:W-:Y:S02]  /*25d0*/  IADD3 R2, P1, PT, R3, UR8, RZ ;  /* 0x0000000803027c10 */ /* 0x001fe4000ff3e0ff */
[----:B------:R-:W-:Y:S02]  /*25e0*/  IADD3.X R3, PT, PT, RZ, RZ, RZ, P2, P3 ;  /* 0x000000ffff037210 */ /* 0x000fe400017e64ff */
[----:B------:R-:W-:-:S02]  /*25f0*/  IADD3 R6, P2, PT, R7, UR8, RZ ;  /* 0x0000000807067c10 */ /* 0x000fc4000ff5e0ff */
[----:B------:R-:W-:Y:S02]  /*2600*/  IADD3 R8, P4, PT, R8, UR8, RZ ;  /* 0x0000000808087c10 */ /* 0x000fe4000ff9e0ff */
[----:B------:R-:W-:Y:S02]  /*2610*/  IADD3 R4, P0, PT, R4, UR8, RZ ;  /* 0x0000000804047c10 */ /* 0x000fe4000ff1e0ff */
[----:B------:R-:W-:Y:S02]  /*2620*/  IADD3.X R7, PT, PT, RZ, RZ, RZ, P6, P5 ;  /* 0x000000ffff077210 */ /* 0x000fe400037ea4ff */
[----:B------:R-:W-:Y:S02]  /*2630*/  IADD3.X R9, PT, PT, R9, UR9, RZ, P4, !PT ;  /* 0x0000000909097c10 */ /* 0x000fe4000a7fe4ff */
[----:B------:R-:W-:Y:S02]  /*2640*/  IADD3.X R5, PT, PT, R0, UR9, RZ, P0, !PT ;  /* 0x0000000900057c10 */ /* 0x000fe400087fe4ff */
[----:B------:R-:W-:Y:S01]  /*2650*/  IADD3.X R3, PT, PT, R3, UR9, RZ, P1, !PT ;  /* 0x0000000903037c10 */ /* 0x000fe20008ffe4ff */
[----:B------:R-:W2:Y:S01]  /*2660*/  LDG.E.U8 R20, desc[UR6][R8.64+-0x3] ;  /* 0xfffffd0608147981 */ /* 0x000ea2000c1e1100 */
[----:B------:R-:W-:-:S03]  /*2670*/  IADD3.X R7, PT, PT, R7, UR9, RZ, P2, !PT ;  /* 0x0000000907077c10 */ /* 0x000fc600097fe4ff */
[----:B------:R-:W3:Y:S04]  /*2680*/  LDG.E.U8 R21, desc[UR6][R4.64+-0x3] ;  /* 0xfffffd0604157981 */ /* 0x000ee8000c1e1100 */
[----:B------:R-:W2:Y:S04]  /*2690*/  LDG.E.U8 R23, desc[UR6][R6.64] ;  /* 0x0000000606177981 */ /* 0x000ea8000c1e1100 */
        /* <DEDUP_REMOVED lines=9> */
[----:B------:R5:W5:Y:S04]  /*2730*/  LDG.E.U8 R14, desc[UR6][R8.64] ;  /* 0x00000006080e7981 */ /* 0x000b68000c1e1100 */
[----:B------:R0:W5:Y:S04]  /*2740*/  LDG.E.U8 R17, desc[UR6][R6.64+0x3] ;  /* 0x0000030606117981 */ /* 0x000168000c1e1100 */
[----:B------:R-:W5:Y:S04]  /*2750*/  LDG.E.U8 R19, desc[UR6][R4.64] ;  /* 0x0000000604137981 */ /* 0x000f68000c1e1100 */
[----:B------:R-:W5:Y:S01]  /*2760*/  LDG.E.U8 R18, desc[UR6][R2.64+0x3] ;  /* 0x0000030602127981 */ /* 0x000f62000c1e1100 */
[----:B------:R-:W-:Y:S01]  /*2770*/  UIADD3 UR5, UPT, UPT, -UR4, URZ, URZ ;  /* 0x000000ff04057290 */ /* 0x000fe2000fffe1ff */
[----:B--2---:R-:W-:-:S02]  /*2780*/  IMAD.IADD R29, R23, 0x1, -R20 ;  /* 0x00000001171d7824 */ /* 0x004fc400078e0a14 */
[----:B---3--:R-:W-:-:S04]  /*2790*/  IMAD.IADD R24, R16, 0x1, -R21 ;  /* 0x0000000110187824 */ /* 0x008fc800078e0a15 */
[----:B------:R-:W-:Y:S02]  /*27a0*/  IMAD R24, R24, 0x4, R29 ;  /* 0x0000000418187824 */ /* 0x000fe400078e021d */
[----:B------:R-:W-:Y:S02]  /*27b0*/  IMAD.IADD R27, R20, 0x1, -R23 ;  /* 0x00000001141b7824 */ /* 0x000fe400078e0a17 */
[----:B------:R-:W-:Y:S02]  /*27c0*/  VIADD R24, R24, 0x4 ;  /* 0x0000000418187836 */ /* 0x000fe40000000000 */
[----:B----4-:R-:W-:Y:S02]  /*27d0*/  IMAD.IADD R23, R22, 0x1, -R25 ;  /* 0x0000000116177824 */ /* 0x010fe400078e0a19 */
[----:B------:R-:W-:Y:S01]  /*27e0*/  IMAD.IADD R25, R25, 0x1, -R22 ;  /* 0x0000000119197824 */ /* 0x000fe200078e0a16 */
[----:B------:R-:W-:Y:S01]  /*27f0*/  SHF.R.S32.HI R24, RZ, 0x3, R24 ;  /* 0x00000003ff187819 */ /* 0x000fe20000011418 */
[----:B-----5:R-:W-:-:S03]  /*2800*/  IMAD.IADD R8, R12, 0x1, -R15 ;  /* 0x000000010c087824 */ /* 0x020fc600078e0a0f */
[----:B------:R-:W-:Y:S01]  /*2810*/  VIMNMX R24, PT, PT, R24, UR5, !PT ;  /* 0x0000000518187c48 */ /* 0x000fe2000ffe0100 */
[----:B------:R-:W-:-:S03]  /*2820*/  IMAD R8, R8, 0x4, R25 ;  /* 0x0000000408087824 */ /* 0x000fc600078e0219 */
[----:B0-----:R-:W-:Y:S01]  /*2830*/  VIMNMX R7, PT, PT, R24, UR4, PT ;  /* 0x0000000418077c48 */ /* 0x001fe2000bfe0100 */
[----:B------:R-:W-:Y:S02]  /*2840*/  VIADD R8, R8, 0x4 ;  /* 0x0000000408087836 */ /* 0x000fe40000000000 */
[----:B------:R-:W-:Y:S01]  /*2850*/  IMAD.IADD R20, R21, 0x1, -R16 ;  /* 0x0000000115147824 */ /* 0x000fe200078e0a10 */
[----:B------:R-:W-:Y:S02]  /*2860*/  VIADDMNMX R16, R16, -R7, RZ, !PT ;  /* 0x8000000710107246 */ /* 0x000fe400078001ff */
[----:B------:R-:W-:Y:S01]  /*2870*/  SHF.R.S32.HI R8, RZ, 0x3, R8 ;  /* 0x00000003ff087819 */ /* 0x000fe20000011408 */
[----:B------:R-:W-:Y:S02]  /*2880*/  IMAD.IADD R7, R0, 0x1, -R11 ;  /* 0x0000000100077824 */ /* 0x000fe400078e0a0b */
[----:B------:R-:W-:Y:S01]  /*2890*/  IMAD.IADD R6, R10, 0x1, -R13 ;  /* 0x000000010a067824 */ /* 0x000fe200078e0a0d */
[----:B------:R-:W-:Y:S01]  /*28a0*/  VIMNMX R8, PT, PT, R8, UR5, !PT ;  /* 0x0000000508087c48 */ /* 0x000fe2000ffe0100 */
[----:B------:R-:W-:-:S02]  /*28b0*/  IMAD.IADD R11, R11, 0x1, -R0 ;  /* 0x000000010b0b7824 */ /* 0x000fc400078e0a00 */
[----:B------:R-:W-:Y:S02]  /*28c0*/  IMAD.IADD R0, R13, 0x1, -R10 ;  /* 0x000000010d007824 */ /* 0x000fe400078e0a0a */
[----:B------:R-:W-:Y:S01]  /*28d0*/  IMAD.IADD R22, R15, 0x1, -R12 ;  /* 0x000000010f167824 */ /* 0x000fe200078e0a0c */
[----:B------:R-:W-:Y:S01]  /*28e0*/  VIMNMX R9, PT, PT, R8, UR4, PT ;  /* 0x0000000408097c48 */ /* 0x000fe2000bfe0100 */
[----:B------:R-:W-:Y:S02]  /*28f0*/  IMAD R20, R20, 0x4, R27 ;  /* 0x0000000414147824 */ /* 0x000fe400078e021b */
[----:B------:R-:W-:Y:S02]  /*2900*/  IMAD R6, R6, 0x4, R7 ;  /* 0x0000000406067824 */ /* 0x000fe400078e0207 */
[----:B------:R-:W-:Y:S02]  /*2910*/  IMAD.IADD R7, R14, 0x1, -R17 ;  /* 0x000000010e077824 */ /* 0x000fe400078e0a11 */
[----:B------:R-:W-:-:S02]  /*2920*/  IMAD R11, R0, 0x4, R11 ;  /* 0x00000004000b7824 */ /* 0x000fc400078e020b */
[----:B------:R-:W-:Y:S02]  /*2930*/  IMAD R22, R22, 0x4, R23 ;  /* 0x0000000416167824 */ /* 0x000fe400078e0217 */
[----:B------:R-:W-:Y:S02]  /*2940*/  IMAD.IADD R17, R17, 0x1, -R14 ;  /* 0x0000000111117824 */ /* 0x000fe400078e0a0e */
[----:B------:R-:W-:Y:S02]  /*2950*/  IMAD.IADD R0, R19, 0x1, -R18 ;  /* 0x0000000113007824 */ /* 0x000fe400078e0a12 */
[----:B------:R-:W-:Y:S02]  /*2960*/  IMAD.IADD R8, R18, 0x1, -R19 ;  /* 0x0000000112087824 */ /* 0x000fe400078e0a13 */
[----:B------:R-:W-:Y:S02]  /*2970*/  VIADD R20, R20, 0x4 ;  /* 0x0000000414147836 */ /* 0x000fe40000000000 */
[----:B------:R-:W-:-:S02]  /*2980*/  VIADD R6, R6, 0x4 ;  /* 0x0000000406067836 */ /* 0x000fc40000000000 */
[----:B------:R-:W-:Y:S02]  /*2990*/  VIADD R22, R22, 0x4 ;  /* 0x0000000416167836 */ /* 0x000fe40000000000 */
[----:B------:R-:W-:Y:S02]  /*29a0*/  IMAD R0, R0, 0x4, R7 ;  /* 0x0000000400007824 */ /* 0x000fe400078e0207 */
[----:B------:R-:W-:Y:S01]  /*29b0*/  IMAD R8, R8, 0x4, R17 ;  /* 0x0000000408087824 */ /* 0x000fe200078e0211 */
[----:B------:R-:W-:Y:S01]  /*29c0*/  SHF.R.S32.HI R20, RZ, 0x3, R20 ;  /* 0x00000003ff147819 */ /* 0x000fe20000011414 */
[----:B------:R-:W-:Y:S01]  /*29d0*/  VIADD R11, R11, 0x4 ;  /* 0x000000040b0b7836 */ /* 0x000fe20000000000 */
[----:B------:R-:W-:Y:S01]  /*29e0*/  SHF.R.S32.HI R6, RZ, 0x3, R6 ;  /* 0x00000003ff067819 */ /* 0x000fe20000011406 */
[----:B------:R-:W-:Y:S01]  /*29f0*/  VIADD R0, R0, 0x4 ;  /* 0x0000000400007836 */ /* 0x000fe20000000000 */
[----:B------:R-:W-:Y:S01]  /*2a00*/  SHF.R.S32.HI R22, RZ, 0x3, R22 ;  /* 0x00000003ff167819 */ /* 0x000fe20000011416 */
[----:B------:R-:W-:Y:S01]  /*2a10*/  VIADD R8, R8, 0x4 ;  /* 0x0000000408087836 */ /* 0x000fe20000000000 */
[----:B------:R-:W-:-:S02]  /*2a20*/  VIMNMX R20, PT, PT, R20, UR5, !PT ;  /* 0x0000000514147c48 */ /* 0x000fc4000ffe0100 */
[----:B------:R-:W-:Y:S02]  /*2a30*/  SHF.R.S32.HI R11, RZ, 0x3, R11 ;  /* 0x00000003ff0b7819 */ /* 0x000fe4000001140b */
[----:B------:R-:W-:Y:S02]  /*2a40*/  VIMNMX R6, PT, PT, R6, UR5, !PT ;  /* 0x0000000506067c48 */ /* 0x000fe4000ffe0100 */
[----:B------:R-:W-:Y:S02]  /*2a50*/  VIMNMX R22, PT, PT, R22, UR5, !PT ;  /* 0x0000000516167c48 */ /* 0x000fe4000ffe0100 */
[----:B------:R-:W-:Y:S02]  /*2a60*/  SHF.R.S32.HI R0, RZ, 0x3, R0 ;  /* 0x00000003ff007819 */ /* 0x000fe40000011400 */
[----:B------:R-:W-:Y:S02]  /*2a70*/  SHF.R.S32.HI R8, RZ, 0x3, R8 ;  /* 0x00000003ff087819 */ /* 0x000fe40000011408 */
[----:B------:R-:W-:-:S02]  /*2a80*/  VIMNMX R20, PT, PT, R20, UR4, PT ;  /* 0x0000000414147c48 */ /* 0x000fc4000bfe0100 */
[----:B------:R-:W-:Y:S02]  /*2a90*/  VIMNMX R11, PT, PT, R11, UR5, !PT ;  /* 0x000000050b0b7c48 */ /* 0x000fe4000ffe0100 */
[----:B------:R-:W-:Y:S02]  /*2aa0*/  VIMNMX R7, PT, PT, R6, UR4, PT ;  /* 0x0000000406077c48 */ /* 0x000fe4000bfe0100 */
[----:B------:R-:W-:Y:S02]  /*2ab0*/  VIMNMX R22, PT, PT, R22, UR4, PT ;  /* 0x0000000416167c48 */ /* 0x000fe4000bfe0100 */
[----:B------:R-:W-:Y:S02]  /*2ac0*/  VIMNMX R0, PT, PT, R0, UR5, !PT ;  /* 0x0000000500007c48 */ /* 0x000fe4000ffe0100 */
[----:B------:R-:W-:Y:S02]  /*2ad0*/  VIMNMX R8, PT, PT, R8, UR5, !PT ;  /* 0x0000000508087c48 */ /* 0x000fe4000ffe0100 */
[----:B------:R-:W-:-:S02]  /*2ae0*/  VIADDMNMX R21, R20, R21, RZ, !PT ;  /* 0x0000001514157246 */ /* 0x000fc400078001ff */
[----:B------:R-:W-:Y:S02]  /*2af0*/  VIMNMX R6, PT, PT, R11, UR4, PT ;  /* 0x000000040b067c48 */ /* 0x000fe4000bfe0100 */
[----:B------:R-:W-:Y:S02]  /*2b00*/  VIADDMNMX R10, R7, R10, RZ, !PT ;  /* 0x0000000a070a7246 */ /* 0x000fe400078001ff */
[----:B------:R-:W-:Y:S02]  /*2b10*/  VIADDMNMX R15, R22, R15, RZ, !PT ;  /* 0x0000000f160f7246 */ /* 0x000fe400078001ff */
[----:B------:R-:W-:Y:S02]  /*2b20*/  VIMNMX R0, PT, PT, R0, UR4, PT ;  /* 0x0000000400007c48 */ /* 0x000fe4000bfe0100 */
[----:B------:R-:W-:Y:S02]  /*2b30*/  VIMNMX R7, PT, PT, R8, UR4, PT ;  /* 0x0000000408077c48 */ /* 0x000fe4000bfe0100 */
[----:B------:R-:W-:-:S02]  /*2b40*/  VIADDMNMX R12, R12, -R9, RZ, !PT ;  /* 0x800000090c0c7246 */ /* 0x000fc400078001ff */
[----:B------:R-:W-:Y:S02]  /*2b50*/  VIMNMX R21, PT, PT, R21, 0xff, PT ;  /* 0x000000ff15157848 */ /* 0x000fe40003fe0100 */
[----:B------:R-:W-:Y:S02]  /*2b60*/  VIADDMNMX R6, R13, -R6, RZ, !PT ;  /* 0x800000060d067246 */ /* 0x000fe400078001ff */
[----:B------:R-:W-:Y:S02]  /*2b70*/  VIMNMX R9, PT, PT, R16, 0xff, PT ;  /* 0x000000ff10097848 */ /* 0x000fe40003fe0100 */
[----:B------:R-:W-:Y:S02]  /*2b80*/  VIMNMX R15, PT, PT, R15, 0xff, PT ;  /* 0x000000ff0f0f7848 */ /* 0x000fe40003fe0100 */
[----:B------:R-:W-:Y:S02]  /*2b90*/  VIADDMNMX R0, R0, R19, RZ, !PT ;  /* 0x0000001300007246 */ /* 0x000fe400078001ff */
[----:B------:R-:W-:-:S02]  /*2ba0*/  VIADDMNMX R18, R18, -R7, RZ, !PT ;  /* 0x8000000712127246 */ /* 0x000fc400078001ff */
[----:B------:R-:W-:Y:S01]  /*2bb0*/  VIMNMX R7, PT, PT, R12, 0xff, PT ;  /* 0x000000ff0c077848 */ /* 0x000fe20003fe0100 */
[----:B------:R-:W-:Y:S01]  /*2bc0*/  STG.E.U8 desc[UR6][R4.64+-0x3], R21 ;  /* 0xfffffd1504007986 */ /* 0x000fe2000c101106 */
[----:B------:R-:W-:Y:S02]  /*2bd0*/  VIMNMX R11, PT, PT, R10, 0xff, PT ;  /* 0x000000ff0a0b7848 */ /* 0x000fe40003fe0100 */
[----:B------:R-:W-:Y:S01]  /*2be0*/  VIMNMX R13, PT, PT, R6, 0xff, PT ;  /* 0x000000ff060d7848 */ /* 0x000fe20003fe0100 */
[----:B------:R-:W-:Y:S01]  /*2bf0*/  STG.E.U8 desc[UR6][R2.64], R9 ;  /* 0x0000000902007986 */ /* 0x000fe2000c101106 */
[----:B------:R-:W-:Y:S02]  /*2c00*/  VIMNMX R17, PT, PT, R0, 0xff, PT ;  /* 0x000000ff00117848 */ /* 0x000fe40003fe0100 */
[----:B------:R-:W-:Y:S01]  /*2c10*/  VIMNMX R19, PT, PT, R18, 0xff, PT ;  /* 0x000000ff12137848 */ /* 0x000fe20003fe0100 */
[----:B------:R-:W-:Y:S04]  /*2c20*/  STG.E.U8 desc[UR6][R4.64+-0x2], R15 ;  /* 0xfffffe0f04007986 */ /* 0x000fe8000c101106 */
[----:B------:R-:W-:Y:S04]  /*2c30*/  STG.E.U8 desc[UR6][R2.64+0x1], R7 ;  /* 0x0000010702007986 */ /* 0x000fe8000c101106 */
[----:B------:R-:W-:Y:S04]  /*2c40*/  STG.E.U8 desc[UR6][R4.64+-0x1], R11 ;  /* 0xffffff0b04007986 */ /* 0x000fe8000c101106 */
[----:B------:R-:W-:Y:S04]  /*2c50*/  STG.E.U8 desc[UR6][R2.64+0x2], R13 ;  /* 0x0000020d02007986 */ /* 0x000fe8000c101106 */
[----:B------:R-:W-:Y:S04]  /*2c60*/  STG.E.U8 desc[UR6][R4.64], R17 ;  /* 0x0000001104007986 */ /* 0x000fe8000c101106 */
[----:B------:R-:W-:Y:S01]  /*2c70*/  STG.E.U8 desc[UR6][R2.64+0x3], R19 ;  /* 0x0000031302007986 */ /* 0x000fe2000c101106 */
[----:B------:R-:W-:Y:S05]  /*2c80*/  EXIT ;  /* 0x000000000000794d */ /* 0x000fea0003800000 */
.L_x_7:
[----:B------:R-:W-:-:S00]  /*2c90*/  BRA `(.L_x_7) ;  /* 0xfffffffc00fc7947 */ /* 0x000fc0000383ffff */
[----:B------:R-:W-:-:S00]  /*2ca0*/  NOP ;  /* 0x0000000000007918 */ /* 0x000fc00000000000 */
        /* <DEDUP_REMOVED lines=13> */
.L_x_55:


//--------------------- .text._Z26DeblockingFilterLumaKernelPhS_S_jjjjj --------------------------
	.section	.text._Z26DeblockingFilterLumaKernelPhS_S_jjjjj,"ax",@progbits
	.align	128
        .global         _Z26DeblockingFilterLumaKernelPhS_S_jjjjj
        .type           _Z26DeblockingFilterLumaKernelPhS_S_jjjjj,@function
        .size           _Z26DeblockingFilterLumaKernelPhS_S_jjjjj,(.L_x_56 - _Z26DeblockingFilterLumaKernelPhS_S_jjjjj)
        .other          _Z26DeblockingFilterLumaKernelPhS_S_jjjjj,@"STO_CUDA_ENTRY STV_DEFAULT"
_Z26DeblockingFilterLumaKernelPhS_S_jjjjj:
.text._Z26DeblockingFilterLumaKernelPhS_S_jjjjj:
[----:B------:R-:W0:Y:S08]  /*0000*/  LDC R1, c[0x0][0x37c] ;  /* 0x0000df00ff017b82 */ /* 0x000e300000000800 */
[----:B------:R-:W1:Y:S01]  /*0010*/  LDC R0, c[0x0][0x3a0] ;  /* 0x0000e800ff007b82 */ /* 0x000e620000000800 */
[----:B0-----:R-:W-:Y:S01]  /*0020*/  VIADD R1, R1, 0xffffff30 ;  /* 0xffffff3001017836 */ /* 0x001fe20000000000 */
[----:B------:R-:W0:Y:S01]  /*0030*/  LDCU.64 UR12, c[0x0][0x398] ;  /* 0x00007300ff0c77ac */ /* 0x000e220008000a00 */
[----:B------:R-:W-:-:S02]  /*0040*/  IMAD.MOV.U32 R8, RZ, RZ, 0xa ;  /* 0x0000000aff087424 */ /* 0x000fc400078e00ff */
[----:B------:R-:W-:Y:S01]  /*0050*/  IMAD.MOV.U32 R9, RZ, RZ, 0xb ;  /* 0x0000000bff097424 */ /* 0x000fe200078e00ff */
[----:B------:R-:W-:Y:S01]  /*0060*/  STL.128 [R1], RZ ;  /* 0x000000ff01007387 */ /* 0x000fe20000100c00 */
[----:B------:R-:W-:Y:S01]  /*0070*/  IMAD.MOV.U32 R10, RZ, RZ, 0xc ;  /* 0x0000000cff0a7424 */ /* 0x000fe200078e00ff */
[----:B------:R-:W2:Y:S01]  /*0080*/  LDC R2, c[0x0][0x2f8] ;  /* 0x0000be00ff027b82 */ /* 0x000ea20000000800 */
[----:B------:R-:W-:Y:S01]  /*0090*/  IMAD.MOV.U32 R11, RZ, RZ, 0xd ;  /* 0x0000000dff0b7424 */ /* 0x000fe200078e00ff */
[----:B------:R-:W-:Y:S01]  /*00a0*/  STL.128 [R1+0x10], RZ ;  /* 0x000010ff01007387 */ /* 0x000fe20000100c00 */
[----:B------:R-:W-:Y:S02]  /*00b0*/  IMAD.MOV.U32 R12, RZ, RZ, 0xe ;  /* 0x0000000eff0c7424 */ /* 0x000fe400078e00ff */
[----:B------:R-:W-:Y:S01]  /*00c0*/  IMAD.MOV.U32 R13, RZ, RZ, 0xf ;  /* 0x0000000fff0d7424 */ /* 0x000fe200078e00ff */
[----:B------:R3:W-:Y:S01]  /*00d0*/  STL.128 [R1+0x50], R8 ;  /* 0x0000500801007387 */ /* 0x0007e20000100c00 */
[----:B------:R-:W-:-:S02]  /*00e0*/  IMAD.MOV.U32 R14, RZ, RZ, 0x10 ;  /* 0x00000010ff0e7424 */ /* 0x000fc400078e00ff */
[----:B------:R-:W-:Y:S01]  /*00f0*/  IMAD.MOV.U32 R15, RZ, RZ, 0x11 ;  /* 0x00000011ff0f7424 */ /* 0x000fe200078e00ff */
[----:B------:R-:W-:Y:S01]  /*0100*/  STL.128 [R1+0x20], RZ ;  /* 0x000020ff01007387 */ /* 0x000fe20000100c00 */
[----:B------:R-:W-:Y:S02]  /*0110*/  IMAD.MOV.U32 R4, RZ, RZ, 0x6 ;  /* 0x00000006ff047424 */ /* 0x000fe400078e00ff */
[----:B------:R-:W-:Y:S01]  /*0120*/  IMAD.MOV.U32 R5, RZ, RZ, 0x7 ;  /* 0x00000007ff057424 */ /* 0x000fe200078e00ff */
[----:B------:R4:W-:Y:S01]  /*0130*/  STL.128 [R1+0x60], R12 ;  /* 0x0000600c01007387 */ /* 0x0009e20000100c00 */
[----:B------:R-:W-:Y:S01]  /*0140*/  IMAD.MOV.U32 R6, RZ, RZ, 0x8 ;  /* 0x00000008ff067424 */ /* 0x000fe200078e00ff */
[----:B-1----:R-:W-:Y:S01]  /*0150*/  ISETP.GT.U32.AND P0, PT, R0, 0x33, PT ;  /* 0x000000330000780c */ /* 0x002fe20003f04070 */
[----:B------:R-:W-:Y:S01]  /*0160*/  IMAD.MOV.U32 R7, RZ, RZ, 0x9 ;  /* 0x00000009ff077424 */ /* 0x000fe200078e00ff */
[----:B------:R-:W-:Y:S01]  /*0170*/  STL.128 [R1+0x30], RZ ;  /* 0x000030ff01007387 */ /* 0x000fe20000100c00 */
[----:B------:R-:W-:-:S02]  /*0180*/  IMAD.MOV.U32 R16, RZ, RZ, 0x12 ;  /* 0x00000012ff107424 */ /* 0x000fc400078e00ff */
[----:B------:R-:W-:Y:S01]  /*0190*/  IMAD.MOV.U32 R17, RZ, RZ, 0x14 ;  /* 0x00000014ff117424 */ /* 0x000fe200078e00ff */
[----:B------:R1:W-:Y:S01]  /*01a0*/  STL.128 [R1+0x40], R4 ;  /* 0x0000400401007387 */ /* 0x0003e20000100c00 */
[----:B---3--:R-:W-:Y:S02]  /*01b0*/  IMAD.MOV.U32 R8, RZ, RZ, 0x32 ;  /* 0x00000032ff087424 */ /* 0x008fe400078e00ff */
[----:B------:R-:W-:Y:S02]  /*01c0*/  IMAD.MOV.U32 R9, RZ, RZ, 0x34 ;  /* 0x00000034ff097424 */ /* 0x000fe400078e00ff */
[----:B------:R-:W-:Y:S02]  /*01d0*/  IMAD.MOV.U32 R10, RZ, RZ, 0x36 ;  /* 0x00000036ff0a7424 */ /* 0x000fe400078e00ff */
[----:B------:R-:W-:Y:S02]  /*01e0*/  IMAD.MOV.U32 R11, RZ, RZ, 0x38 ;  /* 0x00000038ff0b7424 */ /* 0x000fe400078e00ff */
[----:B----4-:R-:W-:-:S02]  /*01f0*/  IMAD.MOV.U32 R12, RZ, RZ, 0x3a ;  /* 0x0000003aff0c7424 */ /* 0x010fc400078e00ff */
[----:B------:R-:W-:Y:S01]  /*0200*/  IMAD.MOV.U32 R13, RZ, RZ, 0x3c ;  /* 0x0000003cff0d7424 */ /* 0x000fe200078e00ff */
[----:B------:R-:W-:Y:S01]  /*0210*/  STL.128 [R1+0xb0], R8 ;  /* 0x0000b00801007387 */ /* 0x000fe20000100c00 */
[----:B------:R-:W-:Y:S02]  /*0220*/  IMAD.MOV.U32 R14, RZ, RZ, 0x3e ;  /* 0x0000003eff0e7424 */ /* 0x000fe400078e00ff */
[----:B------:R-:W-:Y:S01]  /*0230*/  IMAD.MOV.U32 R15, RZ, RZ, 0x40 ;  /* 0x00000040ff0f7424 */ /* 0x000fe200078e00ff */
[----:B-1----:R-:W-:Y:S01]  /*0240*/  CS2R R4, SRZ ;  /* 0x0000000000047805 */ /* 0x002fe2000001ff00 */
[----:B------:R-:W-:Y:S02]  /*0250*/  IMAD.MOV.U32 R18, RZ, RZ, 0x16 ;  /* 0x00000016ff127424 */ /* 0x000fe400078e00ff */
[----:B------:R-:W-:Y:S01]  /*0260*/  IMAD.MOV.U32 R19, RZ, RZ, 0x18 ;  /* 0x00000018ff137424 */ /* 0x000fe200078e00ff */
[----:B------:R2:W-:Y:S01]  /*0270*/  STL.128 [R1+0xc0], R12 ;  /* 0x0000c00c01007387 */ /* 0x0005e20000100c00 */
[----:B------:R-:W-:-:S02]  /*0280*/  IMAD.MOV.U32 R20, RZ, RZ, 0x1a ;  /* 0x0000001aff147424 */ /* 0x000fc400078e00ff */
[----:B------:R-:W-:Y:S01]  /*0290*/  IMAD.MOV.U32 R21, RZ, RZ, 0x1c ;  /* 0x0000001cff157424 */ /* 0x000fe200078e00ff */
[----:B------:R1:W-:Y:S01]  /*02a0*/  STL.128 [R1+0x70], R16 ;  /* 0x0000701001007387 */ /* 0x0003e20000100c00 */
[----:B------:R-:W-:Y:S02]  /*02b0*/  IMAD.MOV.U32 R22, RZ, RZ, 0x1e ;  /* 0x0000001eff167424 */ /* 0x000fe400078e00ff */
[----:B------:R-:W-:Y:S02]  /*02c0*/  IMAD.MOV.U32 R23, RZ, RZ, 0x20 ;  /* 0x00000020ff177424 */ /* 0x000fe400078e00ff */
[----:B------:R-:W-:Y:S02]  /*02d0*/  IMAD.MOV.U32 R24, RZ, RZ, 0x22 ;  /* 0x00000022ff187424 */ /* 0x000fe400078e00ff */
[----:B------:R-:W-:Y:S01]  /*02e0*/  IMAD.MOV.U32 R25, RZ, RZ, 0x24 ;  /* 0x00000024ff197424 */ /* 0x000fe200078e00ff */
[----:B------:R3:W-:Y:S01]  /*02f0*/  STL.128 [R1+0x80], R20 ;  /* 0x0000801401007387 */ /* 0x0007e20000100c00 */
[----:B------:R-:W-:-:S02]  /*0300*/  IMAD.MOV.U32 R26, RZ, RZ, 0x26 ;  /* 0x00000026ff1a7424 */ /* 0x000fc400078e00ff */
[----:B------:R-:W-:Y:S01]  /*0310*/  IMAD.MOV.U32 R27, RZ, RZ, 0x28 ;  /* 0x00000028ff1b7424 */ /* 0x000fe200078e00ff */
[----:B--2---:R-:W-:Y:S01]  /*0320*/  IADD3 R13, PT, PT, -R2, R1, R2 ;  /* 0x00000001020d7210 */ /* 0x004fe20007ffe102 */
[----:B------:R-:W-:Y:S02]  /*0330*/  IMAD.MOV.U32 R28, RZ, RZ, 0x2a ;  /* 0x0000002aff1c7424 */ /* 0x000fe400078e00ff */
[----:B------:R-:W-:Y:S01]  /*0340*/  IMAD.MOV.U32 R29, RZ, RZ, 0x2c ;  /* 0x0000002cff1d7424 */ /* 0x000fe200078e00ff */
[----:B------:R-:W-:Y:S01]  /*0350*/  STL.128 [R1+0x90], R24 ;  /* 0x0000901801007387 */ /* 0x000fe20000100c00 */
[----:B------:R-:W-:Y:S02]  /*0360*/  IMAD.MOV.U32 R30, RZ, RZ, 0x2e ;  /* 0x0000002eff1e7424 */ /* 0x000fe400078e00ff */
[----:B------:R-:W-:Y:S02]  /*0370*/  IMAD.MOV.U32 R31, RZ, RZ, 0x30 ;  /* 0x00000030ff1f7424 */ /* 0x000fe400078e00ff */
[----:B------:R-:W-:-:S02]  /*0380*/  @!P0 IMAD R3, R0, 0x4, R1 ;  /* 0x0000000400038824 */ /* 0x000fc400078e0201 */
[----:B------:R-:W-:Y:S01]  /*0390*/  IMAD.MOV.U32 R8, RZ, RZ, 0x3 ;  /* 0x00000003ff087424 */ /* 0x000fe200078e00ff */
[----:B------:R-:W-:Y:S01]  /*03a0*/  STL.128 [R1+0xa0], R28 ;  /* 0x0000a01c01007387 */ /* 0x000fe20000100c00 */
[----:B------:R-:W-:Y:S02]  /*03b0*/  IMAD.MOV.U32 R9, RZ, RZ, 0x3 ;  /* 0x00000003ff097424 */ /* 0x000fe400078e00ff */
[----:B------:R-:W-:Y:S01]  /*03c0*/  IMAD.MOV.U32 R10, RZ, RZ, 0x3 ;  /* 0x00000003ff0a7424 */ /* 0x000fe200078e00ff */
[----:B------:R2:W4:Y:S01]  /*03d0*/  @!P0 LDL R2, [R3] ;  /* 0x0000000003028983 */ /* 0x0005220000100800 */
[----:B------:R-:W-:Y:S02]  /*03e0*/  IMAD.MOV.U32 R11, RZ, RZ, 0x4 ;  /* 0x00000004ff0b7424 */ /* 0x000fe400078e00ff */
[----:B------:R-:W-:Y:S02]  /*03f0*/  IMAD.MOV.U32 R7, RZ, RZ, 0x1 ;  /* 0x00000001ff077424 */ /* 0x000fe400078e00ff */
[----:B-1----:R-:W-:Y:S01]  /*0400*/  IMAD.MOV.U32 R16, RZ, RZ, 0x2 ;  /* 0x00000002ff107424 */ /* 0x002fe200078e00ff */
[----:B------:R1:W-:Y:S01]  /*0410*/  STL.128 [R13+0x80], R8 ;  /* 0x000080080d007387 */ /* 0x0003e20000100c00 */
[----:B------:R-:W-:-:S02]  /*0420*/  IMAD.MOV.U32 R17, RZ, RZ, 0x2 ;  /* 0x00000002ff117424 */ /* 0x000fc400078e00ff */
[----:B------:R-:W-:Y:S02]  /*0430*/  IMAD.MOV.U32 R18, RZ, RZ, 0x2 ;  /* 0x00000002ff127424 */ /* 0x000fe400078e00ff */
[----:B------:R-:W-:Y:S02]  /*0440*/  IMAD.MOV.U32 R19, RZ, RZ, 0x3 ;  /* 0x00000003ff137424 */ /* 0x000fe400078e00ff */
[----:B--2---:R-:W-:Y:S02]  /*0450*/  IMAD.MOV.U32 R3, RZ, RZ, 0x2 ;  /* 0x00000002ff037424 */ /* 0x004fe400078e00ff */
[----:B------:R-:W-:Y:S01]  /*0460*/  IMAD.MOV.U32 R6, RZ, RZ, 0x1 ;  /* 0x00000001ff067424 */ /* 0x000fe200078e00ff */
[----:B------:R2:W-:Y:S01]  /*0470*/  STL.128 [R13+0x70], R16 ;  /* 0x000070100d007387 */ /* 0x0005e20000100c00 */
[----:B---3--:R-:W-:Y:S02]  /*0480*/  IMAD.MOV.U32 R20, RZ, RZ, 0x4 ;  /* 0x00000004ff147424 */ /* 0x008fe400078e00ff */
[----:B------:R-:W-:-:S02]  /*0490*/  IMAD.MOV.U32 R21, RZ, RZ, 0x4 ;  /* 0x00000004ff157424 */ /* 0x000fc400078e00ff */
[----:B------:R-:W-:Y:S02]  /*04a0*/  IMAD.MOV.U32 R22, RZ, RZ, 0x5 ;  /* 0x00000005ff167424 */ /* 0x000fe400078e00ff */
[----:B-1----:R-:W-:Y:S02]  /*04b0*/  IMAD.MOV.U32 R8, RZ, RZ, 0x1 ;  /* 0x00000001ff087424 */ /* 0x002fe400078e00ff */
[----:B------:R-:W-:Y:S02]  /*04c0*/  IMAD.MOV.U32 R9, RZ, RZ, 0x1 ;  /* 0x00000001ff097424 */ /* 0x000fe400078e00ff */
[----:B------:R-:W-:Y:S02]  /*04d0*/  IMAD.MOV.U32 R10, RZ, RZ, 0x1 ;  /* 0x00000001ff0a7424 */ /* 0x000fe400078e00ff */
[----:B------:R-:W-:Y:S02]  /*04e0*/  IMAD.MOV.U32 R11, RZ, RZ, R7 ;  /* 0x000000ffff0b7224 */ /* 0x000fe400078e0007 */
[----:B------:R-:W-:-:S02]  /*04f0*/  IMAD.MOV.U32 R23, RZ, RZ, 0x5 ;  /* 0x00000005ff177424 */ /* 0x000fc400078e00ff */
[----:B------:R-:W-:Y:S01]  /*0500*/  IMAD.MOV.U32 R29, RZ, RZ, 0x6 ;  /* 0x00000006ff1d7424 */ /* 0x000fe200078e00ff */
[----:B------:R1:W-:Y:S01]  /*0510*/  STL.128 [R13+0x50], R8 ;  /* 0x000050080d007387 */ /* 0x0003e20000100c00 */
[----:B------:R-:W-:Y:S02]  /*0520*/  IMAD.MOV.U32 R30, RZ, RZ, 0x7 ;  /* 0x00000007ff1e7424 */ /* 0x000fe400078e00ff */
[----:B------:R-:W-:Y:S02]  /*0530*/  IMAD.MOV.U32 R31, RZ, RZ, 0x8 ;  /* 0x00000008ff1f7424 */ /* 0x000fe400078e00ff */
[----:B------:R-:W-:Y:S02]  /*0540*/  IMAD.MOV.U32 R28, RZ, RZ, 0x6 ;  /* 0x00000006ff1c7424 */ /* 0x000fe400078e00ff */
[----:B------:R-:W-:Y:S02]  /*0550*/  IMAD.MOV.U32 R24, RZ, RZ, 0x9 ;  /* 0x00000009ff187424 */ /* 0x000fe400078e00ff */
[----:B------:R-:W-:-:S02]  /*0560*/  IMAD.MOV.U32 R25, RZ, RZ, 0xa ;  /* 0x0000000aff197424 */ /* 0x000fc400078e00ff */
[----:B------:R-:W-:Y:S02]  /*0570*/  IMAD.MOV.U32 R26, RZ, RZ, 0xb ;  /* 0x0000000bff1a7424 */ /* 0x000fe400078e00ff */
[----:B------:R-:W-:Y:S02]  /*0580*/  IMAD.MOV.U32 R27, RZ, RZ, 0xd ;  /* 0x0000000dff1b7424 */ /* 0x000fe400078e00ff */
[----:B--2---:R-:W-:Y:S02]  /*0590*/  IMAD.MOV.U32 R17, RZ, RZ, 0x10 ;  /* 0x00000010ff117424 */ /* 0x004fe400078e00ff */
[----:B------:R-:W-:Y:S02]  /*05a0*/  IMAD.MOV.U32 R18, RZ, RZ, 0x12 ;  /* 0x00000012ff127424 */ /* 0x000fe400078e00ff */
[----:B------:R-:W-:Y:S02]  /*05b0*/  IMAD.MOV.U32 R19, RZ, RZ, 0x14 ;  /* 0x00000014ff137424 */ /* 0x000fe400078e00ff */
[----:B------:R-:W-:-:S02]  /*05c0*/  IMAD.MOV.U32 R16, RZ, RZ, 0xe ;  /* 0x0000000eff107424 */ /* 0x000fc400078e00ff */
[----:B------:R-:W-:Y:S02]  /*05d0*/  @!P0 IMAD R0, R0, 0x4, R13 ;  /* 0x0000000400008824 */ /* 0x000fe400078e020d */
[----:B-1----:R-:W-:Y:S01]  /*05e0*/  IMAD.MOV.U32 R11, RZ, RZ, R3 ;  /* 0x000000ffff0b7224 */ /* 0x002fe200078e0003 */
[----:B------:R-:W-:Y:S04]  /*05f0*/  STL.128 [R13+0x90], R20 ;  /* 0x000090140d007387 */ /* 0x000fe80000100c00 */
[----:B------:R1:W-:Y:S04]  /*0600*/  STL.128 [R13+0x40], R4 ;  /* 0x000040040d007387 */ /* 0x0003e80000100c00 */
[----:B------:R2:W-:Y:S04]  /*0610*/  STL.128 [R13+0xa0], R28 ;  /* 0x0000a01c0d007387 */ /* 0x0005e80000100c00 */
[----:B------:R2:W-:Y:S04]  /*0620*/  STL.128 [R13+0xb0], R24 ;  /* 0x0000b0180d007387 */ /* 0x0005e80000100c00 */
[----:B------:R2:W-:Y:S04]  /*0630*/  STL.128 [R13+0xc0], R16 ;  /* 0x0000c0100d007387 */ /* 0x0005e80000100c00 */
[----:B------:R2:W-:Y:S04]  /*0640*/  STL.128 [R13], RZ ;  /* 0x000000ff0d007387 */ /* 0x0005e80000100c00 */
[----:B------:R2:W-:Y:S04]  /*0650*/  STL.128 [R13+0x10], RZ ;  /* 0x000010ff0d007387 */ /* 0x0005e80000100c00 */
[----:B------:R2:W-:Y:S04]  /*0660*/  STL.128 [R13+0x20], RZ ;  /* 0x000020ff0d007387 */ /* 0x0005e80000100c00 */
[----:B------:R2:W-:Y:S04]  /*0670*/  STL.128 [R13+0x30], RZ ;  /* 0x000030ff0d007387 */ /* 0x0005e80000100c00 */
[----:B------:R2:W-:Y:S04]  /*0680*/  STL.128 [R13+0x60], R8 ;  /* 0x000060080d007387 */ /* 0x0005e80000100c00 */
[----:B------:R-:W3:Y:S01]  /*0690*/  @!P0 LDL R0, [R0] ;  /* 0x0000000000008983 */ /* 0x000ee20000100800 */
[----:B------:R-:W5:Y:S01]  /*06a0*/  S2R R3, SR_TID.Y ;  /* 0x0000000000037919 */ /* 0x000f620000002200 */
[----:B-1----:R-:W1:Y:S08]  /*06b0*/  LDC R5, c[0x0][0x360] ;  /* 0x0000d800ff057b82 */ /* 0x002e700000000800 */
[----:B------:R-:W5:Y:S08]  /*06c0*/  S2UR UR9, SR_CTAID.Y ;  /* 0x00000000000979c3 */ /* 0x000f700000002600 */
[----:B------:R-:W5:Y:S01]  /*06d0*/  LDC R6, c[0x0][0x364] ;  /* 0x0000d900ff067b82 */ /* 0x000f620000000800 */
[----:B------:R-:W1:Y:S07]  /*06e0*/  S2R R4, SR_TID.X ;  /* 0x0000000000047919 */ /* 0x000e6e0000002100 */
[----:B------:R-:W1:Y:S01]  /*06f0*/  S2UR UR14, SR_CTAID.X ;  /* 0x00000000000e79c3 */ /* 0x000e620000002500 */
[----:B------:R-:W-:Y:S01]  /*0700*/  UMOV UR5, 0x40 ;  /* 0x0000004000057882 */ /* 0x000fe20000000000 */
[----:B------:R-:W-:Y:S01]  /*0710*/  UMOV UR4, 0x14 ;  /* 0x0000001400047882 */ /* 0x000fe20000000000 */
[----:B-----5:R-:W-:Y:S01]  /*0720*/  IMAD R3, R6, UR9, R3 ;  /* 0x0000000906037c24 */ /* 0x020fe2000f8e0203 */
[----:B------:R-:W1:Y:S01]  /*0730*/  LDCU.64 UR10, c[0x0][0x358] ;  /* 0x00006b00ff0a77ac */ /* 0x000e620008000a00 */
[----:B------:R-:W-:Y:S01]  /*0740*/  BSSY.RECONVERGENT B0, `(.L_x_8) ;  /* 0x0000285000007945 */ /* 0x000fe20003800200 */
[----:B0-----:R-:W-:Y:S01]  /*0750*/  UIADD3 UR15, UPT, UPT, -UR12, UR13, URZ ;  /* 0x0000000d0c0f7290 */ /* 0x001fe2000fffe1ff */
[----:B----4-:R-:W-:Y:S01]  /*0760*/  @!P0 R2UR UR5, R2 ;  /* 0x00000000020582ca */ /* 0x010fe200000e0000 */
[----:B------:R-:W-:Y:S01]  /*0770*/  IMAD R2, R3, UR12, RZ ;  /* 0x0000000c03027c24 */ /* 0x000fe2000f8e02ff */
[----:B---3--:R-:W-:-:S02]  /*0780*/  @!P0 R2UR UR4, R0 ;  /* 0x00000000000482ca */ /* 0x008fc400000e0000 */
[----:B------:R-:W-:Y:S01]  /*0790*/  ISETP.NE.AND P0, PT, R3, RZ, PT ;  /* 0x000000ff0300720c */ /* 0x000fe20003f05270 */
[----:B-1----:R-:W-:-:S04]  /*07a0*/  IMAD R0, R5, UR14, R4 ;  /* 0x0000000e05007c24 */ /* 0x002fc8000f8e0204 */
[----:B------:R-:W-:-:S08]  /*07b0*/  IMAD R7, R0, UR12, RZ ;  /* 0x0000000c00077c24 */ /* 0x000fd0000f8e02ff */
[----:B--2---:R-:W-:Y:S05]  /*07c0*/  @!P0 BRA `(.L_x_9) ;  /* 0x0000002400f08947 */ /* 0x004fea0003800000 */
[----:B------:R-:W0:Y:S01]  /*07d0*/  I2F.U32.RP R6, UR12 ;  /* 0x0000000c00067d06 */ /* 0x000e220008209000 */
[----:B------:R-:W-:Y:S01]  /*07e0*/  ISETP.NE.U32.AND P2, PT, RZ, UR12, PT ;  /* 0x0000000cff007c0c */ /* 0x000fe2000bf45070 */
[----:B------:R-:W1:Y:S06]  /*07f0*/  LDCU.64 UR6, c[0x0][0x388] ;  /* 0x00007100ff0677ac */ /* 0x000e6c0008000a00 */
[----:B0-----:R-:W0:Y:S02]  /*0800*/  MUFU.RCP R6, R6 ;  /* 0x0000000600067308 */ /* 0x001e240000001000 */
[----:B0-----:R-:W-:-:S06]  /*0810*/  VIADD R4, R6, 0xffffffe ;  /* 0x0ffffffe06047836 */ /* 0x001fcc0000000000 */
[----:B------:R0:W2:Y:S02]  /*0820*/  F2I.FTZ.U32.TRUNC.NTZ R5, R4 ;  /* 0x0000000400057305 */ /* 0x0000a4000021f000 */
[----:B0-----:R-:W-:Y:S02]  /*0830*/  IMAD.MOV.U32 R4, RZ, RZ, RZ ;  /* 0x000000ffff047224 */ /* 0x001fe400078e00ff */
[----:B--2---:R-:W-:-:S04]  /*0840*/  IMAD.MOV R9, RZ, RZ, -R5 ;  /* 0x000000ffff097224 */ /* 0x004fc800078e0a05 */
[----:B------:R-:W-:-:S04]  /*0850*/  IMAD R9, R9, UR12, RZ ;  /* 0x0000000c09097c24 */ /* 0x000fc8000f8e02ff */
[----:B------:R-:W-:-:S04]  /*0860*/  IMAD.HI.U32 R5, R5, R9, R4 ;  /* 0x0000000905057227 */ /* 0x000fc800078e0004 */
[----:B------:R-:W-:Y:S02]  /*0870*/  IMAD.U32 R9, RZ, RZ, UR12 ;  /* 0x0000000cff097e24 */ /* 0x000fe4000f8e00ff */
[----:B------:R-:W-:-:S04]  /*0880*/  IMAD.HI.U32 R5, R5, UR15, RZ ;  /* 0x0000000f05057c27 */ /* 0x000fc8000f8e00ff */
[----:B------:R-:W-:Y:S02]  /*0890*/  IMAD.MOV R8, RZ, RZ, -R5 ;  /* 0x000000ffff087224 */ /* 0x000fe400078e0a05 */
[----:B------:R-:W-:Y:S02]  /*08a0*/  VIADD R4, R3, 0xffffffff ;  /* 0xffffffff03047836 */ /* 0x000fe40000000000 */
[----:B------:R-:W-:-:S05]  /*08b0*/  IMAD R6, R8, R9, UR15 ;  /* 0x0000000f08067e24 */ /* 0x000fca000f8e0209 */
[----:B------:R-:W-:-:S13]  /*08c0*/  ISETP.GE.U32.AND P0, PT, R6, UR12, PT ;  /* 0x0000000c06007c0c */ /* 0x000fda000bf06070 */
[----:B------:R-:W-:Y:S02]  /*08d0*/  @P0 VIADD R6, R6, -UR12 ;  /* 0x8000000c06060c36 */ /* 0x000fe40008000000 */
[----:B------:R-:W-:-:S03]  /*08e0*/  @P0 VIADD R5, R5, 0x1 ;  /* 0x0000000105050836 */ /* 0x000fc60000000000 */
[----:B------:R-:W-:-:S13]  /*08f0*/  ISETP.GE.U32.AND P1, PT, R6, UR12, PT ;  /* 0x0000000c06007c0c */ /* 0x000fda000bf26070 */
[----:B------:R-:W-:Y:S01]  /*0900*/  @P1 VIADD R5, R5, 0x1 ;  /* 0x0000000105051836 */ /* 0x000fe20000000000 */
[----:B------:R-:W-:-:S05]  /*0910*/  @!P2 LOP3.LUT R5, RZ, UR12, RZ, 0x33, !PT ;  /* 0x0000000cff05ac12 */ /* 0x000fca000f8e33ff */
[----:B------:R-:W-:-:S04]  /*0920*/  IMAD R5, R4, R5, R4 ;  /* 0x0000000504057224 */ /* 0x000fc800078e0204 */
[----:B------:R-:W-:-:S05]  /*0930*/  IMAD.IADD R5, R0, 0x1, R5 ;  /* 0x0000000100057824 */ /* 0x000fca00078e0205 */
[----:B-1----:R-:W-:-:S05]  /*0940*/  IADD3 R4, P0, PT, R5, UR6, RZ ;  /* 0x0000000605047c10 */ /* 0x002fca000ff1e0ff */
[----:B------:R-:W-:-:S05]  /*0950*/  IMAD.X R5, RZ, RZ, UR7, P0 ;  /* 0x00000007ff057e24 */ /* 0x000fca00080e06ff */
[----:B------:R-:W2:Y:S02]  /*0960*/  LDG.E.U8 R4, desc[UR10][R4.64] ;  /* 0x0000000a04047981 */ /* 0x000ea4000c1e1100 */
[----:B--2---:R-:W-:-:S13]  /*0970*/  ISETP.NE.AND P0, PT, R4, RZ, PT ;  /* 0x000000ff0400720c */ /* 0x004fda0003f05270 */
[----:B------:R-:W-:Y:S05]  /*0980*/  @!P0 BRA `(.L_x_9) ;  /* 0x0000002400808947 */ /* 0x000fea0003800000 */
[----:B------:R-:W0:Y:S01]  /*0990*/  LDCU UR6, c[0x0][0x3a4] ;  /* 0x00007480ff0677ac */ /* 0x000e220008000800 */
[----:B------:R-:W1:Y:S01]  /*09a0*/  LDCU.64 UR16, c[0x0][0x380] ;  /* 0x00007000ff1077ac */ /* 0x000e620008000a00 */
[----:B0-----:R-:W-:Y:S01]  /*09b0*/  IMAD.U32 R5, RZ, RZ, UR6 ;  /* 0x00000006ff057e24 */ /* 0x001fe2000f8e00ff */
[----:B------:R-:W-:-:S03]  /*09c0*/  ULEA.HI UR6, UR12, 0xffffffff, URZ, 0x1f ;  /* 0xffffffff0c067891 */ /* 0x000fc6000f8ff8ff */
[----:B------:R-:W-:-:S04]  /*09d0*/  IMAD R5, R5, UR12, RZ ;  /* 0x0000000c05057c24 */ /* 0x000fc8000f8e02ff */
[C---:B------:R-:W-:Y:S02]  /*09e0*/  IMAD R4, R2.reuse, R5, RZ ;  /* 0x0000000502047224 */ /* 0x040fe400078e02ff */
[----:B------:R-:W-:Y:S02]  /*09f0*/  IMAD R2, R2, UR13, RZ ;  /* 0x0000000d02027c24 */ /* 0x000fe4000f8e02ff */
[----:B------:R-:W-:Y:S01]  /*0a00*/  IMAD R9, R5, 0x3, RZ ;  /* 0x0000000305097824 */ /* 0x000fe200078e02ff */
[----:B------:R-:W-:-:S04]  /*0a10*/  IADD3 R4, P0, P1, R4, UR6, R7 ;  /* 0x0000000604047c10 */ /* 0x000fc8000f91e007 */
[----:B------:R-:W-:Y:S02]  /*0a20*/  IADD3 R2, P2, P3, R4, R2, R7 ;  /* 0x0000000204027210 */ /* 0x000fe40007b5e007 */
[----:B------:R-:W-:Y:S02]  /*0a30*/  IADD3.X R4, PT, PT, RZ, RZ, RZ, P0, P1 ;  /* 0x000000ffff047210 */ /* 0x000fe400007e24ff */
[----:B-1----:R-:W-:Y:S02]  /*0a40*/  IADD3 R10, P0, PT, R2, UR16, RZ ;  /* 0x00000010020a7c10 */ /* 0x002fe4000ff1e0ff */
[----:B------:R-:W-:-:S04]  /*0a50*/  IADD3.X R4, PT, PT, R4, RZ, RZ, P2, P3 ;  /* 0x000000ff04047210 */ /* 0x000fc800017e64ff */
[----:B------:R-:W-:Y:S02]  /*0a60*/  IADD3.X R11, PT, PT, R4, UR17, RZ, P0, !PT ;  /* 0x00000011040b7c10 */ /* 0x000fe400087fe4ff */
[----:B------:R-:W-:-:S03]  /*0a70*/  IADD3 R8, P0, PT, R9, R10, RZ ;  /* 0x0000000a09087210 */ /* 0x000fc60007f1e0ff */
[----:B------:R-:W2:Y:S02]  /*0a80*/  LDG.E.U8 R16, desc[UR10][R10.64] ;  /* 0x0000000a0a107981 */ /* 0x000ea4000c1e1100 */
[----:B------:R-:W-:Y:S02]  /*0a90*/  IMAD.X R9, RZ, RZ, R11, P0 ;  /* 0x000000ffff097224 */ /* 0x000fe400000e060b */
        /* <DEDUP_REMOVED lines=10> */
[----:B------:R-:W5:Y:S01]  /*0b40*/  LDG.E.U8 R24, desc[UR10][R8.64+0x3] ;  /* 0x0000030a08187981 */ /* 0x000f62000c1e1100 */
[----:B------:R-:W-:Y:S01]  /*0b50*/  BSSY.RECONVERGENT B1, `(.L_x_10) ;  /* 0x000004a000017945 */ /* 0x000fe20003800200 */
[----:B------:R-:W-:-:S02]  /*0b60*/  PLOP3.LUT P0, PT, PT, PT, PT, 0x80, 0x8 ;  /* 0x000000000008781c */ /* 0x000fc40003f0f070 */
[----:B------:R-:W-:Y:S01]  /*0b70*/  PLOP3.LUT P1, PT, PT, PT, PT, 0x8, 0x80 ;  /* 0x000000000080781c */ /* 0x000fe20003f2e170 */
[----:B--2---:R-:W-:-:S04]  /*0b80*/  IMAD R2, R21, -0x2, R16 ;  /* 0xfffffffe15027824 */ /* 0x004fc800078e0210 */
[----:B---3--:R-:W-:Y:S02]  /*0b90*/  IMAD.IADD R2, R19, 0x1, R2 ;  /* 0x0000000113027824 */ /* 0x008fe400078e0202 */
[----:B----4-:R-:W-:-:S03]  /*0ba0*/  IMAD R6, R23, -0x2, R4 ;  /* 0xfffffffe17067824 */ /* 0x010fc600078e0204 */
[----:B------:R-:W-:Y:S01]  /*0bb0*/  IABS R12, R2 ;  /* 0x00000002000c7213 */ /* 0x000fe20000000000 */
[----:B-----5:R-:W-:Y:S02]  /*0bc0*/  IMAD R13, R18, -0x2, R17 ;  /* 0xfffffffe120d7824 */ /* 0x020fe400078e0211 */
[----:B------:R-:W-:Y:S02]  /*0bd0*/  IMAD.IADD R6, R25, 0x1, R6 ;  /* 0x0000000119067824 */ /* 0x000fe400078e0206 */
[----:B------:R-:W-:-:S03]  /*0be0*/  IMAD.IADD R13, R20, 0x1, R13 ;  /* 0x00000001140d7824 */ /* 0x000fc600078e020d */
[----:B------:R-:W-:Y:S01]  /*0bf0*/  IABS R2, R6 ;  /* 0x0000000600027213 */ /* 0x000fe20000000000 */
[----:B------:R-:W-:Y:S02]  /*0c00*/  IMAD.MOV.U32 R6, RZ, RZ, R12 ;  /* 0x000000ffff067224 */ /* 0x000fe400078e000c */
[----:B------:R-:W-:Y:S01]  /*0c10*/  IMAD R15, R22, -0x2, R7 ;  /* 0xfffffffe160f7824 */ /* 0x000fe200078e0207 */
[----:B------:R-:W-:-:S03]  /*0c20*/  IABS R27, R13 ;  /* 0x0000000d001b7213 */ /* 0x000fc60000000000 */
[----:B------:R-:W-:Y:S01]  /*0c30*/  IMAD.IADD R15, R24, 0x1, R15 ;  /* 0x00000001180f7824 */ /* 0x000fe200078e020f */
[----:B------:R-:W-:-:S04]  /*0c40*/  IADD3 R2, PT, PT, R27, R2, R6 ;  /* 0x000000021b027210 */ /* 0x000fc80007ffe006 */
[----:B------:R-:W-:-:S05]  /*0c50*/  IABS R13, R15 ;  /* 0x0000000f000d7213 */ /* 0x000fca0000000000 */
[----:B------:R-:W-:-:S05]  /*0c60*/  IMAD.IADD R2, R2, 0x1, R13 ;  /* 0x0000000102027824 */ /* 0x000fca00078e020d */
[----:B------:R-:W-:Y:S02]  /*0c70*/  ISETP.GE.AND P2, PT, R2, UR5, PT ;  /* 0x0000000502007c0c */ /* 0x000fe4000bf46270 */
[----:B------:R-:W-:Y:S02]  /*0c80*/  PRMT R35, R4, 0x7610, R35 ;  /* 0x0000761004237816 */ /* 0x000fe40000000023 */
[----:B------:R-:W-:Y:S02]  /*0c90*/  PRMT R15, R23, 0x7610, R15 ;  /* 0x00007610170f7816 */ /* 0x000fe4000000000f */
[----:B------:R-:W-:Y:S02]  /*0ca0*/  PRMT R12, R25, 0x7610, R12 ;  /* 0x00007610190c7816 */ /* 0x000fe4000000000c */
[----:B------:R-:W-:Y:S02]  /*0cb0*/  PRMT R14, R7, 0x7610, R14 ;  /* 0x00007610070e7816 */ /* 0x000fe4000000000e */
[----:B------:R-:W-:-:S02]  /*0cc0*/  PRMT R13, R22, 0x7610, R13 ;  /* 0x00007610160d7816 */ /* 0x000fc4000000000d */
[----:B------:R-:W-:Y:S01]  /*0cd0*/  PRMT R2, R24, 0x7610, R2 ;  /* 0x0000761018027816 */ /* 0x000fe20000000002 */
[----:B------:R-:W-:Y:S06]  /*0ce0*/  @P2 BRA `(.L_x_11) ;  /* 0x0000000000c02947 */ /* 0x000fec0003800000 */
[----:B------:R-:W-:Y:S01]  /*0cf0*/  IMAD.U32 R26, RZ, RZ, UR5 ;  /* 0x00000005ff1a7e24 */ /* 0x000fe2000f8e00ff */
[----:B------:R-:W-:Y:S01]  /*0d00*/  PLOP3.LUT P1, PT, PT, PT, PT, 0x8, 0x80 ;  /* 0x000000000080781c */ /* 0x000fe20003f2e170 */
[----:B------:R-:W-:Y:S01]  /*0d10*/  IMAD.IADD R27, R27, 0x1, R6 ;  /* 0x000000011b1b7824 */ /* 0x000fe200078e0206 */
[----:B------:R-:W-:Y:S02]  /*0d20*/  PLOP3.LUT P0, PT, PT, PT, PT, 0x8, 0x80 ;  /* 0x000000000080781c */ /* 0x000fe40003f0e170 */
[----:B------:R-:W-:-:S04]  /*0d30*/  SHF.R.U32.HI R6, RZ, 0x3, R26 ;  /* 0x00000003ff067819 */ /* 0x000fc8000001161a */
[----:B------:R-:W-:-:S13]  /*0d40*/  ISETP.GE.U32.AND P2, PT, R27, R6, PT ;  /* 0x000000061b00720c */ /* 0x000fda0003f46070 */
[----:B------:R-:W-:Y:S05]  /*0d50*/  @P2 BRA `(.L_x_11) ;  /* 0x0000000000a42947 */ /* 0x000fea0003800000 */
[----:B------:R-:W-:Y:S02]  /*0d60*/  IMAD.IADD R26, R4, 0x1, R25 ;  /* 0x00000001041a7824 */ /* 0x000fe400078e0219 */
[----:B------:R-:W-:Y:S02]  /*0d70*/  IMAD.IADD R25, R7, 0x1, R24 ;  /* 0x0000000107197824 */ /* 0x000fe400078e0218 */
[----:B------:R-:W-:Y:S02]  /*0d80*/  IMAD R26, R23, -0x2, R26 ;  /* 0xfffffffe171a7824 */ /* 0x000fe400078e021a */
[----:B------:R-:W-:-:S03]  /*0d90*/  IMAD R25, R22, -0x2, R25 ;  /* 0xfffffffe16197824 */ /* 0x000fc600078e0219 */
[----:B------:R-:W-:Y:S02]  /*0da0*/  IABS R23, R26 ;  /* 0x0000001a00177213 */ /* 0x000fe40000000000 */
[----:B------:R-:W-:-:S05]  /*0db0*/  IABS R22, R25 ;  /* 0x0000001900167213 */ /* 0x000fca0000000000 */
[----:B------:R-:W-:-:S05]  /*0dc0*/  IMAD.IADD R23, R23, 0x1, R22 ;  /* 0x0000000117177824 */ /* 0x000fca00078e0216 */
[----:B------:R-:W-:-:S13]  /*0dd0*/  ISETP.GE.U32.AND P2, PT, R23, R6, PT ;  /* 0x000000061700720c */ /* 0x000fda0003f46070 */
[----:B------:R-:W-:Y:S05]  /*0de0*/  @P2 BRA `(.L_x_11) ;  /* 0x0000000000802947 */ /* 0x000fea0003800000 */
[----:B------:R-:W2:Y:S04]  /*0df0*/  LDG.E.U8 R23, desc[UR10][R10.64+-0x3] ;  /* 0xfffffd0a0a177981 */ /* 0x000ea8000c1e1100 */
[----:B------:R-:W3:Y:S01]  /*0e00*/  LDG.E.U8 R22, desc[UR10][R10.64+0x4] ;  /* 0x0000040a0a167981 */ /* 0x000ee2000c1e1100 */
[----:B------:R-:W-:Y:S01]  /*0e10*/  PLOP3.LUT P0, PT, PT, PT, PT, 0x8, 0x80 ;  /* 0x000000000080781c */ /* 0x000fe20003f0e170 */
[----:B--2---:R-:W-:Y:S02]  /*0e20*/  IMAD.IADD R23, R23, 0x1, -R16 ;  /* 0x0000000117177824 */ /* 0x004fe400078e0a10 */
[----:B---3--:R-:W-:-:S03]  /*0e30*/  IMAD.IADD R22, R17, 0x1, -R22 ;  /* 0x0000000111167824 */ /* 0x008fc600078e0a16 */
[----:B------:R-:W-:Y:S02]  /*0e40*/  IABS R24, R23 ;  /* 0x0000001700187213 */ /* 0x000fe40000000000 */
[----:B------:R-:W-:-:S03]  /*0e50*/  IABS R23, R22 ;  /* 0x0000001600177213 */ /* 0x000fc60000000000 */
[----:B------:R-:W-:-:S04]  /*0e60*/  IMAD.MOV.U32 R22, RZ, RZ, R24 ;  /* 0x000000ffff167224 */ /* 0x000fc800078e0018 */
        /* <DEDUP_REMOVED lines=14> */
[----:B------:R-:W-:Y:S01]  /*0f50*/  UIMAD UR6, UR4, 0x5, URZ ;  /* 0x00000005040678a4 */ /* 0x000fe2000f8e02ff */
[----:B------:R-:W-:-:S03]  /*0f60*/  IMAD.IADD R6, R16, 0x1, -R17 ;  /* 0x0000000110067824 */ /* 0x000fc600078e0a11 */
[----:B------:R-:W-:Y:S02]  /*0f70*/  ULEA.HI UR6, UR6, UR6, URZ, 0x1 ;  /* 0x0000000606067291 */ /* 0x000fe4000f8f08ff */
[----:B------:R-:W-:Y:S02]  /*0f80*/  IABS R6, R6 ;  /* 0x0000000600067213 */ /* 0x000fe40000000000 */
[----:B------:R-:W-:-:S06]  /*0f90*/  USHF.R.S32.HI UR6, URZ, 0x1, UR6 ;  /* 0x00000001ff067899 */ /* 0x000fcc0008011406 */
[----:B------:R-:W-:-:S13]  /*0fa0*/  ISETP.GE.AND P0, PT, R6, UR6, PT ;  /* 0x0000000606007c0c */ /* 0x000fda000bf06270 */
[----:B------:R-:W-:-:S05]  /*0fb0*/  @!P0 IMAD.IADD R4, R4, 0x1, -R7 ;  /* 0x0000000104048824 */ /* 0x000fca00078e0a07 */
[----:B------:R-:W-:-:S04]  /*0fc0*/  @!P0 IABS R4, R4 ;  /* 0x0000000400048213 */ /* 0x000fc80000000000 */
[C---:B------:R-:W-:Y:S02]  /*0fd0*/  @!P0 ISETP.LT.U32.AND P1, PT, R4.reuse, UR6, PT ;  /* 0x0000000604008c0c */ /* 0x040fe4000bf21070 */
[----:B------:R-:W-:-:S13]  /*0fe0*/  ISETP.LT.U32.AND P0, PT, R4, UR6, !P0 ;  /* 0x0000000604007c0c */ /* 0x000fda000c701070 */
.L_x_11:
[----:B------:R-:W-:Y:S05]  /*0ff0*/  BSYNC.RECONVERGENT B1 ;  /* 0x0000000000017941 */ /* 0x000fea0003800200 */
.L_x_10:
[CC--:B------:R-:W-:Y:S01]  /*1000*/  IADD3 R6, P2, PT, R5.reuse, R10.reuse, RZ ;  /* 0x0000000a05067210 */ /* 0x0c0fe20007f5e0ff */
[----:B------:R-:W-:Y:S01]  /*1010*/  BSSY.RECONVERGENT B1, `(.L_x_12) ;  /* 0x0000118000017945 */ /* 0x000fe20003800200 */
[----:B------:R-:W-:-:S03]  /*1020*/  LEA R4, P3, R5, R10, 0x1 ;  /* 0x0000000a05047211 */ /* 0x000fc600078608ff */
[--C-:B------:R-:W-:Y:S02]  /*1030*/  IMAD.X R7, RZ, RZ, R11.reuse, P2 ;  /* 0x000000ffff077224 */ /* 0x100fe400010e060b */
[----:B------:R-:W-:Y:S01]  /*1040*/  IMAD.X R5, RZ, RZ, R11, P3 ;  /* 0x000000ffff057224 */ /* 0x000fe200018e060b */
[----:B------:R-:W-:Y:S07]  /*1050*/  @!P1 BRA `(.L_x_13) ;  /* 0x00000010004c9947 */ /* 0x000fee0003800000 */
[----:B------:R-:W2:Y:S04]  /*1060*/  LDG.E.U8 R27, desc[UR10][R10.64+-0x3] ;  /* 0xfffffd0a0a1b7981 */ /* 0x000ea8000c1e1100 */
[----:B------:R-:W3:Y:S01]  /*1070*/  LDG.E.U8 R2, desc[UR10][R10.64+0x4] ;  /* 0x0000040a0a027981 */ /* 0x000ee2000c1e1100 */
[----:B------:R-:W-:Y:S01]  /*1080*/  VIADD R14, R16, 0x2 ;  /* 0x00000002100e7836 */ /* 0x000fe20000000000 */
[----:B------:R-:W-:Y:S01]  /*1090*/  USHF.L.U32 UR6, UR4, 0x1, URZ ;  /* 0x0000000104067899 */ /* 0x000fe200080006ff */
[----:B------:R-:W-:Y:S02]  /*10a0*/  IMAD.MOV.U32 R13, RZ, RZ, -0x6 ;  /* 0xfffffffaff0d7424 */ /* 0x000fe400078e00ff */
[----:B------:R-:W-:Y:S01]  /*10b0*/  IMAD.IADD R12, R19, 0x1, R14 ;  /* 0x00000001130c7824 */ /* 0x000fe200078e020e */
[----:B------:R-:W-:Y:S01]  /*10c0*/  UIADD3 UR7, UPT, UPT, -UR6, URZ, URZ ;  /* 0x000000ff06077290 */ /* 0x000fe2000fffe1ff */
[----:B------:R-:W-:-:S02]  /*10d0*/  IMAD.IADD R15, R21, 0x1, R17 ;  /* 0x00000001150f7824 */ /* 0x000fc400078e0211 */
[----:B------:R-:W-:Y:S02]  /*10e0*/  IMAD R22, R21, -0x3, R12 ;  /* 0xfffffffd15167824 */ /* 0x000fe400078e020c */
[----:B------:R-:W-:Y:S02]  /*10f0*/  IMAD R12, R16, R13, 0x4 ;  /* 0x00000004100c7424 */ /* 0x000fe400078e020d */
[----:B------:R-:W-:Y:S02]  /*1100*/  IMAD.IADD R22, R17, 0x1, R22 ;  /* 0x0000000111167824 */ /* 0x000fe400078e0216 */
[----:B------:R-:W-:Y:S02]  /*1110*/  IMAD.IADD R12, R19, 0x1, R12 ;  /* 0x00000001130c7824 */ /* 0x000fe400078e020c */
[----:B------:R-:W-:Y:S01]  /*1120*/  IMAD.IADD R23, R17, 0x1, R14 ;  /* 0x0000000111177824 */ /* 0x000fe200078e020e */
[----:B------:R-:W-:Y:S01]  /*1130*/  SHF.R.S32.HI R22, RZ, 0x2, R22 ;  /* 0x00000002ff167819 */ /* 0x000fe20000011416 */
[----:B------:R-:W-:Y:S01]  /*1140*/  IMAD R15, R15, 0x2, R12 ;  /* 0x000000020f0f7824 */ /* 0x000fe200078e020c */
[----:B------:R-:W-:Y:S01]  /*1150*/  IADD3 R12, PT, PT, R21, 0x4, R16 ;  /* 0x00000004150c7810 */ /* 0x000fe20007ffe010 */
[----:B------:R-:W-:Y:S01]  /*1160*/  IMAD.IADD R25, R18, 0x1, R23 ;  /* 0x0000000112197824 */ /* 0x000fe200078e0217 */
[----:B------:R-:W-:Y:S01]  /*1170*/  VIMNMX R22, PT, PT, R22, UR7, !PT ;  /* 0x0000000716167c48 */ /* 0x000fe2000ffe0100 */
[----:B------:R-:W-:-:S02]  /*1180*/  IMAD.IADD R15, R18, 0x1, R15 ;  /* 0x00000001120f7824 */ /* 0x000fc400078e020f */
[--C-:B------:R-:W-:Y:S01]  /*1190*/  IMAD.IADD R14, R16, 0x1, R12.reuse ;  /* 0x00000001100e7824 */ /* 0x100fe200078e020c */
[----:B------:R-:W-:Y:S01]  /*11a0*/  VIMNMX R22, PT, PT, R22, UR6, PT ;  /* 0x0000000616167c48 */ /* 0x000fe2000bfe0100 */
[----:B------:R-:W-:Y:S01]  /*11b0*/  IMAD R12, R19, -0x5, R12 ;  /* 0xfffffffb130c7824 */ /* 0x000fe200078e020c */
[----:B------:R-:W-:Y:S01]  /*11c0*/  SHF.R.S32.HI R15, RZ, 0x3, R15 ;  /* 0x00000003ff0f7819 */ /* 0x000fe2000001140f */
[----:B------:R-:W-:Y:S01]  /*11d0*/  IMAD R25, R20, -0x5, R25 ;  /* 0xfffffffb14197824 */ /* 0x000fe200078e0219 */
[----:B------:R-:W-:Y:S01]  /*11e0*/  VIADDMNMX R21, R22, R21, RZ, !PT ;  /* 0x0000001516157246 */ /* 0x000fe200078001ff */
[----:B------:R-:W-:Y:S01]  /*11f0*/  IMAD.IADD R23, R20, 0x1, R23 ;  /* 0x0000000114177824 */ /* 0x000fe200078e0217 */
[----:B------:R-:W-:Y:S01]  /*1200*/  VIMNMX R22, PT, PT, R15, UR7, !PT ;  /* 0x000000070f167c48 */ /* 0x000fe2000ffe0100 */
[----:B------:R-:W-:Y:S01]  /*1210*/  IMAD R15, R17, -0x6, R14 ;  /* 0xfffffffa110f7824 */ /* 0x000fe200078e020e */
[----:B------:R-:W-:Y:S01]  /*1220*/  VIMNMX R21, PT, PT, R21, 0xff, PT ;  /* 0x000000ff15157848 */ /* 0x000fe20003fe0100 */
[----:B------:R-:W-:-:S02]  /*1230*/  IMAD R23, R18, -0x3, R23 ;  /* 0xfffffffd12177824 */ /* 0x000fc400078e0217 */
[----:B------:R-:W-:-:S03]  /*1240*/  IMAD.IADD R15, R20, 0x1, R15 ;  /* 0x00000001140f7824 */ /* 0x000fc600078e020f */
[----:B------:R-:W-:Y:S01]  /*1250*/  SHF.R.S32.HI R23, RZ, 0x2, R23 ;  /* 0x00000002ff177819 */ /* 0x000fe20000011417 */
[----:B------:R-:W-:-:S03]  /*1260*/  IMAD R15, R18, 0x2, R15 ;  /* 0x00000002120f7824 */ /* 0x000fc600078e020f */
[----:B------:R-:W-:Y:S02]  /*1270*/  VIMNMX R23, PT, PT, R23, UR7, !PT ;  /* 0x0000000717177c48 */ /* 0x000fe4000ffe0100 */
[----:B------:R-:W-:Y:S02]  /*1280*/  SHF.R.S32.HI R15, RZ, 0x3, R15 ;  /* 0x00000003ff0f7819 */ /* 0x000fe4000001140f */
[----:B------:R-:W-:Y:S02]  /*1290*/  VIMNMX R23, PT, PT, R23, UR6, PT ;  /* 0x0000000617177c48 */ /* 0x000fe4000bfe0100 */
[----:B------:R-:W-:Y:S02]  /*12a0*/  VIMNMX R15, PT, PT, R15, UR7, !PT ;  /* 0x000000070f0f7c48 */ /* 0x000fe4000ffe0100 */
[----:B------:R-:W-:-:S04]  /*12b0*/  VIADDMNMX R23, R23, R18, RZ, !PT ;  /* 0x0000001217177246 */ /* 0x000fc800078001ff */
[----:B------:R-:W-:Y:S01]  /*12c0*/  VIMNMX R23, PT, PT, R23, 0xff, PT ;  /* 0x000000ff17177848 */ /* 0x000fe20003fe0100 */
[----:B--2---:R-:W-:Y:S01]  /*12d0*/  IMAD R12, R27, 0x2, R12 ;  /* 0x000000021b0c7824 */ /* 0x004fe200078e020c */
[----:B------:R-:W-:Y:S01]  /*12e0*/  VIMNMX R27, PT, PT, R22, UR6, PT ;  /* 0x00000006161b7c48 */ /* 0x000fe2000bfe0100 */
[----:B---3--:R-:W-:-:S03]  /*12f0*/  IMAD R2, R2, 0x2, R25 ;  /* 0x0000000202027824 */ /* 0x008fc600078e0219 */
[----:B------:R-:W-:Y:S01]  /*1300*/  VIADDMNMX R27, R27, R16, RZ, !PT ;  /* 0x000000101b1b7246 */ /* 0x000fe200078001ff */
[----:B------:R-:W-:Y:S02]  /*1310*/  IMAD.IADD R12, R17, 0x1, R12 ;  /* 0x00000001110c7824 */ /* 0x000fe400078e020c */
[----:B------:R-:W-:Y:S01]  /*1320*/  VIADD R2, R2, 0x2 ;  /* 0x0000000202027836 */ /* 0x000fe20000000000 */
[----:B------:R-:W-:Y:S02]  /*1330*/  VIMNMX R27, PT, PT, R27, 0xff, PT ;  /* 0x000000ff1b1b7848 */ /* 0x000fe40003fe0100 */
[----:B------:R-:W-:Y:S02]  /*1340*/  SHF.R.S32.HI R12, RZ, 0x3, R12 ;  /* 0x00000003ff0c7819 */ /* 0x000fe4000001140c */
[----:B------:R-:W-:Y:S01]  /*1350*/  SHF.R.S32.HI R2, RZ, 0x3, R2 ;  /* 0x00000003ff027819 */ /* 0x000fe20000011402 */
[----:B------:R0:W-:Y:S01]  /*1360*/  STG.E.U8 desc[UR10][R10.64], R27 ;  /* 0x0000001b0a007986 */ /* 0x0001e2000c10110a */
[----:B------:R-:W-:-:S02]  /*1370*/  VIMNMX R12, PT, PT, R12, UR7, !PT ;  /* 0x000000070c0c7c48 */ /* 0x000fc4000ffe0100 */
[----:B------:R-:W-:Y:S01]  /*1380*/  VIMNMX R14, PT, PT, R2, UR7, !PT ;  /* 0x00000007020e7c48 */ /* 0x000fe2000ffe0100 */
[----:B------:R-:W-:Y:S01]  /*1390*/  STG.E.U8 desc[UR10][R10.64+-0x1], R21 ;  /* 0xffffff150a007986 */ /* 0x000fe2000c10110a */
[----:B------:R-:W-:Y:S02]  /*13a0*/  VIMNMX R2, PT, PT, R15, UR6, PT ;  /* 0x000000060f027c48 */ /* 0x000fe4000bfe0100 */
[----:B------:R-:W-:Y:S01]  /*13b0*/  VIMNMX R12, PT, PT, R12, UR6, PT ;  /* 0x000000060c0c7c48 */ /* 0x000fe2000bfe0100 */
[----:B------:R-:W-:Y:S01]  /*13c0*/  STG.E.U8 desc[UR10][R10.64+0x2], R23 ;  /* 0x000002170a007986 */ /* 0x000fe2000c10110a */
[----:B------:R-:W-:Y:S02]  /*13d0*/  VIMNMX R15, PT, PT, R14, UR6, PT ;  /* 0x000000060e0f7c48 */ /* 0x000fe4000bfe0100 */
[----:B------:R-:W-:Y:S02]  /*13e0*/  VIADDMNMX R2, R2, R17, RZ, !PT ;  /* 0x0000001102027246 */ /* 0x000fe400078001ff */
[----:B------:R-:W-:-:S02]  /*13f0*/  VIADDMNMX R12, R12, R19, RZ, !PT ;  /* 0x000000130c0c7246 */ /* 0x000fc400078001ff */
[----:B------:R-:W-:Y:S02]  /*1400*/  VIADDMNMX R15, R15, R20, RZ, !PT ;  /* 0x000000140f0f7246 */ /* 0x000fe400078001ff */
[----:B------:R-:W-:Y:S02]  /*1410*/  VIMNMX R17, PT, PT, R12, 0xff, PT ;  /* 0x000000ff0c117848 */ /* 0x000fe40003fe0100 */
[----:B------:R-:W-:Y:S02]  /*1420*/  VIMNMX R19, PT, PT, R2, 0xff, PT ;  /* 0x000000ff02137848 */ /* 0x000fe40003fe0100 */
[----:B------:R-:W-:Y:S01]  /*1430*/  VIMNMX R25, PT, PT, R15, 0xff, PT ;  /* 0x000000ff0f197848 */ /* 0x000fe20003fe0100 */
[----:B------:R1:W-:Y:S04]  /*1440*/  STG.E.U8 desc[UR10][R10.64+-0x2], R17 ;  /* 0xfffffe110a007986 */ /* 0x0003e8000c10110a */
[----:B------:R2:W-:Y:S04]  /*1450*/  STG.E.U8 desc[UR10][R10.64+0x1], R19 ;  /* 0x000001130a007986 */ /* 0x0005e8000c10110a */
[----:B------:R3:W-:Y:S04]  /*1460*/  STG.E.U8 desc[UR10][R10.64+0x3], R25 ;  /* 0x000003190a007986 */ /* 0x0007e8000c10110a */
[----:B------:R-:W4:Y:S04]  /*1470*/  LDG.E.U8 R18, desc[UR10][R6.64] ;  /* 0x0000000a06127981 */ /* 0x000f28000c1e1100 */
[----:B------:R-:W5:Y:S04]  /*1480*/  LDG.E.U8 R15, desc[UR10][R6.64+-0x2] ;  /* 0xfffffe0a060f7981 */ /* 0x000f68000c1e1100 */
[----:B0-----:R-:W2:Y:S04]  /*1490*/  LDG.E.U8 R27, desc[UR10][R6.64+-0x1] ;  /* 0xffffff0a061b7981 */ /* 0x001ea8000c1e1100 */
[----:B------:R-:W3:Y:S04]  /*14a0*/  LDG.E.U8 R12, desc[UR10][R6.64+0x1] ;  /* 0x0000010a060c7981 */ /* 0x000ee8000c1e1100 */
[----:B------:R-:W3:Y:S04]  /*14b0*/  LDG.E.U8 R2, desc[UR10][R6.64+0x2] ;  /* 0x0000020a06027981 */ /* 0x000ee8000c1e1100 */
[----:B------:R-:W3:Y:S04]  /*14c0*/  LDG.E.U8 R14, desc[UR10][R6.64+0x3] ;  /* 0x0000030a060e7981 */ /* 0x000ee8000c1e1100 */
[----:B------:R-:W3:Y:S04]  /*14d0*/  LDG.E.U8 R20, desc[UR10][R6.64+-0x3] ;  /* 0xfffffd0a06147981 */ /* 0x000ee8000c1e1100 */
[----:B-1----:R-:W3:Y:S01]  /*14e0*/  LDG.E.U8 R17, desc[UR10][R6.64+0x4] ;  /* 0x0000040a06117981 */ /* 0x002ee2000c1e1100 */
[----:B----4-:R-:W-:-:S02]  /*14f0*/  VIADD R21, R18, 0x2 ;  /* 0x0000000212157836 */ /* 0x010fc40000000000 */
[----:B------:R-:W-:Y:S02]  /*1500*/  IMAD R16, R18, R13, 0x4 ;  /* 0x0000000412107424 */ /* 0x000fe400078e020d */
[C---:B-----5:R-:W-:Y:S02]  /*1510*/  IMAD.IADD R22, R15.reuse, 0x1, R21 ;  /* 0x000000010f167824 */ /* 0x060fe400078e0215 */
[----:B------:R-:W-:Y:S02]  /*1520*/  IMAD.IADD R16, R15, 0x1, R16 ;  /* 0x000000010f107824 */ /* 0x000fe400078e0210 */
[C---:B--2---:R-:W-:Y:S02]  /*1530*/  IMAD R23, R27.reuse, -0x3, R22 ;  /* 0xfffffffd1b177824 */ /* 0x044fe400078e0216 */
[----:B---3--:R-:W-:Y:S02]  /*1540*/  IMAD.IADD R19, R27, 0x1, R12 ;  /* 0x000000011b137824 */ /* 0x008fe400078e020c */
[----:B------:R-:W-:-:S02]  /*1550*/  IMAD.IADD R23, R12, 0x1, R23 ;  /* 0x000000010c177824 */ /* 0x000fc400078e0217 */
[----:B------:R-:W-:Y:S01]  /*1560*/  IMAD R19, R19, 0x2, R16 ;  /* 0x0000000213137824 */ /* 0x000fe200078e0210 */
[----:B------:R-:W-:Y:S01]  /*1570*/  IADD3 R16, PT, PT, R27, 0x4, R18 ;  /* 0x000000041b107810 */ /* 0x000fe20007ffe012 */
[----:B------:R-:W-:Y:S01]  /*1580*/  IMAD.IADD R25, R12, 0x1, R21 ;  /* 0x000000010c197824 */ /* 0x000fe200078e0215 */
[----:B------:R-:W-:Y:S01]  /*1590*/  SHF.R.S32.HI R23, RZ, 0x2, R23 ;  /* 0x00000002ff177819 */ /* 0x000fe20000011417 */
[----:B------:R-:W-:-:S03]  /*15a0*/  IMAD.IADD R19, R2, 0x1, R19 ;  /* 0x0000000102137824 */ /* 0x000fc600078e0213 */
[----:B------:R-:W-:Y:S01]  /*15b0*/  VIMNMX R21, PT, PT, R23, UR7, !PT ;  /* 0x0000000717157c48 */ /* 0x000fe2000ffe0100 */
[----:B------:R-:W-:Y:S01]  /*15c0*/  IMAD.IADD R23, R2, 0x1, R25 ;  /* 0x0000000102177824 */ /* 0x000fe200078e0219 */
[----:B------:R-:W-:Y:S01]  /*15d0*/  SHF.R.S32.HI R19, RZ, 0x3, R19 ;  /* 0x00000003ff137819 */ /* 0x000fe20000011413 */
[----:B------:R-:W-:Y:S01]  /*15e0*/  IMAD.IADD R25, R14, 0x1, R25 ;  /* 0x000000010e197824 */ /* 0x000fe200078e0219 */
[----:B------:R-:W-:Y:S01]  /*15f0*/  VIMNMX R22, PT, PT, R21, UR6, PT ;  /* 0x0000000615167c48 */ /* 0x000fe2000bfe0100 */
[--C-:B------:R-:W-:Y:S01]  /*1600*/  IMAD.IADD R21, R18, 0x1, R16.reuse ;  /* 0x0000000112157824 */ /* 0x100fe200078e0210 */
[----:B------:R-:W-:Y:S01]  /*1610*/  VIMNMX R19, PT, PT, R19, UR7, !PT ;  /* 0x0000000713137c48 */ /* 0x000fe2000ffe0100 */
[----:B------:R-:W-:Y:S02]  /*1620*/  IMAD R25, R2, -0x3, R25 ;  /* 0xfffffffd02197824 */ /* 0x000fe400078e0219 */
[----:B------:R-:W-:Y:S01]  /*1630*/  IMAD R21, R12, -0x6, R21 ;  /* 0xfffffffa0c157824 */ /* 0x000fe200078e0215 */
[----:B------:R-:W-:Y:S01]  /*1640*/  VIMNMX R29, PT, PT, R19, UR6, PT ;  /* 0x00000006131d7c48 */ /* 0x000fe2000bfe0100 */
[----:B------:R-:W-:Y:S01]  /*1650*/  IMAD R19, R15, -0x5, R16 ;  /* 0xfffffffb0f137824 */ /* 0x000fe200078e0210 */
[----:B------:R-:W-:Y:S01]  /*1660*/  SHF.R.S32.HI R25, RZ, 0x2, R25 ;  /* 0x00000002ff197819 */ /* 0x000fe20000011419 */
[C---:B------:R-:W-:Y:S01]  /*1670*/  IMAD.IADD R21, R14.reuse, 0x1, R21 ;  /* 0x000000010e157824 */ /* 0x040fe200078e0215 */
[----:B------:R-:W-:Y:S01]  /*1680*/  VIADDMNMX R29, R29, R18, RZ, !PT ;  /* 0x000000121d1d7246 */ /* 0x000fe200078001ff */
[----:B------:R-:W-:Y:S01]  /*1690*/  IMAD R18, R14, -0x5, R23 ;  /* 0xfffffffb0e127824 */ /* 0x000fe200078e0217 */
[----:B------:R-:W-:Y:S01]  /*16a0*/  VIMNMX R25, PT, PT, R25, UR7, !PT ;  /* 0x0000000719197c48 */ /* 0x000fe2000ffe0100 */
[----:B------:R-:W-:Y:S01]  /*16b0*/  IMAD R19, R20, 0x2, R19 ;  /* 0x0000000214137824 */ /* 0x000fe200078e0213 */
[----:B------:R-:W-:Y:S01]  /*16c0*/  VIADDMNMX R16, R22, R27, RZ, !PT ;  /* 0x0000001b16107246 */ /* 0x000fe200078001ff */
[----:B------:R-:W-:Y:S01]  /*16d0*/  IMAD R17, R17, 0x2, R18 ;  /* 0x0000000211117824 */ /* 0x000fe200078e0212 */
[----:B------:R-:W-:Y:S01]  /*16e0*/  VIMNMX R25, PT, PT, R25, UR6, PT ;  /* 0x0000000619197c48 */ /* 0x000fe2000bfe0100 */
[----:B------:R-:W-:Y:S01]  /*16f0*/  IMAD.IADD R19, R12, 0x1, R19 ;  /* 0x000000010c137824 */ /* 0x000fe200078e0213 */
[----:B------:R-:W-:Y:S01]  /*1700*/  VIMNMX R29, PT, PT, R29, 0xff, PT ;  /* 0x000000ff1d1d7848 */ /* 0x000fe20003fe0100 */
[----:B------:R-:W-:Y:S01]  /*1710*/  IMAD R21, R2, 0x2, R21 ;  /* 0x0000000202157824 */ /* 0x000fe200078e0215 */
[----:B------:R-:W-:Y:S01]  /*1720*/  VIADDMNMX R25, R25, R2, RZ, !PT ;  /* 0x0000000219197246 */ /* 0x000fe200078001ff */
[----:B------:R-:W-:Y:S01]  /*1730*/  VIADD R17, R17, 0x2 ;  /* 0x0000000211117836 */ /* 0x000fe20000000000 */
[----:B------:R-:W-:Y:S01]  /*1740*/  SHF.R.S32.HI R19, RZ, 0x3, R19 ;  /* 0x00000003ff137819 */ /* 0x000fe20000011413 */
[----:B------:R-:W-:Y:S01]  /*1750*/  STG.E.U8 desc[UR10][R6.64], R29 ;  /* 0x0000001d06007986 */ /* 0x000fe2000c10110a */
[----:B------:R-:W-:-:S02]  /*1760*/  SHF.R.S32.HI R21, RZ, 0x3, R21 ;  /* 0x00000003ff157819 */ /* 0x000fc40000011415 */
[----:B------:R-:W-:Y:S02]  /*1770*/  SHF.R.S32.HI R17, RZ, 0x3, R17 ;  /* 0x00000003ff117819 */ /* 0x000fe40000011411 */
[----:B------:R-:W-:Y:S02]  /*1780*/  VIMNMX R19, PT, PT, R19, UR7, !PT ;  /* 0x0000000713137c48 */ /* 0x000fe4000ffe0100 */
[----:B------:R-:W-:Y:S02]  /*1790*/  VIMNMX R21, PT, PT, R21, UR7, !PT ;  /* 0x0000000715157c48 */ /* 0x000fe4000ffe0100 */
[----:B------:R-:W-:Y:S02]  /*17a0*/  VIMNMX R17, PT, PT, R17, UR7, !PT ;  /* 0x0000000711117c48 */ /* 0x000fe4000ffe0100 */
[----:B------:R-:W-:Y:S02]  /*17b0*/  VIMNMX R18, PT, PT, R19, UR6, PT ;  /* 0x0000000613127c48 */ /* 0x000fe4000bfe0100 */
[----:B------:R-:W-:-:S02]  /*17c0*/  VIMNMX R21, PT, PT, R21, UR6, PT ;  /* 0x0000000615157c48 */ /* 0x000fc4000bfe0100 */
[----:B------:R-:W-:Y:S02]  /*17d0*/  VIMNMX R17, PT, PT, R17, UR6, PT ;  /* 0x0000000611117c48 */ /* 0x000fe4000bfe0100 */
[----:B------:R-:W-:Y:S02]  /*17e0*/  VIADDMNMX R18, R18, R15, RZ, !PT ;  /* 0x0000000f12127246 */ /* 0x000fe400078001ff */
[----:B------:R-:W-:Y:S02]  /*17f0*/  VIADDMNMX R21, R21, R12, RZ, !PT ;  /* 0x0000000c15157246 */ /* 0x000fe400078001ff */
[----:B------:R-:W-:Y:S02]  /*1800*/  VIADDMNMX R14, R17, R14, RZ, !PT ;  /* 0x0000000e110e7246 */ /* 0x000fe400078001ff */
[----:B------:R-:W-:Y:S02]  /*1810*/  VIMNMX R17, PT, PT, R16, 0xff, PT ;  /* 0x000000ff10117848 */ /* 0x000fe40003fe0100 */
[----:B------:R-:W-:-:S02]  /*1820*/  VIMNMX R19, PT, PT, R18, 0xff, PT ;  /* 0x000000ff12137848 */ /* 0x000fc40003fe0100 */
[----:B------:R-:W-:Y:S01]  /*1830*/  VIMNMX R21, PT, PT, R21, 0xff, PT ;  /* 0x000000ff15157848 */ /* 0x000fe20003fe0100 */
[----:B------:R0:W-:Y:S01]  /*1840*/  STG.E.U8 desc[UR10][R6.64+-0x1], R17 ;  /* 0xffffff1106007986 */ /* 0x0001e2000c10110a */
[----:B------:R-:W-:Y:S02]  /*1850*/  VIMNMX R25, PT, PT, R25, 0xff, PT ;  /* 0x000000ff19197848 */ /* 0x000fe40003fe0100 */
[----:B------:R-:W-:Y:S01]  /*1860*/  VIMNMX R23, PT, PT, R14, 0xff, PT ;  /* 0x000000ff0e177848 */ /* 0x000fe20003fe0100 */
[----:B------:R-:W-:Y:S04]  /*1870*/  STG.E.U8 desc[UR10][R6.64+-0x2], R19 ;  /* 0xfffffe1306007986 */ /* 0x000fe8000c10110a */
[----:B------:R1:W-:Y:S04]  /*1880*/  STG.E.U8 desc[UR10][R6.64+0x1], R21 ;  /* 0x0000011506007986 */ /* 0x0003e8000c10110a */
[----:B------:R-:W-:Y:S04]  /*1890*/  STG.E.U8 desc[UR10][R6.64+0x2], R25 ;  /* 0x0000021906007986 */ /* 0x000fe8000c10110a */
[----:B------:R2:W-:Y:S04]  /*18a0*/  STG.E.U8 desc[UR10][R6.64+0x3], R23 ;  /* 0x0000031706007986 */ /* 0x0005e8000c10110a */
[----:B------:R-:W1:Y:S04]  /*18b0*/  LDG.E.U8 R18, desc[UR10][R4.64] ;  /* 0x0000000a04127981 */ /* 0x000e68000c1e1100 */
[----:B------:R-:W3:Y:S04]  /*18c0*/  LDG.E.U8 R15, desc[UR10][R4.64+-0x2] ;  /* 0xfffffe0a040f7981 */ /* 0x000ee8000c1e1100 */
[----:B------:R-:W2:Y:S04]  /*18d0*/  LDG.E.U8 R27, desc[UR10][R4.64+-0x1] ;  /* 0xffffff0a041b7981 */ /* 0x000ea8000c1e1100 */
[----:B------:R-:W4:Y:S04]  /*18e0*/  LDG.E.U8 R12, desc[UR10][R4.64+0x1] ;  /* 0x0000010a040c7981 */ /* 0x000f28000c1e1100 */
[----:B------:R-:W5:Y:S04]  /*18f0*/  LDG.E.U8 R2, desc[UR10][R4.64+0x2] ;  /* 0x0000020a04027981 */ /* 0x000f68000c1e1100 */
[----:B------:R-:W5:Y:S04]  /*1900*/  LDG.E.U8 R14, desc[UR10][R4.64+0x3] ;  /* 0x0000030a040e7981 */ /* 0x000f68000c1e1100 */
[----:B------:R-:W5:Y:S04]  /*1910*/  LDG.E.U8 R20, desc[UR10][R4.64+-0x3] ;  /* 0xfffffd0a04147981 */ /* 0x000f68000c1e1100 */
[----:B0-----:R-:W5:Y:S01]  /*1920*/  LDG.E.U8 R17, desc[UR10][R4.64+0x4] ;  /* 0x0000040a04117981 */ /* 0x001f62000c1e1100 */
[----:B-1----:R-:W-:-:S02]  /*1930*/  VIADD R21, R18, 0x2 ;  /* 0x0000000212157836 */ /* 0x002fc40000000000 */
[----:B------:R-:W-:Y:S02]  /*1940*/  IMAD R16, R18, R13, 0x4 ;  /* 0x0000000412107424 */ /* 0x000fe400078e020d */
[C---:B---3--:R-:W-:Y:S02]  /*1950*/  IMAD.IADD R22, R15.reuse, 0x1, R21 ;  /* 0x000000010f167824 */ /* 0x048fe400078e0215 */
[----:B------:R-:W-:Y:S02]  /*1960*/  IMAD.IADD R16, R15, 0x1, R16 ;  /* 0x000000010f107824 */ /* 0x000fe400078e0210 */
[C---:B--2---:R-:W-:Y:S02]  /*1970*/  IMAD R23, R27.reuse, -0x3, R22 ;  /* 0xfffffffd1b177824 */ /* 0x044fe400078e0216 */
[----:B----4-:R-:W-:Y:S02]  /*1980*/  IMAD.IADD R19, R27, 0x1, R12 ;  /* 0x000000011b137824 */ /* 0x010fe400078e020c */
[----:B------:R-:W-:-:S02]  /*1990*/  IMAD.IADD R23, R12, 0x1, R23 ;  /* 0x000000010c177824 */ /* 0x000fc400078e0217 */
[----:B------:R-:W-:Y:S01]  /*19a0*/  IMAD R19, R19, 0x2, R16 ;  /* 0x0000000213137824 */ /* 0x000fe200078e0210 */
[----:B------:R-:W-:Y:S01]  /*19b0*/  IADD3 R16, PT, PT, R27, 0x4, R18 ;  /* 0x000000041b107810 */ /* 0x000fe20007ffe012 */
[----:B------:R-:W-:Y:S01]  /*19c0*/  IMAD.IADD R25, R12, 0x1, R21 ;  /* 0x000000010c197824 */ /* 0x000fe200078e0215 */
[----:B------:R-:W-:Y:S01]  /*19d0*/  SHF.R.S32.HI R23, RZ, 0x2, R23 ;  /* 0x00000002ff177819 */ /* 0x000fe20000011417 */
[----:B-----5:R-:W-:-:S03]  /*19e0*/  IMAD.IADD R19, R2, 0x1, R19 ;  /* 0x0000000102137824 */ /* 0x020fc600078e0213 */
        /* <DEDUP_REMOVED lines=44> */
[----:B------:R1:W-:Y:S04]  /*1cb0*/  STG.E.U8 desc[UR10][R4.64+-0x2], R19 ;  /* 0xfffffe1304007986 */ /* 0x0003e8000c10110a */
[----:B------:R2:W-:Y:S04]  /*1cc0*/  STG.E.U8 desc[UR10][R4.64+0x1], R21 ;  /* 0x0000011504007986 */ /* 0x0005e8000c10110a */
[----:B------:R-:W-:Y:S04]  /*1cd0*/  STG.E.U8 desc[UR10][R4.64+0x2], R25 ;  /* 0x0000021904007986 */ /* 0x000fe8000c10110a */
[----:B------:R3:W-:Y:S04]  /*1ce0*/  STG.E.U8 desc[UR10][R4.64+0x3], R23 ;  /* 0x0000031704007986 */ /* 0x0007e8000c10110a */
[----:B------:R-:W1:Y:S04]  /*1cf0*/  LDG.E.U8 R16, desc[UR10][R8.64] ;  /* 0x0000000a08107981 */ /* 0x000e68000c1e1100 */
[----:B------:R-:W4:Y:S04]  /*1d00*/  LDG.E.U8 R15, desc[UR10][R8.64+-0x2] ;  /* 0xfffffe0a080f7981 */ /* 0x000f28000c1e1100 */
[----:B------:R-:W2:Y:S04]  /*1d10*/  LDG.E.U8 R27, desc[UR10][R8.64+-0x1] ;  /* 0xffffff0a081b7981 */ /* 0x000ea8000c1e1100 */
[----:B------:R-:W5:Y:S04]  /*1d20*/  LDG.E.U8 R12, desc[UR10][R8.64+0x1] ;  /* 0x0000010a080c7981 */ /* 0x000f68000c1e1100 */
[----:B------:R-:W3:Y:S04]  /*1d30*/  LDG.E.U8 R18, desc[UR10][R8.64+-0x3] ;  /* 0xfffffd0a08127981 */ /* 0x000ee8000c1e1100 */
[----:B------:R-:W3:Y:S04]  /*1d40*/  LDG.E.U8 R14, desc[UR10][R8.64+0x2] ;  /* 0x0000020a080e7981 */ /* 0x000ee8000c1e1100 */
[----:B------:R-:W3:Y:S04]  /*1d50*/  LDG.E.U8 R2, desc[UR10][R8.64+0x3] ;  /* 0x0000030a08027981 */ /* 0x000ee8000c1e1100 */
[----:B0-----:R-:W3:Y:S01]  /*1d60*/  LDG.E.U8 R17, desc[UR10][R8.64+0x4] ;  /* 0x0000040a08117981 */ /* 0x001ee2000c1e1100 */
[----:B-1----:R-:W-:-:S04]  /*1d70*/  VIADD R19, R16, 0x2 ;  /* 0x0000000210137836 */ /* 0x002fc80000000000 */
[----:B----4-:R-:W-:-:S04]  /*1d80*/  IMAD.IADD R20, R15, 0x1, R19 ;  /* 0x000000010f147824 */ /* 0x010fc800078e0213 */
[C---:B--2---:R-:W-:Y:S01]  /*1d90*/  IMAD R21, R27.reuse, -0x3, R20 ;  /* 0xfffffffd1b157824 */ /* 0x044fe200078e0214 */
[----:B------:R-:W-:Y:S01]  /*1da0*/  IADD3 R22, PT, PT, R27, 0x4, R16 ;  /* 0x000000041b167810 */ /* 0x000fe20007ffe010 */
[----:B------:R-:W-:Y:S02]  /*1db0*/  IMAD R20, R16, R13, 0x4 ;  /* 0x0000000410147424 */ /* 0x000fe400078e020d */
[C---:B-----5:R-:W-:Y:S02]  /*1dc0*/  IMAD.IADD R21, R12.reuse, 0x1, R21 ;  /* 0x000000010c157824 */ /* 0x060fe400078e0215 */
[----:B---3--:R-:W-:Y:S02]  /*1dd0*/  IMAD R23, R15, -0x5, R22 ;  /* 0xfffffffb0f177824 */ /* 0x008fe400078e0216 */
[----:B------:R-:W-:Y:S01]  /*1de0*/  IMAD.IADD R25, R12, 0x1, R19 ;  /* 0x000000010c197824 */ /* 0x000fe200078e0213 */
[----:B------:R-:W-:Y:S01]  /*1df0*/  SHF.R.S32.HI R21, RZ, 0x2, R21 ;  /* 0x00000002ff157819 */ /* 0x000fe20000011415 */
[----:B------:R-:W-:-:S02]  /*1e00*/  IMAD R23, R18, 0x2, R23 ;  /* 0x0000000212177824 */ /* 0x000fc400078e0217 */
[----:B------:R-:W-:Y:S01]  /*1e10*/  IMAD.IADD R13, R27, 0x1, R12 ;  /* 0x000000011b0d7824 */ /* 0x000fe200078e020c */
[----:B------:R-:W-:Y:S01]  /*1e20*/  VIMNMX R18, PT, PT, R21, UR7, !PT ;  /* 0x0000000715127c48 */ /* 0x000fe2000ffe0100 */
[----:B------:R-:W-:Y:S02]  /*1e30*/  IMAD.IADD R20, R15, 0x1, R20 ;  /* 0x000000010f147824 */ /* 0x000fe400078e0214 */
[----:B------:R-:W-:Y:S02]  /*1e40*/  IMAD.IADD R29, R14, 0x1, R25 ;  /* 0x000000010e1d7824 */ /* 0x000fe400078e0219 */
[----:B------:R-:W-:Y:S02]  /*1e50*/  IMAD.IADD R21, R16, 0x1, R22 ;  /* 0x0000000110157824 */ /* 0x000fe400078e0216 */
[----:B------:R-:W-:Y:S01]  /*1e60*/  IMAD R19, R13, 0x2, R20 ;  /* 0x000000020d137824 */ /* 0x000fe200078e0214 */
[----:B------:R-:W-:Y:S01]  /*1e70*/  VIMNMX R20, PT, PT, R18, UR6, PT ;  /* 0x0000000612147c48 */ /* 0x000fe2000bfe0100 */
[----:B------:R-:W-:-:S02]  /*1e80*/  IMAD R18, R2, -0x5, R29 ;  /* 0xfffffffb02127824 */ /* 0x000fc400078e021d */
[----:B------:R-:W-:Y:S01]  /*1e90*/  IMAD R21, R12, -0x6, R21 ;  /* 0xfffffffa0c157824 */ /* 0x000fe200078e0215 */
[----:B------:R-:W-:Y:S01]  /*1ea0*/  VIADDMNMX R13, R20, R27, RZ, !PT ;  /* 0x0000001b140d7246 */ /* 0x000fe200078001ff */
[C---:B------:R-:W-:Y:S02]  /*1eb0*/  IMAD.IADD R25, R2.reuse, 0x1, R25 ;  /* 0x0000000102197824 */ /* 0x040fe400078e0219 */
[----:B------:R-:W-:Y:S02]  /*1ec0*/  IMAD R17, R17, 0x2, R18 ;  /* 0x0000000211117824 */ /* 0x000fe400078e0212 */
[----:B------:R-:W-:Y:S02]  /*1ed0*/  IMAD.IADD R21, R2, 0x1, R21 ;  /* 0x0000000102157824 */ /* 0x000fe400078e0215 */
[----:B------:R-:W-:Y:S02]  /*1ee0*/  IMAD.IADD R19, R14, 0x1, R19 ;  /* 0x000000010e137824 */ /* 0x000fe400078e0213 */
[----:B------:R-:W-:-:S02]  /*1ef0*/  IMAD.IADD R23, R12, 0x1, R23 ;  /* 0x000000010c177824 */ /* 0x000fc400078e0217 */
[C---:B------:R-:W-:Y:S01]  /*1f00*/  IMAD R25, R14.reuse, -0x3, R25 ;  /* 0xfffffffd0e197824 */ /* 0x040fe200078e0219 */
[----:B------:R-:W-:Y:S01]  /*1f10*/  SHF.R.S32.HI R19, RZ, 0x3, R19 ;  /* 0x00000003ff137819 */ /* 0x000fe20000011413 */
[----:B------:R-:W-:Y:S01]  /*1f20*/  IMAD R21, R14, 0x2, R21 ;  /* 0x000000020e157824 */ /* 0x000fe200078e0215 */
[----:B------:R-:W-:Y:S01]  /*1f30*/  SHF.R.S32.HI R23, RZ, 0x3, R23 ;  /* 0x00000003ff177819 */ /* 0x000fe20000011417 */
[----:B------:R-:W-:Y:S01]  /*1f40*/  VIADD R17, R17, 0x2 ;  /* 0x0000000211117836 */ /* 0x000fe20000000000 */
[----:B------:R-:W-:Y:S02]  /*1f50*/  SHF.R.S32.HI R25, RZ, 0x2, R25 ;  /* 0x00000002ff197819 */ /* 0x000fe40000011419 */
[----:B------:R-:W-:Y:S02]  /*1f60*/  SHF.R.S32.HI R21, RZ, 0x3, R21 ;  /* 0x00000003ff157819 */ /* 0x000fe40000011415 */
[----:B------:R-:W-:Y:S02]  /*1f70*/  SHF.R.S32.HI R17, RZ, 0x3, R17 ;  /* 0x00000003ff117819 */ /* 0x000fe40000011411 */
[----:B------:R-:W-:-:S02]  /*1f80*/  VIMNMX R19, PT, PT, R19, UR7, !PT ;  /* 0x0000000713137c48 */ /* 0x000fc4000ffe0100 */
[----:B------:R-:W-:Y:S02]  /*1f90*/  VIMNMX R23, PT, PT, R23, UR7, !PT ;  /* 0x0000000717177c48 */ /* 0x000fe4000ffe0100 */
[----:B------:R-:W-:Y:S02]  /*1fa0*/  VIMNMX R25, PT, PT, R25, UR7, !PT ;  /* 0x0000000719197c48 */ /* 0x000fe4000ffe0100 */
[----:B------:R-:W-:Y:S02]  /*1fb0*/  VIMNMX R21, PT, PT, R21, UR7, !PT ;  /* 0x0000000715157c48 */ /* 0x000fe4000ffe0100 */
[----:B------:R-:W-:Y:S02]  /*1fc0*/  VIMNMX R17, PT, PT, R17, UR7, !PT ;  /* 0x0000000711117c48 */ /* 0x000fe4000ffe0100 */
[----:B------:R-:W-:Y:S02]  /*1fd0*/  VIMNMX R19, PT, PT, R19, UR6, PT ;  /* 0x0000000613137c48 */ /* 0x000fe4000bfe0100 */
[----:B------:R-:W-:-:S02]  /*1fe0*/  VIMNMX R18, PT, PT, R23, UR6, PT ;  /* 0x0000000617127c48 */ /* 0x000fc4000bfe0100 */
[----:B------:R-:W-:Y:S02]  /*1ff0*/  VIMNMX R25, PT, PT, R25, UR6, PT ;  /* 0x0000000619197c48 */ /* 0x000fe4000bfe0100 */
[----:B------:R-:W-:Y:S02]  /*2000*/  VIMNMX R21, PT, PT, R21, UR6, PT ;  /* 0x0000000615157c48 */ /* 0x000fe4000bfe0100 */
[----:B------:R-:W-:Y:S02]  /*2010*/  VIMNMX R17, PT, PT, R17, UR6, PT ;  /* 0x0000000611117c48 */ /* 0x000fe4000bfe0100 */
[----:B------:R-:W-:Y:S02]  /*2020*/  VIADDMNMX R19, R19, R16, RZ, !PT ;  /* 0x0000001013137246 */ /* 0x000fe400078001ff */
[----:B------:R-:W-:Y:S02]  /*2030*/  VIADDMNMX R18, R18, R15, RZ, !PT ;  /* 0x0000000f12127246 */ /* 0x000fe400078001ff */
[----:B------:R-:W-:-:S02]  /*2040*/  VIADDMNMX R25, R25, R14, RZ, !PT ;  /* 0x0000000e19197246 */ /* 0x000fc400078001ff */
[----:B------:R-:W-:Y:S02]  /*2050*/  VIADDMNMX R12, R21, R12, RZ, !PT ;  /* 0x0000000c150c7246 */ /* 0x000fe400078001ff */
[----:B------:R-:W-:Y:S02]  /*2060*/  VIADDMNMX R2, R17, R2, RZ, !PT ;  /* 0x0000000211027246 */ /* 0x000fe400078001ff */
[----:B------:R-:W-:Y:S02]  /*2070*/  VIMNMX R19, PT, PT, R19, 0xff, PT ;  /* 0x000000ff13137848 */ /* 0x000fe40003fe0100 */
[----:B------:R-:W-:Y:S02]  /*2080*/  VIMNMX R17, PT, PT, R13, 0xff, PT ;  /* 0x000000ff0d117848 */ /* 0x000fe40003fe0100 */
[----:B------:R-:W-:Y:S01]  /*2090*/  VIMNMX R21, PT, PT, R18, 0xff, PT ;  /* 0x000000ff12157848 */ /* 0x000fe20003fe0100 */
[----:B------:R0:W-:Y:S01]  /*20a0*/  STG.E.U8 desc[UR10][R8.64], R19 ;  /* 0x0000001308007986 */ /* 0x0001e2000c10110a */
[----:B------:R-:W-:-:S02]  /*20b0*/  VIMNMX R25, PT, PT, R25, 0xff, PT ;  /* 0x000000ff19197848 */ /* 0x000fc40003fe0100 */
[----:B------:R-:W-:Y:S01]  /*20c0*/  VIMNMX R23, PT, PT, R12, 0xff, PT ;  /* 0x000000ff0c177848 */ /* 0x000fe20003fe0100 */
[----:B------:R0:W-:Y:S01]  /*20d0*/  STG.E.U8 desc[UR10][R8.64+-0x1], R17 ;  /* 0xffffff1108007986 */ /* 0x0001e2000c10110a */
[----:B------:R-:W-:Y:S02]  /*20e0*/  VIMNMX R27, PT, PT, R2, 0xff, PT ;  /* 0x000000ff021b7848 */ /* 0x000fe40003fe0100 */
[----:B------:R-:W-:Y:S01]  /*20f0*/  PRMT R15, R17, 0x7610, R15 ;  /* 0x00007610110f7816 */ /* 0x000fe2000000000f */
[----:B------:R0:W-:Y:S01]  /*2100*/  STG.E.U8 desc[UR10][R8.64+-0x2], R21 ;  /* 0xfffffe1508007986 */ /* 0x0001e2000c10110a */
[----:B------:R-:W-:Y:S02]  /*2110*/  PRMT R12, R21, 0x7610, R12 ;  /* 0x00007610150c7816 */ /* 0x000fe4000000000c */
[----:B------:R-:W-:Y:S01]  /*2120*/  PRMT R35, R19, 0x7610, R35 ;  /* 0x0000761013237816 */ /* 0x000fe20000000023 */
[----:B------:R0:W-:Y:S01]  /*2130*/  STG.E.U8 desc[UR10][R8.64+0x1], R23 ;  /* 0x0000011708007986 */ /* 0x0001e2000c10110a */
[----:B------:R-:W-:-:S02]  /*2140*/  PRMT R13, R25, 0x7610, R13 ;  /* 0x00007610190d7816 */ /* 0x000fc4000000000d */
[----:B------:R-:W-:Y:S01]  /*2150*/  PRMT R14, R23, 0x7610, R14 ;  /* 0x00007610170e7816 */ /* 0x000fe2000000000e */
[----:B------:R0:W-:Y:S01]  /*2160*/  STG.E.U8 desc[UR10][R8.64+0x2], R25 ;  /* 0x0000021908007986 */ /* 0x0001e2000c10110a */
[----:B------:R-:W-:-:S03]  /*2170*/  PRMT R2, R27, 0x7610, R2 ;  /* 0x000076101b027816 */ /* 0x000fc60000000002 */
[----:B------:R0:W-:Y:S04]  /*2180*/  STG.E.U8 desc[UR10][R8.64+0x3], R27 ;  /* 0x0000031b08007986 */ /* 0x0001e8000c10110a */
.L_x_13:
[----:B------:R-:W-:Y:S05]  /*2190*/  BSYNC.RECONVERGENT B1 ;  /* 0x0000000000017941 */ /* 0x000fea0003800200 */
.L_x_12:
[----:B------:R-:W-:Y:S05]  /*21a0*/  @P0 BRA `(.L_x_9) ;  /* 0x0000000c00780947 */ /* 0x000fea0003800000 */
[----:B------:R-:W2:Y:S04]  /*21b0*/  LDG.E.U8 R33, desc[UR10][R10.64] ;  /* 0x0000000a0a217981 */ /* 0x000ea8000c1e1100 */
[----:B------:R-:W2:Y:S04]  /*21c0*/  LDG.E.U8 R34, desc[UR10][R10.64+-0x1] ;  /* 0xffffff0a0a227981 */ /* 0x000ea8000c1e1100 */
[----:B------:R-:W3:Y:S04]  /*21d0*/  LDG.E.U8 R32, desc[UR10][R10.64+0x1] ;  /* 0x0000010a0a207981 */ /* 0x000ee8000c1e1100 */
[----:B------:R-:W4:Y:S04]  /*21e0*/  LDG.E.U8 R31, desc[UR10][R10.64+0x2] ;  /* 0x0000020a0a1f7981 */ /* 0x000f28000c1e1100 */
[----:B------:R-:W4:Y:S04]  /*21f0*/  LDG.E.U8 R30, desc[UR10][R10.64+-0x2] ;  /* 0xfffffe0a0a1e7981 */ /* 0x000f28000c1e1100 */
[----:B------:R-:W4:Y:S04]  /*2200*/  LDG.E.U8 R29, desc[UR10][R10.64+0x3] ;  /* 0x0000030a0a1d7981 */ /* 0x000f28000c1e1100 */
[----:B0-----:R-:W4:Y:S04]  /*2210*/  LDG.E.U8 R27, desc[UR10][R6.64] ;  /* 0x0000000a061b7981 */ /* 0x001f28000c1e1100 */
[----:B------:R-:W4:Y:S04]  /*2220*/  LDG.E.U8 R28, desc[UR10][R6.64+-0x1] ;  /* 0xffffff0a061c7981 */ /* 0x000f28000c1e1100 */
[----:B------:R-:W4:Y:S04]  /*2230*/  LDG.E.U8 R26, desc[UR10][R6.64+0x1] ;  /* 0x0000010a061a7981 */ /* 0x000f28000c1e1100 */
[----:B------:R-:W4:Y:S04]  /*2240*/  LDG.E.U8 R25, desc[UR10][R6.64+0x2] ;  /* 0x0000020a06197981 */ /* 0x000f28000c1e1100 */
[----:B------:R0:W5:Y:S04]  /*2250*/  LDG.E.U8 R23, desc[UR10][R4.64] ;  /* 0x0000000a04177981 */ /* 0x000168000c1e1100 */
[----:B------:R0:W5:Y:S04]  /*2260*/  LDG.E.U8 R24, desc[UR10][R4.64+-0x1] ;  /* 0xffffff0a04187981 */ /* 0x000168000c1e1100 */
[----:B------:R0:W5:Y:S04]  /*2270*/  LDG.E.U8 R22, desc[UR10][R4.64+0x1] ;  /* 0x0000010a04167981 */ /* 0x000168000c1e1100 */
[----:B------:R0:W5:Y:S04]  /*2280*/  LDG.E.U8 R21, desc[UR10][R4.64+0x2] ;  /* 0x0000020a04157981 */ /* 0x000168000c1e1100 */
[----:B------:R0:W5:Y:S04]  /*2290*/  LDG.E.U8 R20, desc[UR10][R6.64+-0x2] ;  /* 0xfffffe0a06147981 */ /* 0x000168000c1e1100 */
[----:B------:R0:W5:Y:S04]  /*22a0*/  LDG.E.U8 R19, desc[UR10][R6.64+0x3] ;  /* 0x0000030a06137981 */ /* 0x000168000c1e1100 */
[----:B------:R0:W5:Y:S04]  /*22b0*/  LDG.E.U8 R18, desc[UR10][R4.64+-0x2] ;  /* 0xfffffe0a04127981 */ /* 0x000168000c1e1100 */
[----:B------:R0:W5:Y:S01]  /*22c0*/  LDG.E.U8 R17, desc[UR10][R4.64+0x3] ;  /* 0x0000030a04117981 */ /* 0x000162000c1e1100 */
[----:B------:R-:W-:Y:S01]  /*22d0*/  IMAD.MOV.U32 R39, RZ, RZ, -0x3 ;  /* 0xfffffffdff277424 */ /* 0x000fe200078e00ff */
[----:B------:R-:W-:Y:S01]  /*22e0*/  LOP3.LUT R14, R14, 0xff, RZ, 0xc0, !PT ;  /* 0x000000ff0e0e7812 */ /* 0x000fe200078ec0ff */
[----:B------:R-:W-:Y:S01]  /*22f0*/  IMAD.U32 R36, RZ, RZ, UR4 ;  /* 0x00000004ff247e24 */ /* 0x000fe2000f8e00ff */
[----:B------:R-:W-:Y:S01]  /*2300*/  LOP3.LUT R13, R13, 0xffff, RZ, 0xc0, !PT ;  /* 0x0000ffff0d0d7812 */ /* 0x000fe200078ec0ff */
[----:B------:R-:W-:Y:S01]  /*2310*/  BSSY.RECONVERGENT B1, `(.L_x_14) ;  /* 0x0000044000017945 */ /* 0x000fe20003800200 */
[----:B------:R-:W-:Y:S01]  /*2320*/  LOP3.LUT R35, R35, 0xff, RZ, 0xc0, !PT ;  /* 0x000000ff23237812 */ /* 0x000fe200078ec0ff */
[----:B------:R-:W-:Y:S01]  /*2330*/  IMAD R36, R36, 0xa, RZ ;  /* 0x0000000a24247824 */ /* 0x000fe200078e02ff */
[----:B------:R-:W-:Y:S01]  /*2340*/  LOP3.LUT R38, R15, 0xffff, RZ, 0xc0, !PT ;  /* 0x0000ffff0f267812 */ /* 0x000fe200078ec0ff */
[----:B------:R-:W-:Y:S01]  /*2350*/  IMAD R40, R13, -0x2, R14 ;  /* 0xfffffffe0d287824 */ /* 0x000fe200078e020e */
[----:B------:R-:W-:Y:S01]  /*2360*/  LOP3.LUT R12, R12, 0xff, RZ, 0xc0, !PT ;  /* 0x000000ff0c0c7812 */ /* 0x000fe200078ec0ff */
[----:B--2---:R-:W-:-:S02]  /*2370*/  IMAD R15, R34, -0x2, R33 ;  /* 0xfffffffe220f7824 */ /* 0x004fc400078e0221 */
[----:B---3--:R-:W-:Y:S02]  /*2380*/  IMAD.IADD R16, R32, 0x1, -R33 ;  /* 0x0000000120107824 */ /* 0x008fe400078e0a21 */
[----:B----4-:R-:W-:-:S04]  /*2390*/  IMAD.IADD R37, R31, 0x1, -R34 ;  /* 0x000000011f257824 */ /* 0x010fc800078e0a22 */
[----:B------:R-:W-:Y:S02]  /*23a0*/  IMAD R16, R16, -0x3, R37 ;  /* 0xfffffffd10107824 */ /* 0x000fe400078e0225 */
[----:B------:R-:W-:Y:S02]  /*23b0*/  IMAD.IADD R15, R30, 0x1, R15 ;  /* 0x000000011e0f7824 */ /* 0x000fe400078e020f */
[----:B------:R-:W-:Y:S02]  /*23c0*/  IMAD R16, R16, R39, 0x8 ;  /* 0x0000000810107424 */ /* 0x000fe400078e0227 */
[----:B------:R-:W-:-:S03]  /*23d0*/  IMAD R39, R38, -0x2, R35 ;  /* 0xfffffffe26277824 */ /* 0x000fc600078e0223 */
[----:B------:R-:W-:Y:S01]  /*23e0*/  SHF.R.S32.HI R16, RZ, 0x4, R16 ;  /* 0x00000004ff107819 */ /* 0x000fe20000011410 */
[----:B------:R-:W-:-:S03]  /*23f0*/  IMAD.IADD R39, R12, 0x1, R39 ;  /* 0x000000010c277824 */ /* 0x000fc600078e0227 */
[----:B------:R-:W-:Y:S02]  /*2400*/  IABS R37, R16 ;  /* 0x0000001000257213 */ /* 0x000fe40000000000 */
[----:B------:R-:W-:Y:S02]  /*2410*/  IABS R39, R39 ;  /* 0x0000002700277213 */ /* 0x000fe40000000000 */
[----:B------:R-:W-:Y:S02]  /*2420*/  ISETP.GE.U32.AND P0, PT, R37, R36, PT ;  /* 0x000000242500720c */ /* 0x000fe40003f06070 */
[----:B------:R-:W-:Y:S01]  /*2430*/  LOP3.LUT R37, R2, 0xff, RZ, 0xc0, !PT ;  /* 0x000000ff02257812 */ /* 0x000fe200078ec0ff */
[----:B------:R-:W-:-:S04]  /*2440*/  IMAD R2, R31, -0x2, R32 ;  /* 0xfffffffe1f027824 */ /* 0x000fc800078e0220 */
[----:B------:R-:W-:Y:S02]  /*2450*/  IMAD.IADD R40, R37, 0x1, R40 ;  /* 0x0000000125287824 */ /* 0x000fe400078e0228 */
[----:B------:R-:W-:-:S03]  /*2460*/  IMAD.IADD R2, R29, 0x1, R2 ;  /* 0x000000011d027824 */ /* 0x000fc600078e0202 */
[----:B------:R-:W-:Y:S02]  /*2470*/  IABS R41, R40 ;  /* 0x0000002800297213 */ /* 0x000fe40000000000 */
[----:B------:R-:W-:Y:S01]  /*2480*/  IABS R40, R15 ;  /* 0x0000000f00287213 */ /* 0x000fe20000000000 */
[----:B------:R-:W-:Y:S01]  /*2490*/  IMAD.MOV.U32 R15, RZ, RZ, R39 ;  /* 0x000000ffff0f7224 */ /* 0x000fe200078e0027 */
[----:B------:R-:W-:Y:S01]  /*24a0*/  IABS R42, R2 ;  /* 0x00000002002a7213 */ /* 0x000fe20000000000 */
[----:B------:R-:W-:Y:S02]  /*24b0*/  IMAD.MOV.U32 R39, RZ, RZ, R41 ;  /* 0x000000ffff277224 */ /* 0x000fe400078e0029 */
[----:B------:R-:W-:Y:S02]  /*24c0*/  IMAD.MOV.U32 R2, RZ, RZ, R40 ;  /* 0x000000ffff027224 */ /* 0x000fe400078e0028 */
[----:B------:R-:W-:Y:S02]  /*24d0*/  IMAD.MOV.U32 R40, RZ, RZ, R42 ;  /* 0x000000ffff287224 */ /* 0x000fe400078e002a */
[----:B------:R-:W-:-:S02]  /*24e0*/  IMAD.IADD R15, R15, 0x1, R2 ;  /* 0x000000010f0f7824 */ /* 0x000fc400078e0202 */
[----:B------:R-:W-:Y:S02]  /*24f0*/  IMAD.IADD R2, R39, 0x1, R40 ;  /* 0x0000000127027824 */ /* 0x000fe400078e0228 */
[----:B------:R-:W-:Y:S02]  /*2500*/  IMAD.IADD R39, R26, 0x1, -R27 ;  /* 0x000000011a277824 */ /* 0x000fe400078e0a1b */
[----:B------:R-:W-:Y:S01]  /*2510*/  IMAD.IADD R40, R25, 0x1, -R28 ;  /* 0x0000000119287824 */ /* 0x000fe200078e0a1c */
[----:B0-----:R-:W-:Y:S06]  /*2520*/  @P0 BRA `(.L_x_15) ;  /* 0x0000000000880947 */ /* 0x001fec0003800000 */
[----:B------:R-:W-:Y:S01]  /*2530*/  USHF.L.U32 UR7, UR4, 0x1, URZ ;  /* 0x0000000104077899 */ /* 0x000fe200080006ff */
[----:B------:R-:W-:Y:S01]  /*2540*/  IADD3 R30, PT, PT, R33, 0x1, R30 ;  /* 0x00000001211e7810 */ /* 0x000fe20007ffe01e */
[----:B------:R-:W-:Y:S01]  /*2550*/  UIMAD UR6, UR5, 0x3, URZ ;  /* 0x00000003050678a4 */ /* 0x000fe2000f8e02ff */
[----:B------:R-:W-:Y:S01]  /*2560*/  IADD3 R41, PT, PT, R32, 0x1, R29 ;  /* 0x0000000120297810 */ /* 0x000fe20007ffe01d */
[----:B------:R-:W-:Y:S01]  /*2570*/  UIADD3 UR8, UPT, UPT, -UR7, URZ, URZ ;  /* 0x000000ff07087290 */ /* 0x000fe2000fffe1ff */
[----:B------:R-:W-:Y:S01]  /*2580*/  SHF.R.U32.HI R29, RZ, 0x1, R30 ;  /* 0x00000001ff1d7819 */ /* 0x000fe2000001161e */
[----:B------:R-:W-:Y:S01]  /*2590*/  USHF.R.U32.HI UR6, URZ, 0x4, UR6 ;  /* 0x00000004ff067899 */ /* 0x000fe20008011606 */
[----:B------:R-:W-:-:S03]  /*25a0*/  SHF.R.U32.HI R41, RZ, 0x1, R41 ;  /* 0x00000001ff297819 */ /* 0x000fc60000011629 */
[----:B------:R-:W-:Y:S01]  /*25b0*/  VIMNMX R16, PT, PT, R16, UR8, !PT ;  /* 0x0000000810107c48 */ /* 0x000fe2000ffe0100 */
[----:B------:R-:W-:Y:S01]  /*25c0*/  USHF.R.U32.HI UR8, URZ, 0x1, UR4 ;  /* 0x00000001ff087899 */ /* 0x000fe20008011604 */
[----:B------:R-:W-:Y:S02]  /*25d0*/  ISETP.GE.U32.AND P1, PT, R2, UR6, PT ;  /* 0x0000000602007c0c */ /* 0x000fe4000bf26070 */
[----:B------:R-:W-:Y:S01]  /*25e0*/  VIMNMX R16, PT, PT, R16, UR7, PT ;  /* 0x0000000710107c48 */ /* 0x000fe2000bfe0100 */
[----:B------:R-:W-:Y:S01]  /*25f0*/  UIADD3 UR7, UPT, UPT, -UR8, URZ, URZ ;  /* 0x000000ff08077290 */ /* 0x000fe2000fffe1ff */
[----:B------:R-:W-:Y:S02]  /*2600*/  ISETP.GE.U32.AND P0, PT, R15, UR6, PT ;  /* 0x000000060f007c0c */ /* 0x000fe4000bf06070 */
[----:B------:R-:W-:Y:S02]  /*2610*/  IADD3 R29, PT, PT, R16, R29, -R34 ;  /* 0x0000001d101d7210 */ /* 0x000fe40007ffe822 */
[----:B------:R-:W-:-:S02]  /*2620*/  IADD3 R41, PT, PT, R41, -R16, -R31 ;  /* 0x8000001029297210 */ /* 0x000fc40007ffe81f */
[----:B------:R-:W-:Y:S02]  /*2630*/  SHF.R.S32.HI R29, RZ, 0x1, R29 ;  /* 0x00000001ff1d7819 */ /* 0x000fe4000001141d */
[----:B------:R-:W-:Y:S02]  /*2640*/  SHF.R.S32.HI R41, RZ, 0x1, R41 ;  /* 0x00000001ff297819 */ /* 0x000fe40000011429 */
[----:B------:R-:W-:Y:S02]  /*2650*/  VIMNMX R29, PT, PT, R29, UR7, !PT ;  /* 0x000000071d1d7c48 */ /* 0x000fe4000ffe0100 */
[----:B------:R-:W-:Y:S02]  /*2660*/  VIMNMX R30, PT, PT, R41, UR7, !PT ;  /* 0x00000007291e7c48 */ /* 0x000fe4000ffe0100 */
[----:B------:R-:W-:Y:S02]  /*2670*/  VIMNMX R29, PT, PT, R29, UR8, PT ;  /* 0x000000081d1d7c48 */ /* 0x000fe4000bfe0100 */
[----:B------:R-:W-:-:S02]  /*2680*/  @!P1 VIMNMX R30, PT, PT, R30, UR8, PT ;  /* 0x000000081e1e9c48 */ /* 0x000fc4000bfe0100 */
[----:B------:R-:W-:Y:S02]  /*2690*/  VIADDMNMX R33, R16, R33, RZ, !PT ;  /* 0x0000002110217246 */ /* 0x000fe400078001ff */
[----:B------:R-:W-:Y:S02]  /*26a0*/  VIADDMNMX R16, R32, -R16, RZ, !PT ;  /* 0x8000001020107246 */ /* 0x000fe400078001ff */
[----:B------:R-:W-:Y:S02]  /*26b0*/  @!P0 VIADDMNMX R34, R29, R34, RZ, !PT ;  /* 0x000000221d228246 */ /* 0x000fe400078001ff */
[----:B------:R-:W-:Y:S02]  /*26c0*/  @!P1 VIADDMNMX R30, R30, R31, RZ, !PT ;  /* 0x0000001f1e1e9246 */ /* 0x000fe400078001ff */
[----:B------:R-:W-:Y:S02]  /*26d0*/  VIMNMX R33, PT, PT, R33, 0xff, PT ;  /* 0x000000ff21217848 */ /* 0x000fe40003fe0100 */
[----:B------:R-:W-:-:S02]  /*26e0*/  VIMNMX R29, PT, PT, R16, 0xff, PT ;  /* 0x000000ff101d7848 */ /* 0x000fc40003fe0100 */
[----:B------:R-:W-:Y:S01]  /*26f0*/  @!P0 VIMNMX R31, PT, PT, R34, 0xff, PT ;  /* 0x000000ff221f8848 */ /* 0x000fe20003fe0100 */
[----:B------:R0:W-:Y:S01]  /*2700*/  STG.E.U8 desc[UR10][R10.64], R33 ;  /* 0x000000210a007986 */ /* 0x0001e2000c10110a */
[----:B------:R-:W-:-:S03]  /*2710*/  @!P1 VIMNMX R41, PT, PT, R30, 0xff, PT ;  /* 0x000000ff1e299848 */ /* 0x000fc60003fe0100 */
[----:B------:R0:W-:Y:S04]  /*2720*/  STG.E.U8 desc[UR10][R10.64+0x1], R29 ;  /* 0x0000011d0a007986 */ /* 0x0001e8000c10110a */
[----:B------:R0:W-:Y:S04]  /*2730*/  @!P0 STG.E.U8 desc[UR10][R10.64+-0x1], R31 ;  /* 0xffffff1f0a008986 */ /* 0x0001e8000c10110a */
[----:B------:R0:W-:Y:S02]  /*2740*/  @!P1 STG.E.U8 desc[UR10][R10.64+0x2], R41 ;  /* 0x000002290a009986 */ /* 0x0001e4000c10110a */
.L_x_15:
[----:B------:R-:W-:Y:S05]  /*2750*/  BSYNC.RECONVERGENT B1 ;  /* 0x0000000000017941 */ /* 0x000fea0003800200 */
.L_x_14:
[----:B0-----:R-:W-:Y:S01]  /*2760*/  IMAD.MOV.U32 R11, RZ, RZ, -0x3 ;  /* 0xfffffffdff0b7424 */ /* 0x001fe200078e00ff */
[----:B------:R-:W-:Y:S01]  /*2770*/  BSSY.RECONVERGENT B1, `(.L_x_16) ;  /* 0x0000038000017945 */ /* 0x000fe20003800200 */
[----:B------:R-:W-:Y:S02]  /*2780*/  IMAD R16, R39, -0x3, R40 ;  /* 0xfffffffd27107824 */ /* 0x000fe400078e0228 */
[----:B------:R-:W-:Y:S02]  /*2790*/  IMAD.IADD R29, R14, 0x1, -R35 ;  /* 0x000000010e1d7824 */ /* 0x000fe400078e0a23 */
[----:B------:R-:W-:Y:S02]  /*27a0*/  IMAD R16, R16, R11, 0x8 ;  /* 0x0000000810107424 */ /* 0x000fe400078e020b */
[----:B------:R-:W-:Y:S02]  /*27b0*/  IMAD.IADD R30, R13, 0x1, -R38 ;  /* 0x000000010d1e7824 */ /* 0x000fe400078e0a26 */
[----:B-----5:R-:W-:Y:S01]  /*27c0*/  IMAD.IADD R10, R22, 0x1, -R23 ;  /* 0x00000001160a7824 */ /* 0x020fe200078e0a17 */
[----:B------:R-:W-:Y:S01]  /*27d0*/  SHF.R.S32.HI R16, RZ, 0x4, R16 ;  /* 0x00000004ff107819 */ /* 0x000fe20000011410 */
[----:B------:R-:W-:-:S02]  /*27e0*/  IMAD.IADD R11, R21, 0x1, -R24 ;  /* 0x00000001150b7824 */ /* 0x000fc400078e0a18 */
[----:B------:R-:W-:Y:S01]  /*27f0*/  IMAD R29, R29, -0x3, R30 ;  /* 0xfffffffd1d1d7824 */ /* 0x000fe200078e021e */
[----:B------:R-:W-:Y:S01]  /*2800*/  IABS R30, R16 ;  /* 0x00000010001e7213 */ /* 0x000fe20000000000 */
[----:B------:R-:W-:Y:S02]  /*2810*/  IMAD.MOV.U32 R34, RZ, RZ, -0x3 ;  /* 0xfffffffdff227424 */ /* 0x000fe400078e00ff */
[----:B------:R-:W-:Y:S02]  /*2820*/  IMAD R11, R10, -0x3, R11 ;  /* 0xfffffffd0a0b7824 */ /* 0x000fe400078e020b */
[----:B------:R-:W-:Y:S02]  /*2830*/  IMAD R10, R29, R34, 0x8 ;  /* 0x000000081d0a7424 */ /* 0x000fe400078e0222 */
[----:B------:R-:W-:Y:S02]  /*2840*/  IMAD.MOV.U32 R29, RZ, RZ, R30 ;  /* 0x000000ffff1d7224 */ /* 0x000fe400078e001e */
[----:B------:R-:W-:Y:S01]  /*2850*/  IMAD.MOV.U32 R32, RZ, RZ, -0x3 ;  /* 0xfffffffdff207424 */ /* 0x000fe200078e00ff */
[----:B------:R-:W-:-:S02]  /*2860*/  SHF.R.S32.HI R10, RZ, 0x4, R10 ;  /* 0x00000004ff0a7819 */ /* 0x000fc4000001140a */
[----:B------:R-:W-:Y:S01]  /*2870*/  ISETP.GE.U32.AND P0, PT, R29, R36, PT ;  /* 0x000000241d00720c */ /* 0x000fe20003f06070 */
[----:B------:R-:W-:Y:S01]  /*2880*/  IMAD R11, R11, R32, 0x8 ;  /* 0x000000080b0b7424 */ /* 0x000fe200078e0220 */
[----:B------:R-:W-:-:S04]  /*2890*/  IABS R29, R10 ;  /* 0x0000000a001d7213 */ /* 0x000fc80000000000 */
[----:B------:R-:W-:-:S04]  /*28a0*/  SHF.R.S32.HI R11, RZ, 0x4, R11 ;  /* 0x00000004ff0b7819 */ /* 0x000fc8000001140b */
[----:B------:R-:W-:-:S03]  /*28b0*/  IABS R31, R11 ;  /* 0x0000000b001f7213 */ /* 0x000fc60000000000 */
[----:B------:R-:W-:Y:S05]  /*28c0*/  @P0 BRA `(.L_x_17) ;  /* 0x0000000000880947 */ /* 0x000fea0003800000 */
        /* <DEDUP_REMOVED lines=34> */
.L_x_17:
[----:B------:R-:W-:Y:S05]  /*2af0*/  BSYNC.RECONVERGENT B1 ;  /* 0x0000000000017941 */ /* 0x000fea0003800200 */
.L_x_16:
[-C--:B------:R-:W-:Y:S01]  /*2b00*/  ISETP.GE.U32.AND P0, PT, R31, R36.reuse, PT ;  /* 0x000000241f00720c */ /* 0x080fe20003f06070 */
[----:B------:R-:W-:Y:S01]  /*2b10*/  UIMAD UR6, UR5, 0x3, URZ ;  /* 0x00000003050678a4 */ /* 0x000fe2000f8e02ff */
[----:B0-----:R-:W-:Y:S01]  /*2b20*/  IMAD.U32 R6, RZ, RZ, UR4 ;  /* 0x00000004ff067e24 */ /* 0x001fe2000f8e00ff */
[----:B------:R-:W-:Y:S01]  /*2b30*/  BSSY.RECONVERGENT B1, `(.L_x_18) ;  /* 0x0000026000017945 */ /* 0x000fe20003800200 */
[----:B------:R-:W-:Y:S01]  /*2b40*/  IMAD.U32 R16, RZ, RZ, UR4 ;  /* 0x00000004ff107e24 */ /* 0x000fe2000f8e00ff */
[----:B------:R-:W-:Y:S02]  /*2b50*/  ISETP.GE.U32.AND P2, PT, R29, R36, PT ;  /* 0x000000241d00720c */ /* 0x000fe40003f46070 */
[----:B------:R-:W-:Y:S01]  /*2b60*/  IMAD.U32 R7, RZ, RZ, UR6 ;  /* 0x00000006ff077e24 */ /* 0x000fe2000f8e00ff */
[----:B------:R-:W-:Y:S01]  /*2b70*/  SHF.R.U32.HI R6, RZ, 0x1, R6 ;  /* 0x00000001ff067819 */ /* 0x000fe20000011606 */
[----:B------:R-:W-:-:S03]  /*2b80*/  IMAD.SHL.U32 R16, R16, 0x2, RZ ;  /* 0x0000000210107824 */ /* 0x000fc600078e00ff */
[----:B------:R-:W-:Y:S01]  /*2b90*/  SHF.R.U32.HI R7, RZ, 0x4, R7 ;  /* 0x00000004ff077819 */ /* 0x000fe20000011607 */
[----:B------:R-:W-:Y:S06]  /*2ba0*/  @P0 BRA `(.L_x_19) ;  /* 0x0000000000780947 */ /* 0x000fec0003800000 */
[----:B------:R-:W-:Y:S01]  /*2bb0*/  IMAD.MOV R20, RZ, RZ, -R16 ;  /* 0x000000ffff147224 */ /* 0x000fe200078e0a10 */
[----:B------:R-:W-:Y:S01]  /*2bc0*/  IADD3 R18, PT, PT, R23, 0x1, R18 ;  /* 0x0000000117127810 */ /* 0x000fe20007ffe012 */
[----:B------:R-:W-:Y:S01]  /*2bd0*/  IMAD.MOV R19, RZ, RZ, -R6 ;  /* 0x000000ffff137224 */ /* 0x000fe200078e0a06 */
[----:B------:R-:W-:Y:S02]  /*2be0*/  IADD3 R17, PT, PT, R22, 0x1, R17 ;  /* 0x0000000116117810 */ /* 0x000fe40007ffe011 */
[----:B------:R-:W-:Y:S02]  /*2bf0*/  VIMNMX R11, PT, PT, R11, R20, !PT ;  /* 0x000000140b0b7248 */ /* 0x000fe40007fe0100 */
[----:B------:R-:W-:Y:S02]  /*2c00*/  SHF.R.U32.HI R18, RZ, 0x1, R18 ;  /* 0x00000001ff127819 */ /* 0x000fe40000011612 */
[----:B------:R-:W-:Y:S02]  /*2c10*/  VIMNMX R11, PT, PT, R16, R11, PT ;  /* 0x0000000b100b7248 */ /* 0x000fe40003fe0100 */
[----:B------:R-:W-:-:S02]  /*2c20*/  SHF.R.U32.HI R20, RZ, 0x1, R17 ;  /* 0x00000001ff147819 */ /* 0x000fc40000011611 */
[----:B------:R-:W-:Y:S02]  /*2c30*/  ISETP.GE.U32.AND P1, PT, R2, R7, PT ;  /* 0x000000070200720c */ /* 0x000fe40003f26070 */
[----:B------:R-:W-:Y:S02]  /*2c40*/  IADD3 R18, PT, PT, R11, R18, -R24 ;  /* 0x000000120b127210 */ /* 0x000fe40007ffe818 */
[----:B------:R-:W-:Y:S02]  /*2c50*/  IADD3 R20, PT, PT, R20, -R11, -R21 ;  /* 0x8000000b14147210 */ /* 0x000fe40007ffe815 */
[----:B------:R-:W-:Y:S02]  /*2c60*/  ISETP.GE.U32.AND P0, PT, R15, R7, PT ;  /* 0x000000070f00720c */ /* 0x000fe40003f06070 */
[----:B------:R-:W-:Y:S02]  /*2c70*/  SHF.R.S32.HI R18, RZ, 0x1, R18 ;  /* 0x00000001ff127819 */ /* 0x000fe40000011412 */
[----:B------:R-:W-:-:S02]  /*2c80*/  SHF.R.S32.HI R20, RZ, 0x1, R20 ;  /* 0x00000001ff147819 */ /* 0x000fc40000011414 */
[-C--:B------:R-:W-:Y:S02]  /*2c90*/  VIMNMX R17, PT, PT, R18, R19.reuse, !PT ;  /* 0x0000001312117248 */ /* 0x080fe40007fe0100 */
[----:B------:R-:W-:Y:S02]  /*2ca0*/  VIMNMX R19, PT, PT, R20, R19, !PT ;  /* 0x0000001314137248 */ /* 0x000fe40007fe0100 */
[C---:B------:R-:W-:Y:S02]  /*2cb0*/  VIMNMX R17, PT, PT, R6.reuse, R17, PT ;  /* 0x0000001106117248 */ /* 0x040fe40003fe0100 */
[----:B------:R-:W-:Y:S02]  /*2cc0*/  @!P1 VIMNMX R18, PT, PT, R6, R19, PT ;  /* 0x0000001306129248 */ /* 0x000fe40003fe0100 */
[----:B------:R-:W-:Y:S02]  /*2cd0*/  VIADDMNMX R23, R11, R23, RZ, !PT ;  /* 0x000000170b177246 */ /* 0x000fe400078001ff */
[----:B------:R-:W-:-:S02]  /*2ce0*/  VIADDMNMX R11, R22, -R11, RZ, !PT ;  /* 0x8000000b160b7246 */ /* 0x000fc400078001ff */
[----:B------:R-:W-:Y:S02]  /*2cf0*/  @!P0 VIADDMNMX R24, R17, R24, RZ, !PT ;  /* 0x0000001811188246 */ /* 0x000fe400078001ff */
[----:B------:R-:W-:Y:S02]  /*2d00*/  @!P1 VIADDMNMX R18, R18, R21, RZ, !PT ;  /* 0x0000001512129246 */ /* 0x000fe400078001ff */
[----:B------:R-:W-:Y:S02]  /*2d10*/  VIMNMX R23, PT, PT, R23, 0xff, PT ;  /* 0x000000ff17177848 */ /* 0x000fe40003fe0100 */
[----:B------:R-:W-:Y:S02]  /*2d20*/  VIMNMX R11, PT, PT, R11, 0xff, PT ;  /* 0x000000ff0b0b7848 */ /* 0x000fe40003fe0100 */
[----:B------:R-:W-:Y:S01]  /*2d30*/  @!P0 VIMNMX R17, PT, PT, R24, 0xff, PT ;  /* 0x000000ff18118848 */ /* 0x000fe20003fe0100 */
[----:B------:R0:W-:Y:S01]  /*2d40*/  STG.E.U8 desc[UR10][R4.64], R23 ;  /* 0x0000001704007986 */ /* 0x0001e2000c10110a */
[----:B------:R-:W-:-:S03]  /*2d50*/  @!P1 VIMNMX R19, PT, PT, R18, 0xff, PT ;  /* 0x000000ff12139848 */ /* 0x000fc60003fe0100 */
[----:B------:R0:W-:Y:S04]  /*2d60*/  STG.E.U8 desc[UR10][R4.64+0x1], R11 ;  /* 0x0000010b04007986 */ /* 0x0001e8000c10110a */
[----:B------:R0:W-:Y:S04]  /*2d70*/  @!P0 STG.E.U8 desc[UR10][R4.64+-0x1], R17 ;  /* 0xffffff1104008986 */ /* 0x0001e8000c10110a */
[----:B------:R0:W-:Y:S02]  /*2d80*/  @!P1 STG.E.U8 desc[UR10][R4.64+0x2], R19 ;  /* 0x0000021304009986 */ /* 0x0001e4000c10110a */
.L_x_19:
[----:B------:R-:W-:Y:S05]  /*2d90*/  BSYNC.RECONVERGENT B1 ;  /* 0x0000000000017941 */ /* 0x000fea0003800200 */
.L_x_18:
[----:B------:R-:W-:Y:S05]  /*2da0*/  @P2 BRA `(.L_x_9) ;  /* 0x0000000000782947 */ /* 0x000fea0003800000 */
[----:B0-----:R-:W-:Y:S01]  /*2db0*/  IMAD.MOV R5, RZ, RZ, -R16 ;  /* 0x000000ffff057224 */ /* 0x001fe200078e0a10 */
[----:B------:R-:W-:Y:S01]  /*2dc0*/  IADD3 R12, PT, PT, R35, 0x1, R12 ;  /* 0x00000001230c7810 */ /* 0x000fe20007ffe00c */
[----:B------:R-:W-:Y:S01]  /*2dd0*/  IMAD.MOV R11, RZ, RZ, -R6 ;  /* 0x000000ffff0b7224 */ /* 0x000fe200078e0a06 */
[----:B------:R-:W-:Y:S02]  /*2de0*/  IADD3 R37, PT, PT, R14, 0x1, R37 ;  /* 0x000000010e257810 */ /* 0x000fe40007ffe025 */
[----:B------:R-:W-:Y:S02]  /*2df0*/  VIMNMX R5, PT, PT, R10, R5, !PT ;  /* 0x000000050a057248 */ /* 0x000fe40007fe0100 */
[----:B------:R-:W-:Y:S02]  /*2e00*/  SHF.R.U32.HI R12, RZ, 0x1, R12 ;  /* 0x00000001ff0c7819 */ /* 0x000fe4000001160c */
[----:B------:R-:W-:Y:S02]  /*2e10*/  VIMNMX R5, PT, PT, R16, R5, PT ;  /* 0x0000000510057248 */ /* 0x000fe40003fe0100 */
[----:B------:R-:W-:-:S02]  /*2e20*/  SHF.R.U32.HI R4, RZ, 0x1, R37 ;  /* 0x00000001ff047819 */ /* 0x000fc40000011625 */
[----:B------:R-:W-:Y:S02]  /*2e30*/  IADD3 R12, PT, PT, R5, R12, -R38 ;  /* 0x0000000c050c7210 */ /* 0x000fe40007ffe826 */
[----:B------:R-:W-:Y:S02]  /*2e40*/  IADD3 R4, PT, PT, R4, -R5, -R13 ;  /* 0x8000000504047210 */ /* 0x000fe40007ffe80d */
[-C--:B------:R-:W-:Y:S02]  /*2e50*/  ISETP.GE.U32.AND P0, PT, R15, R7.reuse, PT ;  /* 0x000000070f00720c */ /* 0x080fe40003f06070 */
[----:B------:R-:W-:Y:S02]  /*2e60*/  ISETP.GE.U32.AND P1, PT, R2, R7, PT ;  /* 0x000000070200720c */ /* 0x000fe40003f26070 */
[----:B------:R-:W-:Y:S02]  /*2e70*/  SHF.R.S32.HI R12, RZ, 0x1, R12 ;  /* 0x00000001ff0c7819 */ /* 0x000fe4000001140c */
[----:B------:R-:W-:-:S02]  /*2e80*/  SHF.R.S32.HI R4, RZ, 0x1, R4 ;  /* 0x00000001ff047819 */ /* 0x000fc40000011404 */
[-C--:B------:R-:W-:Y:S02]  /*2e90*/  VIMNMX R7, PT, PT, R12, R11.reuse, !PT ;  /* 0x0000000b0c077248 */ /* 0x080fe40007fe0100 */
[----:B------:R-:W-:Y:S02]  /*2ea0*/  VIMNMX R11, PT, PT, R4, R11, !PT ;  /* 0x0000000b040b7248 */ /* 0x000fe40007fe0100 */
[C---:B------:R-:W-:Y:S02]  /*2eb0*/  VIMNMX R7, PT, PT, R6.reuse, R7, PT ;  /* 0x0000000706077248 */ /* 0x040fe40003fe0100 */
[----:B------:R-:W-:Y:S02]  /*2ec0*/  VIMNMX R6, PT, PT, R6, R11, PT ;  /* 0x0000000b06067248 */ /* 0x000fe40003fe0100 */
        /* <DEDUP_REMOVED lines=12> */
.L_x_9:
[----:B------:R-:W-:Y:S05]  /*2f90*/  BSYNC.RECONVERGENT B0 ;  /* 0x0000000000007941 */ /* 0x000fea0003800200 */
.L_x_8:
[----:B------:R-:W2:Y:S01]  /*2fa0*/  LDCU UR6, c[0x0][0x3a8] ;  /* 0x00007500ff0677ac */ /* 0x000ea20008000800 */
[----:B------:R-:W-:Y:S01]  /*2fb0*/  BSSY.RECONVERGENT B0, `(.L_x_20) ;  /* 0x000028d000007945 */ /* 0x000fe20003800200 */
[----:B--2---:R-:W-:-:S06]  /*2fc0*/  UIADD3 UR6, UPT, UPT, UR6, -0x1, URZ ;  /* 0xffffffff06067890 */ /* 0x004fcc000fffe0ff */
[----:B------:R-:W-:-:S13]  /*2fd0*/  ISETP.GE.U32.AND P0, PT, R3, UR6, PT ;  /* 0x0000000603007c0c */ /* 0x000fda000bf06070 */
[----:B------:R-:W-:Y:S05]  /*2fe0*/  @P0 BRA `(.L_x_21) ;  /* 0x0000002800240947 */ /* 0x000fea0003800000 */
[----:B------:R-:W2:Y:S01]  /*2ff0*/  I2F.U32.RP R2, UR12 ;  /* 0x0000000c00027d06 */ /* 0x000ea20008209000 */
[----:B01----:R-:W-:Y:S01]  /*3000*/  IMAD.U32 R8, RZ, RZ, UR12 ;  /* 0x0000000cff087e24 */ /* 0x003fe2000f8e00ff */
[----:B------:R-:W-:Y:S01]  /*3010*/  ISETP.NE.U32.AND P2, PT, RZ, UR12, PT ;  /* 0x0000000cff007c0c */ /* 0x000fe2000bf45070 */
[----:B------:R-:W0:Y:S05]  /*3020*/  LDCU.64 UR6, c[0x0][0x388] ;  /* 0x00007100ff0677ac */ /* 0x000e2a0008000a00 */
[----:B--2---:R-:W1:Y:S02]  /*3030*/  MUFU.RCP R2, R2 ;  /* 0x0000000200027308 */ /* 0x004e640000001000 */
[----:B-1----:R-:W-:-:S06]  /*3040*/  VIADD R4, R2, 0xffffffe ;  /* 0x0ffffffe02047836 */ /* 0x002fcc0000000000 */
[----:B------:R1:W2:Y:S02]  /*3050*/  F2I.FTZ.U32.TRUNC.NTZ R5, R4 ;  /* 0x0000000400057305 */ /* 0x0002a4000021f000 */
[----:B-1----:R-:W-:Y:S02]  /*3060*/  IMAD.MOV.U32 R4, RZ, RZ, RZ ;  /* 0x000000ffff047224 */ /* 0x002fe400078e00ff */
[----:B--2---:R-:W-:-:S04]  /*3070*/  IMAD.MOV R7, RZ, RZ, -R5 ;  /* 0x000000ffff077224 */ /* 0x004fc800078e0a05 */
[----:B------:R-:W-:-:S04]  /*3080*/  IMAD R7, R7, UR12, RZ ;  /* 0x0000000c07077c24 */ /* 0x000fc8000f8e02ff */
[----:B------:R-:W-:-:S06]  /*3090*/  IMAD.HI.U32 R7, R5, R7, R4 ;  /* 0x0000000705077227 */ /* 0x000fcc00078e0004 */
[----:B------:R-:W-:-:S04]  /*30a0*/  IMAD.HI.U32 R6, R7, UR15, RZ ;  /* 0x0000000f07067c27 */ /* 0x000fc8000f8e00ff */
[----:B------:R-:W-:-:S04]  /*30b0*/  IMAD.MOV R5, RZ, RZ, -R6 ;  /* 0x000000ffff057224 */ /* 0x000fc800078e0a06 */
        /* <DEDUP_REMOVED lines=9> */
[----:B0-----:R-:W-:-:S05]  /*3150*/  IADD3 R4, P0, PT, R5, UR6, RZ ;  /* 0x0000000605047c10 */ /* 0x001fca000ff1e0ff */
[----:B------:R-:W-:-:S05]  /*3160*/  IMAD.X R5, RZ, RZ, UR7, P0 ;  /* 0x00000007ff057e24 */ /* 0x000fca00080e06ff */
[----:B------:R-:W2:Y:S02]  /*3170*/  LDG.E.U8 R4, desc[UR10][R4.64] ;  /* 0x0000000a04047981 */ /* 0x000ea4000c1e1100 */
[----:B--2---:R-:W-:-:S13]  /*3180*/  ISETP.NE.AND P0, PT, R4, RZ, PT ;  /* 0x000000ff0400720c */ /* 0x004fda0003f05270 */
[----:B------:R-:W-:Y:S05]  /*3190*/  @!P0 BRA `(.L_x_21) ;  /* 0x0000002400b88947 */ /* 0x000fea0003800000 */
[----:B------:R-:W0:Y:S01]  /*31a0*/  LDCU UR8, c[0x0][0x3a4] ;  /* 0x00007480ff0877ac */ /* 0x000e220008000800 */
[----:B------:R-:W1:Y:S01]  /*31b0*/  LDC.64 R4, c[0x0][0x380] ;  /* 0x0000e000ff047b82 */ /* 0x000e620000000a00 */
[----:B------:R-:W-:Y:S01]  /*31c0*/  IMAD R29, R3, UR12, RZ ;  /* 0x0000000c031d7c24 */ /* 0x000fe2000f8e02ff */
[----:B------:R-:W-:Y:S02]  /*31d0*/  USHF.R.U32.HI UR6, URZ, 0x1, UR12 ;  /* 0x00000001ff067899 */ /* 0x000fe4000801160c */
[----:B------:R-:W-:Y:S02]  /*31e0*/  IMAD R2, R0, UR12, RZ ;  /* 0x0000000c00027c24 */ /* 0x000fe4000f8e02ff */
[----:B------:R-:W-:Y:S01]  /*31f0*/  IMAD R29, R29, UR12, RZ ;  /* 0x0000000c1d1d7c24 */ /* 0x000fe2000f8e02ff */
[----:B------:R-:W-:Y:S02]  /*3200*/  UIMAD UR7, UR6, UR12, URZ ;  /* 0x0000000c060772a4 */ /* 0x000fe4000f8e02ff */
[----:B------:R-:W-:-:S04]  /*3210*/  UIADD3 UR6, UPT, UPT, UR6, -0x1, URZ ;  /* 0xffffffff06067890 */ /* 0x000fc8000fffe0ff */
[----:B------:R-:W-:Y:S02]  /*3220*/  IMAD.U32 R7, RZ, RZ, UR7 ;  /* 0x00000007ff077e24 */ /* 0x000fe4000f8e00ff */
[----:B------:R-:W-:Y:S02]  /*3230*/  IADD3 R2, P0, PT, R2, UR6, RZ ;  /* 0x0000000602027c10 */ /* 0x000fe4000ff1e0ff */
[----:B------:R-:W-:Y:S02]  /*3240*/  VIADD R7, R7, UR12 ;  /* 0x0000000c07077c36 */ /* 0x000fe40008000000 */
[----:B0-----:R-:W-:Y:S02]  /*3250*/  IMAD.U32 R8, RZ, RZ, UR8 ;  /* 0x00000008ff087e24 */ /* 0x001fe4000f8e00ff */
[----:B------:R-:W-:Y:S02]  /*3260*/  VIADD R6, R7, UR12 ;  /* 0x0000000c07067c36 */ /* 0x000fe40008000000 */
[----:B------:R-:W-:-:S02]  /*3270*/  IMAD R29, R29, UR8, RZ ;  /* 0x000000081d1d7c24 */ /* 0x000fc4000f8e02ff */
[----:B------:R-:W-:Y:S02]  /*3280*/  IMAD R8, R8, UR7, RZ ;  /* 0x0000000708087c24 */ /* 0x000fe4000f8e02ff */
[----:B------:R-:W-:Y:S02]  /*3290*/  VIADD R9, R6, UR12 ;  /* 0x0000000c06097c36 */ /* 0x000fe40008000000 */
[----:B------:R-:W-:Y:S01]  /*32a0*/  IMAD.X R30, RZ, RZ, RZ, P0 ;  /* 0x000000ffff1e7224 */ /* 0x000fe200000e06ff */
[----:B------:R-:W-:Y:S01]  /*32b0*/  IADD3 R11, P1, P2, R29, R2, R8 ;  /* 0x000000021d0b7210 */ /* 0x000fe20007a3e008 */
[----:B------:R-:W-:-:S03]  /*32c0*/  IMAD R9, R9, UR8, RZ ;  /* 0x0000000809097c24 */ /* 0x000fc6000f8e02ff */
[----:B------:R-:W-:Y:S02]  /*32d0*/  IADD3.X R8, PT, PT, RZ, R30, RZ, P1, P2 ;  /* 0x0000001eff087210 */ /* 0x000fe40000fe44ff */
[----:B-1----:R-:W-:Y:S02]  /*32e0*/  IADD3 R10, P0, PT, R11, R4, RZ ;  /* 0x000000040b0a7210 */ /* 0x002fe40007f1e0ff */
[----:B------:R-:W-:-:S03]  /*32f0*/  IADD3 R9, P1, P2, R29, R2, R9 ;  /* 0x000000021d097210 */ /* 0x000fc60007a3e009 */
[--C-:B------:R-:W-:Y:S01]  /*3300*/  IMAD.X R11, R8, 0x1, R5.reuse, P0 ;  /* 0x00000001080b7824 */ /* 0x100fe200000e0605 */
[----:B------:R-:W-:Y:S02]  /*3310*/  IADD3.X R12, PT, PT, RZ, R30, RZ, P1, P2 ;  /* 0x0000001eff0c7210 */ /* 0x000fe40000fe44ff */
[----:B------:R-:W-:Y:S02]  /*3320*/  IADD3 R8, P0, PT, R9, R4, RZ ;  /* 0x0000000409087210 */ /* 0x000fe40007f1e0ff */
[----:B------:R-:W2:Y:S03]  /*3330*/  LDG.E.U8 R20, desc[UR10][R10.64+0x1] ;  /* 0x0000010a0a147981 */ /* 0x000ea6000c1e1100 */
[----:B------:R-:W-:Y:S01]  /*3340*/  IMAD.X R9, R12, 0x1, R5, P0 ;  /* 0x000000010c097824 */ /* 0x000fe200000e0605 */
        /* <DEDUP_REMOVED lines=10> */
[----:B------:R-:W5:Y:S01]  /*33f0*/  LDG.E.U8 R27, desc[UR10][R8.64+0x3] ;  /* 0x0000030a081b7981 */ /* 0x000f62000c1e1100 */
[----:B------:R-:W-:-:S02]  /*3400*/  IMAD R7, R7, UR8, RZ ;  /* 0x0000000807077c24 */ /* 0x000fc4000f8e02ff */
[----:B------:R-:W-:-:S03]  /*3410*/  IMAD R6, R6, UR8, RZ ;  /* 0x0000000806067c24 */ /* 0x000fc6000f8e02ff */
[CC--:B------:R-:W-:Y:S02]  /*3420*/  IADD3 R7, P0, P1, R29.reuse, R2.reuse, R7 ;  /* 0x000000021d077210 */ /* 0x0c0fe4000791e007 */
[----:B------:R-:W-:Y:S02]  /*3430*/  IADD3 R29, P2, P3, R29, R2, R6 ;  /* 0x000000021d1d7210 */ /* 0x000fe40007b5e006 */
[----:B------:R-:W-:Y:S02]  /*3440*/  IADD3.X R2, PT, PT, RZ, R30, RZ, P0, P1 ;  /* 0x0000001eff027210 */ /* 0x000fe400007e24ff */
[----:B------:R-:W-:Y:S01]  /*3450*/  IADD3 R6, P5, PT, R7, R4, RZ ;  /* 0x0000000407067210 */ /* 0x000fe20007fbe0ff */
[----:B------:R-:W-:Y:S01]  /*3460*/  BSSY.RECONVERGENT B1, `(.L_x_22) ;  /* 0x000004b000017945 */ /* 0x000fe20003800200 */
[----:B------:R-:W-:Y:S02]  /*3470*/  PLOP3.LUT P0, PT, PT, PT, PT, 0x80, 0x8 ;  /* 0x000000000008781c */ /* 0x000fe40003f0f070 */
[----:B------:R-:W-:Y:S01]  /*3480*/  PLOP3.LUT P1, PT, PT, PT, PT, 0x8, 0x80 ;  /* 0x000000000080781c */ /* 0x000fe20003f2e170 */
[----:B------:R-:W-:Y:S01]  /*3490*/  IMAD.X R7, R2, 0x1, R5, P5 ;  /* 0x0000000102077824 */ /* 0x000fe200028e0605 */
[----:B------:R-:W-:Y:S01]  /*34a0*/  IADD3.X R30, PT, PT, RZ, R30, RZ, P2, P3 ;  /* 0x0000001eff1e7210 */ /* 0x000fe200017e64ff */
[----:B--2---:R-:W-:-:S02]  /*34b0*/  IMAD R12, R19, -0x2, R20 ;  /* 0xfffffffe130c7824 */ /* 0x004fc400078e0214 */
[----:B---3--:R-:W-:Y:S02]  /*34c0*/  IMAD R13, R22, -0x2, R17 ;  /* 0xfffffffe160d7824 */ /* 0x008fe400078e0211 */
[----:B----4-:R-:W-:Y:S02]  /*34d0*/  IMAD R15, R24, -0x2, R23 ;  /* 0xfffffffe180f7824 */ /* 0x010fe400078e0217 */
[----:B-----5:R-:W-:Y:S02]  /*34e0*/  IMAD.IADD R12, R21, 0x1, R12 ;  /* 0x00000001150c7824 */ /* 0x020fe400078e020c */
[----:B------:R-:W-:-:S03]  /*34f0*/  IMAD.IADD R13, R18, 0x1, R13 ;  /* 0x00000001120d7824 */ /* 0x000fc600078e020d */
[----:B------:R-:W-:Y:S01]  /*3500*/  IABS R32, R12 ;  /* 0x0000000c00207213 */ /* 0x000fe20000000000 */
[----:B------:R-:W-:Y:S02]  /*3510*/  IMAD R14, R25, -0x2, R26 ;  /* 0xfffffffe190e7824 */ /* 0x000fe400078e021a */
[----:B------:R-:W-:Y:S01]  /*3520*/  IMAD.IADD R15, R28, 0x1, R15 ;  /* 0x000000011c0f7824 */ /* 0x000fe200078e020f */
[----:B------:R-:W-:Y:S01]  /*3530*/  IABS R31, R13 ;  /* 0x0000000d001f7213 */ /* 0x000fe20000000000 */
[----:B------:R-:W-:-:S03]  /*3540*/  IMAD.IADD R14, R27, 0x1, R14 ;  /* 0x000000011b0e7824 */ /* 0x000fc600078e020e */
[----:B------:R-:W-:Y:S02]  /*3550*/  IABS R12, R15 ;  /* 0x0000000f000c7213 */ /* 0x000fe40000000000 */
[----:B------:R-:W-:Y:S02]  /*3560*/  IABS R13, R14 ;  /* 0x0000000e000d7213 */ /* 0x000fe40000000000 */
[----:B------:R-:W-:-:S05]  /*3570*/  IADD3 R12, PT, PT, R32, R12, R31 ;  /* 0x0000000c200c7210 */ /* 0x000fca0007ffe01f */
        /* <DEDUP_REMOVED lines=57> */
.L_x_23:
[----:B------:R-:W-:Y:S05]  /*3910*/  BSYNC.RECONVERGENT B1 ;  /* 0x0000000000017941 */ /* 0x000fea0003800200 */
.L_x_22:
[----:B------:R-:W-:Y:S01]  /*3920*/  IADD3 R4, P2, PT, R29, R4, RZ ;  /* 0x000000041d047210 */ /* 0x000fe20007f5e0ff */
[----:B------:R-:W-:Y:S04]  /*3930*/  BSSY.RECONVERGENT B1, `(.L_x_24) ;  /* 0x0000116000017945 */ /* 0x000fe80003800200 */
[----:B------:R-:W-:Y:S01]  /*3940*/  IMAD.X R5, R30, 0x1, R5, P2 ;  /* 0x000000011e057824 */ /* 0x000fe200010e0605 */
        /* <DEDUP_REMOVED lines=24> */
[----:B------:R-:W-:Y:S01]  /*3ad0*/  IMAD.IADD R16, R21, 0x1, R16 ;  /* 0x0000000115107824 */ /* 0x000fe200078e0210 */
[----:B------:R-:W-:Y:S02]  /*3ae0*/  VIADDMNMX R22, R23, R22, RZ, !PT ;  /* 0x0000001617167246 */ /* 0x000fe400078001ff */
[----:B------:R-:W-:Y:S01]  /*3af0*/  VIMNMX R23, PT, PT, R14, UR7, !PT ;  /* 0x000000070e177c48 */ /* 0x000fe2000ffe0100 */
[----:B------:R-:W-:Y:S02]  /*3b00*/  IMAD R14, R20, -0x6, R15 ;  /* 0xfffffffa140e7824 */ /* 0x000fe400078e020f */
[----:B------:R-:W-:-:S02]  /*3b10*/  IMAD R15, R21, -0x5, R24 ;  /* 0xfffffffb150f7824 */ /* 0x000fc400078e0218 */
[----:B------:R-:W-:Y:S02]  /*3b20*/  IMAD.IADD R14, R21, 0x1, R14 ;  /* 0x00000001150e7824 */ /* 0x000fe400078e020e */
[C---:B------:R-:W-:Y:S02]  /*3b30*/  IMAD R16, R19.reuse, -0x3, R16 ;  /* 0xfffffffd13107824 */ /* 0x040fe400078e0210 */
[----:B------:R-:W-:-:S03]  /*3b40*/  IMAD R14, R19, 0x2, R14 ;  /* 0x00000002130e7824 */ /* 0x000fc600078e020e */
[----:B------:R-:W-:Y:S02]  /*3b50*/  SHF.R.S32.HI R16, RZ, 0x2, R16 ;  /* 0x00000002ff107819 */ /* 0x000fe40000011410 */
[----:B------:R-:W-:Y:S02]  /*3b60*/  SHF.R.S32.HI R14, RZ, 0x3, R14 ;  /* 0x00000003ff0e7819 */ /* 0x000fe4000001140e */
[----:B------:R-:W-:Y:S02]  /*3b70*/  VIMNMX R16, PT, PT, R16, UR7, !PT ;  /* 0x0000000710107c48 */ /* 0x000fe4000ffe0100 */
[----:B------:R-:W-:Y:S02]  /*3b80*/  VIMNMX R14, PT, PT, R14, UR7, !PT ;  /* 0x000000070e0e7c48 */ /* 0x000fe4000ffe0100 */
[----:B------:R-:W-:-:S04]  /*3b90*/  VIMNMX R16, PT, PT, R16, UR6, PT ;  /* 0x0000000610107c48 */ /* 0x000fc8000bfe0100 */
[----:B------:R-:W-:Y:S02]  /*3ba0*/  VIADDMNMX R16, R16, R19, RZ, !PT ;  /* 0x0000001310107246 */ /* 0x000fe400078001ff */
[----:B------:R-:W-:Y:S02]  /*3bb0*/  VIMNMX R19, PT, PT, R22, 0xff, PT ;  /* 0x000000ff16137848 */ /* 0x000fe40003fe0100 */
[----:B------:R-:W-:Y:S01]  /*3bc0*/  VIMNMX R25, PT, PT, R16, 0xff, PT ;  /* 0x000000ff10197848 */ /* 0x000fe20003fe0100 */
[----:B--2---:R-:W-:Y:S01]  /*3bd0*/  IMAD R13, R26, 0x2, R13 ;  /* 0x000000021a0d7824 */ /* 0x004fe200078e020d */
[----:B------:R-:W-:Y:S01]  /*3be0*/  VIMNMX R26, PT, PT, R23, UR6, PT ;  /* 0x00000006171a7c48 */ /* 0x000fe2000bfe0100 */
[----:B---3--:R-:W-:Y:S01]  /*3bf0*/  IMAD R12, R12, 0x2, R15 ;  /* 0x000000020c0c7824 */ /* 0x008fe200078e020f */
[----:B------:R-:W-:Y:S01]  /*3c00*/  VIMNMX R15, PT, PT, R14, UR6, PT ;  /* 0x000000060e0f7c48 */ /* 0x000fe2000bfe0100 */
[----:B------:R-:W-:Y:S01]  /*3c10*/  IMAD.IADD R13, R20, 0x1, R13 ;  /* 0x00000001140d7824 */ /* 0x000fe200078e020d */
[----:B------:R-:W-:Y:S01]  /*3c20*/  VIADDMNMX R26, R26, R17, RZ, !PT ;  /* 0x000000111a1a7246 */ /* 0x000fe200078001ff */
[----:B------:R-:W-:Y:S01]  /*3c30*/  VIADD R12, R12, 0x2 ;  /* 0x000000020c0c7836 */ /* 0x000fe20000000000 */
[----:B------:R-:W-:-:S02]  /*3c40*/  VIADDMNMX R15, R15, R20, RZ, !PT ;  /* 0x000000140f0f7246 */ /* 0x000fc400078001ff */
[----:B------:R-:W-:Y:S02]  /*3c50*/  SHF.R.S32.HI R13, RZ, 0x3, R13 ;  /* 0x00000003ff0d7819 */ /* 0x000fe4000001140d */
[----:B------:R-:W-:Y:S02]  /*3c60*/  SHF.R.S32.HI R12, RZ, 0x3, R12 ;  /* 0x00000003ff0c7819 */ /* 0x000fe4000001140c */
[----:B------:R-:W-:Y:S02]  /*3c70*/  VIMNMX R13, PT, PT, R13, UR7, !PT ;  /* 0x000000070d0d7c48 */ /* 0x000fe4000ffe0100 */
[----:B------:R-:W-:Y:S02]  /*3c80*/  VIMNMX R12, PT, PT, R12, UR7, !PT ;  /* 0x000000070c0c7c48 */ /* 0x000fe4000ffe0100 */
[----:B------:R-:W-:Y:S02]  /*3c90*/  VIMNMX R13, PT, PT, R13, UR6, PT ;  /* 0x000000060d0d7c48 */ /* 0x000fe4000bfe0100 */
[----:B------:R-:W-:-:S02]  /*3ca0*/  VIMNMX R12, PT, PT, R12, UR6, PT ;  /* 0x000000060c0c7c48 */ /* 0x000fc4000bfe0100 */
[----:B------:R-:W-:Y:S02]  /*3cb0*/  VIADDMNMX R13, R13, R18, RZ, !PT ;  /* 0x000000120d0d7246 */ /* 0x000fe400078001ff */
[----:B------:R-:W-:Y:S02]  /*3cc0*/  VIADDMNMX R12, R12, R21, RZ, !PT ;  /* 0x000000150c0c7246 */ /* 0x000fe400078001ff */
[----:B------:R-:W-:Y:S02]  /*3cd0*/  VIMNMX R17, PT, PT, R26, 0xff, PT ;  /* 0x000000ff1a117848 */ /* 0x000fe40003fe0100 */
[----:B------:R-:W-:Y:S02]  /*3ce0*/  VIMNMX R21, PT, PT, R13, 0xff, PT ;  /* 0x000000ff0d157848 */ /* 0x000fe40003fe0100 */
[----:B------:R-:W-:Y:S01]  /*3cf0*/  VIMNMX R23, PT, PT, R15, 0xff, PT ;  /* 0x000000ff0f177848 */ /* 0x000fe20003fe0100 */
[----:B------:R0:W-:Y:S01]  /*3d00*/  STG.E.U8 desc[UR10][R10.64], R17 ;  /* 0x000000110a007986 */ /* 0x0001e2000c10110a */
[----:B------:R-:W-:-:S03]  /*3d10*/  VIMNMX R27, PT, PT, R12, 0xff, PT ;  /* 0x000000ff0c1b7848 */ /* 0x000fc60003fe0100 */
[----:B------:R-:W-:Y:S04]  /*3d20*/  STG.E.U8 desc[UR10][R10.64+-0x1], R19 ;  /* 0xffffff130a007986 */ /* 0x000fe8000c10110a */
[----:B------:R1:W-:Y:S04]  /*3d30*/  STG.E.U8 desc[UR10][R10.64+-0x2], R21 ;  /* 0xfffffe150a007986 */ /* 0x0003e8000c10110a */
[----:B------:R2:W-:Y:S04]  /*3d40*/  STG.E.U8 desc[UR10][R10.64+0x1], R23 ;  /* 0x000001170a007986 */ /* 0x0005e8000c10110a */
[----:B------:R3:W-:Y:S04]  /*3d50*/  STG.E.U8 desc[UR10][R10.64+0x2], R25 ;  /* 0x000002190a007986 */ /* 0x0007e8000c10110a */
[----:B------:R-:W-:Y:S04]  /*3d60*/  STG.E.U8 desc[UR10][R10.64+0x3], R27 ;  /* 0x0000031b0a007986 */ /* 0x000fe8000c10110a */
[----:B------:R-:W4:Y:S04]  /*3d70*/  LDG.E.U8 R29, desc[UR10][R6.64] ;  /* 0x0000000a061d7981 */ /* 0x000f28000c1e1100 */
[----:B------:R-:W1:Y:S04]  /*3d80*/  LDG.E.U8 R15, desc[UR10][R6.64+-0x2] ;  /* 0xfffffe0a060f7981 */ /* 0x000e68000c1e1100 */
[----:B------:R-:W5:Y:S04]  /*3d90*/  LDG.E.U8 R16, desc[UR10][R6.64+-0x1] ;  /* 0xffffff0a06107981 */ /* 0x000f68000c1e1100 */
[----:B------:R-:W2:Y:S04]  /*3da0*/  LDG.E.U8 R13, desc[UR10][R6.64+0x1] ;  /* 0x0000010a060d7981 */ /* 0x000ea8000c1e1100 */
[----:B------:R-:W3:Y:S04]  /*3db0*/  LDG.E.U8 R12, desc[UR10][R6.64+0x2] ;  /* 0x0000020a060c7981 */ /* 0x000ee8000c1e1100 */
[----:B------:R-:W3:Y:S04]  /*3dc0*/  LDG.E.U8 R14, desc[UR10][R6.64+0x3] ;  /* 0x0000030a060e7981 */ /* 0x000ee8000c1e1100 */
[----:B------:R-:W3:Y:S04]  /*3dd0*/  LDG.E.U8 R18, desc[UR10][R6.64+-0x3] ;  /* 0xfffffd0a06127981 */ /* 0x000ee8000c1e1100 */
[----:B0-----:R-:W3:Y:S01]  /*3de0*/  LDG.E.U8 R17, desc[UR10][R6.64+0x4] ;  /* 0x0000040a06117981 */ /* 0x001ee2000c1e1100 */
[----:B----4-:R-:W-:-:S02]  /*3df0*/  VIADD R22, R29, 0x2 ;  /* 0x000000021d167836 */ /* 0x010fc40000000000 */
[----:B------:R-:W-:Y:S02]  /*3e00*/  IMAD R20, R29, R2, 0x4 ;  /* 0x000000041d147424 */ /* 0x000fe400078e0202 */
[C---:B-1----:R-:W-:Y:S02]  /*3e10*/  IMAD.IADD R21, R15.reuse, 0x1, R22 ;  /* 0x000000010f157824 */ /* 0x042fe400078e0216 */
[----:B------:R-:W-:Y:S02]  /*3e20*/  IMAD.IADD R20, R15, 0x1, R20 ;  /* 0x000000010f147824 */ /* 0x000fe400078e0214 */
[C---:B-----5:R-:W-:Y:S02]  /*3e30*/  IMAD R24, R16.reuse, -0x3, R21 ;  /* 0xfffffffd10187824 */ /* 0x060fe400078e0215 */
[----:B--2---:R-:W-:Y:S02]  /*3e40*/  IMAD.IADD R19, R16, 0x1, R13 ;  /* 0x0000000110137824 */ /* 0x004fe400078e020d */
[----:B------:R-:W-:-:S02]  /*3e50*/  IMAD.IADD R24, R13, 0x1, R24 ;  /* 0x000000010d187824 */ /* 0x000fc400078e0218 */
[----:B------:R-:W-:Y:S01]  /*3e60*/  IMAD R19, R19, 0x2, R20 ;  /* 0x0000000213137824 */ /* 0x000fe200078e0214 */
[----:B------:R-:W-:Y:S01]  /*3e70*/  IADD3 R20, PT, PT, R16, 0x4, R29 ;  /* 0x0000000410147810 */ /* 0x000fe20007ffe01d */
[----:B------:R-:W-:Y:S01]  /*3e80*/  IMAD.IADD R23, R13, 0x1, R22 ;  /* 0x000000010d177824 */ /* 0x000fe200078e0216 */
[----:B------:R-:W-:Y:S01]  /*3e90*/  SHF.R.S32.HI R24, RZ, 0x2, R24 ;  /* 0x00000002ff187819 */ /* 0x000fe20000011418 */
[C---:B---3--:R-:W-:Y:S02]  /*3ea0*/  IMAD.IADD R19, R12.reuse, 0x1, R19 ;  /* 0x000000010c137824 */ /* 0x048fe400078e0213 */
[----:B------:R-:W-:Y:S01]  /*3eb0*/  IMAD.IADD R21, R12, 0x1, R23 ;  /* 0x000000010c157824 */ /* 0x000fe200078e0217 */
[----:B------:R-:W-:Y:S01]  /*3ec0*/  VIMNMX R24, PT, PT, R24, UR7, !PT ;  /* 0x0000000718187c48 */ /* 0x000fe2000ffe0100 */
[----:B------:R-:W-:Y:S01]  /*3ed0*/  IMAD.IADD R22, R29, 0x1, R20 ;  /* 0x000000011d167824 */ /* 0x000fe200078e0214 */
[----:B------:R-:W-:Y:S01]  /*3ee0*/  SHF.R.S32.HI R19, RZ, 0x3, R19 ;  /* 0x00000003ff137819 */ /* 0x000fe20000011413 */
[----:B------:R-:W-:Y:S01]  /*3ef0*/  IMAD.IADD R23, R14, 0x1, R23 ;  /* 0x000000010e177824 */ /* 0x000fe200078e0217 */
[----:B------:R-:W-:-:S02]  /*3f00*/  VIMNMX R25, PT, PT, R24, UR6, PT ;  /* 0x0000000618197c48 */ /* 0x000fc4000bfe0100 */
[----:B------:R-:W-:Y:S01]  /*3f10*/  VIMNMX R19, PT, PT, R19, UR7, !PT ;  /* 0x0000000713137c48 */ /* 0x000fe2000ffe0100 */
[----:B------:R-:W-:Y:S01]  /*3f20*/  IMAD R23, R12, -0x3, R23 ;  /* 0xfffffffd0c177824 */ /* 0x000fe200078e0217 */
[----:B------:R-:W-:Y:S02]  /*3f30*/  VIADDMNMX R16, R25, R16, RZ, !PT ;  /* 0x0000001019107246 */ /* 0x000fe400078001ff */
[----:B------:R-:W-:Y:S01]  /*3f40*/  VIMNMX R24, PT, PT, R19, UR6, PT ;  /* 0x0000000613187c48 */ /* 0x000fe2000bfe0100 */
[----:B------:R-:W-:Y:S01]  /*3f50*/  IMAD R19, R15, -0x5, R20 ;  /* 0xfffffffb0f137824 */ /* 0x000fe200078e0214 */
[----:B------:R-:W-:Y:S01]  /*3f60*/  SHF.R.S32.HI R23, RZ, 0x2, R23 ;  /* 0x00000002ff177819 */ /* 0x000fe20000011417 */
[----:B------:R-:W-:Y:S01]  /*3f70*/  IMAD R20, R14, -0x5, R21 ;  /* 0xfffffffb0e147824 */ /* 0x000fe200078e0215 */
[----:B------:R-:W-:Y:S01]  /*3f80*/  VIADDMNMX R24, R24, R29, RZ, !PT ;  /* 0x0000001d18187246 */ /* 0x000fe200078001ff */
[----:B------:R-:W-:Y:S01]  /*3f90*/  IMAD R21, R13, -0x6, R22 ;  /* 0xfffffffa0d157824 */ /* 0x000fe200078e0216 */
[----:B------:R-:W-:Y:S01]  /*3fa0*/  VIMNMX R23, PT, PT, R23, UR7, !PT ;  /* 0x0000000717177c48 */ /* 0x000fe2000ffe0100 */
[----:B------:R-:W-:Y:S01]  /*3fb0*/  IMAD R18, R18, 0x2, R19 ;  /* 0x0000000212127824 */ /* 0x000fe200078e0213 */
[----:B------:R-:W-:Y:S01]  /*3fc0*/  VIMNMX R19, PT, PT, R24, 0xff, PT ;  /* 0x000000ff18137848 */ /* 0x000fe20003fe0100 */
[----:B------:R-:W-:Y:S01]  /*3fd0*/  IMAD R17, R17, 0x2, R20 ;  /* 0x0000000211117824 */ /* 0x000fe200078e0214 */
[----:B------:R-:W-:Y:S01]  /*3fe0*/  VIMNMX R23, PT, PT, R23, UR6, PT ;  /* 0x0000000617177c48 */ /* 0x000fe2000bfe0100 */
[----:B------:R-:W-:-:S02]  /*3ff0*/  IMAD.IADD R21, R14, 0x1, R21 ;  /* 0x000000010e157824 */ /* 0x000fc400078e0215 */
[----:B------:R-:W-:Y:S01]  /*4000*/  IMAD.IADD R18, R13, 0x1, R18 ;  /* 0x000000010d127824 */ /* 0x000fe200078e0212 */
[----:B------:R-:W-:Y:S01]  /*4010*/  VIADDMNMX R23, R23, R12, RZ, !PT ;  /* 0x0000000c17177246 */ /* 0x000fe200078001ff */
[----:B------:R-:W-:Y:S01]  /*4020*/  IMAD R21, R12, 0x2, R21 ;  /* 0x000000020c157824 */ /* 0x000fe200078e0215 */
[----:B------:R0:W-:Y:S01]  /*4030*/  STG.E.U8 desc[UR10][R6.64], R19 ;  /* 0x0000001306007986 */ /* 0x0001e2000c10110a */
[----:B------:R-:W-:Y:S01]  /*4040*/  VIADD R17, R17, 0x2 ;  /* 0x0000000211117836 */ /* 0x000fe20000000000 */
[----:B------:R-:W-:Y:S02]  /*4050*/  SHF.R.S32.HI R18, RZ, 0x3, R18 ;  /* 0x00000003ff127819 */ /* 0x000fe40000011412 */
[----:B------:R-:W-:Y:S02]  /*4060*/  SHF.R.S32.HI R21, RZ, 0x3, R21 ;  /* 0x00000003ff157819 */ /* 0x000fe40000011415 */
[----:B------:R-:W-:Y:S02]  /*4070*/  SHF.R.S32.HI R17, RZ, 0x3, R17 ;  /* 0x00000003ff117819 */ /* 0x000fe40000011411 */
[----:B------:R-:W-:-:S02]  /*4080*/  VIMNMX R18, PT, PT, R18, UR7, !PT ;  /* 0x0000000712127c48 */ /* 0x000fc4000ffe0100 */
[----:B------:R-:W-:Y:S02]  /*4090*/  VIMNMX R21, PT, PT, R21, UR7, !PT ;  /* 0x0000000715157c48 */ /* 0x000fe4000ffe0100 */
[----:B------:R-:W-:Y:S02]  /*40a0*/  VIMNMX R17, PT, PT, R17, UR7, !PT ;  /* 0x0000000711117c48 */ /* 0x000fe4000ffe0100 */
[----:B------:R-:W-:Y:S02]  /*40b0*/  VIMNMX R18, PT, PT, R18, UR6, PT ;  /* 0x0000000612127c48 */ /* 0x000fe4000bfe0100 */
[----:B------:R-:W-:Y:S02]  /*40c0*/  VIMNMX R20, PT, PT, R21, UR6, PT ;  /* 0x0000000615147c48 */ /* 0x000fe4000bfe0100 */
[----:B------:R-:W-:Y:S02]  /*40d0*/  VIMNMX R17, PT, PT, R17, UR6, PT ;  /* 0x0000000611117c48 */ /* 0x000fe4000bfe0100 */
[----:B------:R-:W-:-:S02]  /*40e0*/  VIADDMNMX R18, R18, R15, RZ, !PT ;  /* 0x0000000f12127246 */ /* 0x000fc400078001ff */
[----:B------:R-:W-:Y:S02]  /*40f0*/  VIADDMNMX R20, R20, R13, RZ, !PT ;  /* 0x0000000d14147246 */ /* 0x000fe400078001ff */
[----:B------:R-:W-:Y:S02]  /*4100*/  VIADDMNMX R14, R17, R14, RZ, !PT ;  /* 0x0000000e110e7246 */ /* 0x000fe400078001ff */
[----:B------:R-:W-:Y:S02]  /*4110*/  VIMNMX R17, PT, PT, R16, 0xff, PT ;  /* 0x000000ff10117848 */ /* 0x000fe40003fe0100 */
[----:B0-----:R-:W-:Y:S02]  /*4120*/  VIMNMX R19, PT, PT, R18, 0xff, PT ;  /* 0x000000ff12137848 */ /* 0x001fe40003fe0100 */
[----:B------:R-:W-:Y:S01]  /*4130*/  VIMNMX R21, PT, PT, R20, 0xff, PT ;  /* 0x000000ff14157848 */ /* 0x000fe20003fe0100 */
[----:B------:R0:W-:Y:S01]  /*4140*/  STG.E.U8 desc[UR10][R6.64+-0x1], R17 ;  /* 0xffffff1106007986 */ /* 0x0001e2000c10110a */
[----:B------:R-:W-:-:S02]  /*4150*/  VIMNMX R23, PT, PT, R23, 0xff, PT ;  /* 0x000000ff17177848 */ /* 0x000fc40003fe0100 */
[----:B------:R-:W-:Y:S01]  /*4160*/  VIMNMX R25, PT, PT, R14, 0xff, PT ;  /* 0x000000ff0e197848 */ /* 0x000fe20003fe0100 */
[----:B------:R-:W-:Y:S04]  /*4170*/  STG.E.U8 desc[UR10][R6.64+-0x2], R19 ;  /* 0xfffffe1306007986 */ /* 0x000fe8000c10110a */
[----:B------:R1:W-:Y:S04]  /*4180*/  STG.E.U8 desc[UR10][R6.64+0x1], R21 ;  /* 0x0000011506007986 */ /* 0x0003e8000c10110a */
[----:B------:R2:W-:Y:S04]  /*4190*/  STG.E.U8 desc[UR10][R6.64+0x2], R23 ;  /* 0x0000021706007986 */ /* 0x0005e8000c10110a */
[----:B------:R3:W-:Y:S04]  /*41a0*/  STG.E.U8 desc[UR10][R6.64+0x3], R25 ;  /* 0x0000031906007986 */ /* 0x0007e8000c10110a */
        /* <DEDUP_REMOVED lines=77> */
[----:B----4-:R-:W-:Y:S01]  /*4680*/  IMAD.IADD R19, R16, 0x1, R21 ;  /* 0x0000000110137824 */ /* 0x010fe200078e0215 */
[----:B--2---:R-:W-:-:S03]  /*4690*/  IADD3 R23, PT, PT, R18, 0x4, R15 ;  /* 0x0000000412177810 */ /* 0x004fc60007ffe00f */
[----:B------:R-:W-:Y:S02]  /*46a0*/  IMAD R22, R18, -0x3, R19 ;  /* 0xfffffffd12167824 */ /* 0x000fe400078e0213 */
[----:B------:R-:W-:Y:S02]  /*46b0*/  IMAD R19, R15, R2, 0x4 ;  /* 0x000000040f137424 */ /* 0x000fe400078e0202 */
[----:B-----5:R-:W-:Y:S02]  /*46c0*/  IMAD.IADD R22, R13, 0x1, R22 ;  /* 0x000000010d167824 */ /* 0x020fe400078e0216 */
[----:B---3--:R-:W-:Y:S02]  /*46d0*/  IMAD R25, R16, -0x5, R23 ;  /* 0xfffffffb10197824 */ /* 0x008fe400078e0217 */
[----:B------:R-:W-:Y:S01]  /*46e0*/  IMAD.IADD R2, R18, 0x1, R13 ;  /* 0x0000000112027824 */ /* 0x000fe200078e020d */
[----:B------:R-:W-:Y:S01]  /*46f0*/  SHF.R.S32.HI R22, RZ, 0x2, R22 ;  /* 0x00000002ff167819 */ /* 0x000fe20000011416 */
[----:B------:R-:W-:-:S02]  /*4700*/  IMAD R20, R20, 0x2, R25 ;  /* 0x0000000214147824 */ /* 0x000fc400078e0219 */
[----:B------:R-:W-:Y:S01]  /*4710*/  IMAD.IADD R25, R13, 0x1, R21 ;  /* 0x000000010d197824 */ /* 0x000fe200078e0215 */
[----:B------:R-:W-:Y:S01]  /*4720*/  VIMNMX R24, PT, PT, R22, UR7, !PT ;  /* 0x0000000716187c48 */ /* 0x000fe2000ffe0100 */
[----:B------:R-:W-:Y:S02]  /*4730*/  IMAD.IADD R22, R15, 0x1, R23 ;  /* 0x000000010f167824 */ /* 0x000fe400078e0217 */
[----:B------:R-:W-:Y:S01]  /*4740*/  IMAD.IADD R21, R14, 0x1, R25 ;  /* 0x000000010e157824 */ /* 0x000fe200078e0219 */
[----:B------:R-:W-:Y:S01]  /*4750*/  VIMNMX R23, PT, PT, R24, UR6, PT ;  /* 0x0000000618177c48 */ /* 0x000fe2000bfe0100 */
[----:B------:R-:W-:Y:S02]  /*4760*/  IMAD.IADD R19, R16, 0x1, R19 ;  /* 0x0000000110137824 */ /* 0x000fe400078e0213 */
[----:B------:R-:W-:Y:S02]  /*4770*/  IMAD R24, R12, -0x5, R21 ;  /* 0xfffffffb0c187824 */ /* 0x000fe400078e0215 */
[----:B------:R-:W-:-:S02]  /*4780*/  IMAD R21, R13, -0x6, R22 ;  /* 0xfffffffa0d157824 */ /* 0x000fc400078e0216 */
[----:B------:R-:W-:Y:S02]  /*4790*/  IMAD.IADD R20, R13, 0x1, R20 ;  /* 0x000000010d147824 */ /* 0x000fe400078e0214 */
[----:B------:R-:W-:Y:S01]  /*47a0*/  IMAD R19, R2, 0x2, R19 ;  /* 0x0000000202137824 */ /* 0x000fe200078e0213 */
[----:B------:R-:W-:Y:S01]  /*47b0*/  VIADDMNMX R2, R23, R18, RZ, !PT ;  /* 0x0000001217027246 */ /* 0x000fe200078001ff */
[C---:B------:R-:W-:Y:S01]  /*47c0*/  IMAD.IADD R25, R12.reuse, 0x1, R25 ;  /* 0x000000010c197824 */ /* 0x040fe200078e0219 */
[----:B------:R-:W-:Y:S01]  /*47d0*/  SHF.R.S32.HI R20, RZ, 0x3, R20 ;  /* 0x00000003ff147819 */ /* 0x000fe20000011414 */
[----:B------:R-:W-:Y:S02]  /*47e0*/  IMAD R17, R17, 0x2, R24 ;  /* 0x0000000211117824 */ /* 0x000fe400078e0218 */
[----:B------:R-:W-:Y:S01]  /*47f0*/  IMAD.IADD R21, R12, 0x1, R21 ;  /* 0x000000010c157824 */ /* 0x000fe200078e0215 */
[----:B------:R-:W-:Y:S01]  /*4800*/  VIMNMX R20, PT, PT, R20, UR7, !PT ;  /* 0x0000000714147c48 */ /* 0x000fe2000ffe0100 */
[----:B------:R-:W-:-:S02]  /*4810*/  IMAD.IADD R19, R14, 0x1, R19 ;  /* 0x000000010e137824 */ /* 0x000fc400078e0213 */
[----:B------:R-:W-:Y:S01]  /*4820*/  IMAD R25, R14, -0x3, R25 ;  /* 0xfffffffd0e197824 */ /* 0x000fe200078e0219 */
[----:B------:R-:W-:Y:S01]  /*4830*/  VIMNMX R23, PT, PT, R20, UR6, PT ;  /* 0x0000000614177c48 */ /* 0x000fe2000bfe0100 */
        /* <DEDUP_REMOVED lines=10> */
[----:B------:R-:W-:Y:S02]  /*48e0*/  VIADDMNMX R23, R23, R16, RZ, !PT ;  /* 0x0000001017177246 */ /* 0x000fe400078001ff */
[----:B------:R-:W-:Y:S02]  /*48f0*/  VIMNMX R16, PT, PT, R19, UR6, PT ;  /* 0x0000000613107c48 */ /* 0x000fe4000bfe0100 */
[----:B------:R-:W-:-:S02]  /*4900*/  VIMNMX R25, PT, PT, R25, UR6, PT ;  /* 0x0000000619197c48 */ /* 0x000fc4000bfe0100 */
[----:B------:R-:W-:Y:S02]  /*4910*/  VIMNMX R18, PT, PT, R21, UR6, PT ;  /* 0x0000000615127c48 */ /* 0x000fe4000bfe0100 */
[----:B------:R-:W-:Y:S02]  /*4920*/  VIMNMX R17, PT, PT, R17, UR6, PT ;  /* 0x0000000611117c48 */ /* 0x000fe4000bfe0100 */
[----:B------:R-:W-:Y:S02]  /*4930*/  VIADDMNMX R16, R16, R15, RZ, !PT ;  /* 0x0000000f10107246 */ /* 0x000fe400078001ff */
[----:B------:R-:W-:Y:S02]  /*4940*/  VIADDMNMX R25, R25, R14, RZ, !PT ;  /* 0x0000000e19197246 */ /* 0x000fe400078001ff */
[----:B------:R-:W-:Y:S02]  /*4950*/  VIADDMNMX R18, R18, R13, RZ, !PT ;  /* 0x0000000d12127246 */ /* 0x000fe400078001ff */
[----:B------:R-:W-:-:S02]  /*4960*/  VIADDMNMX R12, R17, R12, RZ, !PT ;  /* 0x0000000c110c7246 */ /* 0x000fc400078001ff */
[----:B------:R-:W-:Y:S02]  /*4970*/  VIMNMX R17, PT, PT, R16, 0xff, PT ;  /* 0x000000ff10117848 */ /* 0x000fe40003fe0100 */
[----:B------:R-:W-:Y:S02]  /*4980*/  VIMNMX R19, PT, PT, R2, 0xff, PT ;  /* 0x000000ff02137848 */ /* 0x000fe40003fe0100 */
[----:B------:R-:W-:Y:S01]  /*4990*/  VIMNMX R23, PT, PT, R23, 0xff, PT ;  /* 0x000000ff17177848 */ /* 0x000fe20003fe0100 */
[----:B------:R0:W-:Y:S01]  /*49a0*/  STG.E.U8 desc[UR10][R8.64], R17 ;  /* 0x0000001108007986 */ /* 0x0001e2000c10110a */
[----:B------:R-:W-:Y:S02]  /*49b0*/  VIMNMX R25, PT, PT, R25, 0xff, PT ;  /* 0x000000ff19197848 */ /* 0x000fe40003fe0100 */
[----:B------:R-:W-:Y:S01]  /*49c0*/  VIMNMX R21, PT, PT, R18, 0xff, PT ;  /* 0x000000ff12157848 */ /* 0x000fe20003fe0100 */
[----:B------:R0:W-:Y:S01]  /*49d0*/  STG.E.U8 desc[UR10][R8.64+-0x1], R19 ;  /* 0xffffff1308007986 */ /* 0x0001e2000c10110a */
[----:B------:R-:W-:-:S02]  /*49e0*/  VIMNMX R27, PT, PT, R12, 0xff, PT ;  /* 0x000000ff0c1b7848 */ /* 0x000fc40003fe0100 */
[----:B------:R-:W-:Y:S01]  /*49f0*/  PRMT R15, R19, 0x7610, R15 ;  /* 0x00007610130f7816 */ /* 0x000fe2000000000f */
[----:B------:R0:W-:Y:S01]  /*4a00*/  STG.E.U8 desc[UR10][R8.64+-0x2], R23 ;  /* 0xfffffe1708007986 */ /* 0x0001e2000c10110a */
[----:B------:R-:W-:Y:S02]  /*4a10*/  PRMT R12, R23, 0x7610, R12 ;  /* 0x00007610170c7816 */ /* 0x000fe4000000000c */
[----:B------:R-:W-:Y:S01]  /*4a20*/  PRMT R16, R17, 0x7610, R16 ;  /* 0x0000761011107816 */ /* 0x000fe20000000010 */
[----:B------:R0:W-:Y:S01]  /*4a30*/  STG.E.U8 desc[UR10][R8.64+0x1], R21 ;  /* 0x0000011508007986 */ /* 0x0001e2000c10110a */
[----:B------:R-:W-:Y:S02]  /*4a40*/  PRMT R13, R25, 0x7610, R13 ;  /* 0x00007610190d7816 */ /* 0x000fe4000000000d */
[----:B------:R-:W-:Y:S01]  /*4a50*/  PRMT R14, R21, 0x7610, R14 ;  /* 0x00007610150e7816 */ /* 0x000fe2000000000e */
[----:B------:R0:W-:Y:S01]  /*4a60*/  STG.E.U8 desc[UR10][R8.64+0x2], R25 ;  /* 0x0000021908007986 */ /* 0x0001e2000c10110a */
[----:B------:R-:W-:-:S03]  /*4a70*/  PRMT R2, R27, 0x7610, R2 ;  /* 0x000076101b027816 */ /* 0x000fc60000000002 */
[----:B------:R0:W-:Y:S04]  /*4a80*/  STG.E.U8 desc[UR10][R8.64+0x3], R27 ;  /* 0x0000031b08007986 */ /* 0x0001e8000c10110a */
.L_x_25:
[----:B------:R-:W-:Y:S05]  /*4a90*/  BSYNC.RECONVERGENT B1 ;  /* 0x0000000000017941 */ /* 0x000fea0003800200 */
.L_x_24:
[----:B------:R-:W-:Y:S05]  /*4aa0*/  @P0 BRA `(.L_x_21) ;  /* 0x0000000c00740947 */ /* 0x000fea0003800000 */
[----:B------:R-:W2:Y:S04]  /*4ab0*/  LDG.E.U8 R34, desc[UR10][R10.64] ;  /* 0x0000000a0a227981 */ /* 0x000ea8000c1e1100 */
[----:B------:R-:W3:Y:S04]  /*4ac0*/  LDG.E.U8 R35, desc[UR10][R10.64+-0x1] ;  /* 0xffffff0a0a237981 */ /* 0x000ee8000c1e1100 */
[----:B------:R-:W2:Y:S04]  /*4ad0*/  LDG.E.U8 R33, desc[UR10][R10.64+0x1] ;  /* 0x0000010a0a217981 */ /* 0x000ea8000c1e1100 */
[----:B------:R-:W3:Y:S04]  /*4ae0*/  LDG.E.U8 R32, desc[UR10][R10.64+0x2] ;  /* 0x0000020a0a207981 */ /* 0x000ee8000c1e1100 */
[----:B------:R-:W4:Y:S04]  /*4af0*/  LDG.E.U8 R31, desc[UR10][R10.64+-0x2] ;  /* 0xfffffe0a0a1f7981 */ /* 0x000f28000c1e1100 */
[----:B------:R-:W4:Y:S04]  /*4b00*/  LDG.E.U8 R30, desc[UR10][R10.64+0x3] ;  /* 0x0000030a0a1e7981 */ /* 0x000f28000c1e1100 */
[----:B------:R-:W4:Y:S04]  /*4b10*/  LDG.E.U8 R28, desc[UR10][R6.64] ;  /* 0x0000000a061c7981 */ /* 0x000f28000c1e1100 */
[----:B------:R-:W4:Y:S04]  /*4b20*/  LDG.E.U8 R29, desc[UR10][R6.64+-0x1] ;  /* 0xffffff0a061d7981 */ /* 0x000f28000c1e1100 */
[----:B0-----:R-:W4:Y:S04]  /*4b30*/  LDG.E.U8 R27, desc[UR10][R6.64+0x1] ;  /* 0x0000010a061b7981 */ /* 0x001f28000c1e1100 */
        /* <DEDUP_REMOVED lines=11> */
[----:B------:R-:W-:Y:S01]  /*4bf0*/  BSSY.RECONVERGENT B1, `(.L_x_26) ;  /* 0x0000045000017945 */ /* 0x000fe20003800200 */
[----:B------:R-:W-:-:S02]  /*4c00*/  LOP3.LUT R14, R13, 0xffff, RZ, 0xc0, !PT ;  /* 0x0000ffff0d0e7812 */ /* 0x000fc400078ec0ff */
[----:B------:R-:W-:Y:S02]  /*4c10*/  LOP3.LUT R16, R16, 0xff, RZ, 0xc0, !PT ;  /* 0x000000ff10107812 */ /* 0x000fe400078ec0ff */
[----:B------:R-:W-:Y:S01]  /*4c20*/  LOP3.LUT R15, R15, 0xffff, RZ, 0xc0, !PT ;  /* 0x0000ffff0f0f7812 */ /* 0x000fe200078ec0ff */
[----:B------:R-:W-:Y:S01]  /*4c30*/  IMAD R41, R14, -0x2, R37 ;  /* 0xfffffffe0e297824 */ /* 0x000fe200078e0225 */
[----:B------:R-:W-:-:S03]  /*4c40*/  LOP3.LUT R13, R12, 0xff, RZ, 0xc0, !PT ;  /* 0x000000ff0c0d7812 */ /* 0x000fc600078ec0ff */
[----:B------:R-:W-:-:S04]  /*4c50*/  IMAD R12, R15, -0x2, R16 ;  /* 0xfffffffe0f0c7824 */ /* 0x000fc800078e0210 */
[----:B------:R-:W-:-:S05]  /*4c60*/  IMAD.IADD R12, R13, 0x1, R12 ;  /* 0x000000010d0c7824 */ /* 0x000fca00078e020c */
[----:B------:R-:W-:Y:S01]  /*4c70*/  IABS R12, R12 ;  /* 0x0000000c000c7213 */ /* 0x000fe20000000000 */
[----:B--2---:R-:W-:Y:S02]  /*4c80*/  IMAD.IADD R17, R33, 0x1, -R34 ;  /* 0x0000000121117824 */ /* 0x004fe400078e0a22 */
[----:B---3--:R-:W-:-:S04]  /*4c90*/  IMAD.IADD R36, R32, 0x1, -R35 ;  /* 0x0000000120247824 */ /* 0x008fc800078e0a23 */
[----:B------:R-:W-:Y:S02]  /*4ca0*/  IMAD R17, R17, -0x3, R36 ;  /* 0xfffffffd11117824 */ /* 0x000fe400078e0224 */
[----:B------:R-:W-:Y:S02]  /*4cb0*/  IMAD.U32 R36, RZ, RZ, UR4 ;  /* 0x00000004ff247e24 */ /* 0x000fe4000f8e00ff */
[----:B------:R-:W-:Y:S01]  /*4cc0*/  IMAD R17, R17, R38, 0x8 ;  /* 0x0000000811117424 */ /* 0x000fe200078e0226 */
[----:B------:R-:W-:Y:S01]  /*4cd0*/  LOP3.LUT R38, R2, 0xff, RZ, 0xc0, !PT ;  /* 0x000000ff02267812 */ /* 0x000fe200078ec0ff */
[----:B------:R-:W-:Y:S02]  /*4ce0*/  IMAD R36, R36, 0xa, RZ ;  /* 0x0000000a24247824 */ /* 0x000fe400078e02ff */
[----:B------:R-:W-:Y:S01]  /*4cf0*/  IMAD R2, R35, -0x2, R34 ;  /* 0xfffffffe23027824 */ /* 0x000fe200078e0222 */
[----:B------:R-:W-:Y:S01]  /*4d00*/  SHF.R.S32.HI R17, RZ, 0x4, R17 ;  /* 0x00000004ff117819 */ /* 0x000fe20000011411 */
[----:B------:R-:W-:-:S02]  /*4d10*/  IMAD.IADD R41, R38, 0x1, R41 ;  /* 0x0000000126297824 */ /* 0x000fc400078e0229 */
[----:B----4-:R-:W-:Y:S01]  /*4d20*/  IMAD.IADD R2, R31, 0x1, R2 ;  /* 0x000000011f027824 */ /* 0x010fe200078e0202 */
[----:B------:R-:W-:Y:S02]  /*4d30*/  IABS R39, R17 ;  /* 0x0000001100277213 */ /* 0x000fe40000000000 */
[----:B------:R-:W-:Y:S02]  /*4d40*/  IABS R41, R41 ;  /* 0x0000002900297213 */ /* 0x000fe40000000000 */
[----:B------:R-:W-:Y:S01]  /*4d50*/  ISETP.GE.U32.AND P0, PT, R39, R36, PT ;  /* 0x000000242700720c */ /* 0x000fe20003f06070 */
[----:B------:R-:W-:Y:S01]  /*4d60*/  IMAD R39, R32, -0x2, R33 ;  /* 0xfffffffe20277824 */ /* 0x000fe200078e0221 */
[----:B------:R-:W-:Y:S01]  /*4d70*/  IABS R40, R2 ;  /* 0x0000000200287213 */ /* 0x000fe20000000000 */
[----:B------:R-:W-:Y:S02]  /*4d80*/  IMAD.MOV.U32 R2, RZ, RZ, R41 ;  /* 0x000000ffff027224 */ /* 0x000fe400078e0029 */
[----:B------:R-:W-:-:S05]  /*4d90*/  IMAD.IADD R39, R30, 0x1, R39 ;  /* 0x000000011e277824 */ /* 0x000fca00078e0227 */
[----:B------:R-:W-:Y:S01]  /*4da0*/  IABS R42, R39 ;  /* 0x00000027002a7213 */ /* 0x000fe20000000000 */
[----:B------:R-:W-:Y:S02]  /*4db0*/  IMAD.MOV.U32 R39, RZ, RZ, R40 ;  /* 0x000000ffff277224 */ /* 0x000fe400078e0028 */
[----:B------:R-:W-:Y:S02]  /*4dc0*/  IMAD.IADD R40, R26, 0x1, -R29 ;  /* 0x000000011a287824 */ /* 0x000fe400078e0a1d */
[----:B------:R-:W-:Y:S02]  /*4dd0*/  IMAD.MOV.U32 R41, RZ, RZ, R42 ;  /* 0x000000ffff297224 */ /* 0x000fe400078e002a */
[----:B------:R-:W-:Y:S02]  /*4de0*/  IMAD.IADD R12, R12, 0x1, R39 ;  /* 0x000000010c0c7824 */ /* 0x000fe400078e0227 */
[----:B------:R-:W-:Y:S02]  /*4df0*/  IMAD.IADD R2, R2, 0x1, R41 ;  /* 0x0000000102027824 */ /* 0x000fe400078e0229 */
        /* <DEDUP_REMOVED lines=36> */
.L_x_27:
[----:B------:R-:W-:Y:S05]  /*5040*/  BSYNC.RECONVERGENT B1 ;  /* 0x0000000000017941 */ /* 0x000fea0003800200 */
.L_x_26:
        /* <DEDUP_REMOVED lines=57> */
.L_x_29:
[----:B------:R-:W-:Y:S05]  /*53e0*/  BSYNC.RECONVERGENT B1 ;  /* 0x0000000000017941 */ /* 0x000fea0003800200 */
.L_x_28:
[-C--:B------:R-:W-:Y:S01]  /*53f0*/  ISETP.GE.U32.AND P0, PT, R31, R36.reuse, PT ;  /* 0x000000241f00720c */ /* 0x080fe20003f06070 */
[----:B------:R-:W-:Y:S01]  /*5400*/  UIMAD UR6, UR5, 0x3, URZ ;  /* 0x00000003050678a4 */ /* 0x000fe2000f8e02ff */
[----:B------:R-:W-:Y:S01]  /*5410*/  ISETP.GE.U32.AND P2, PT, R17, R36, PT ;  /* 0x000000241100720c */ /* 0x000fe20003f46070 */
[----:B0-----:R-:W-:Y:S01]  /*5420*/  IMAD.U32 R6, RZ, RZ, UR4 ;  /* 0x00000004ff067e24 */ /* 0x001fe2000f8e00ff */
[----:B------:R-:W-:Y:S01]  /*5430*/  BSSY.RECONVERGENT B1, `(.L_x_30) ;  /* 0x0000025000017945 */ /* 0x000fe20003800200 */
[----:B------:R-:W-:Y:S02]  /*5440*/  IMAD.U32 R17, RZ, RZ, UR4 ;  /* 0x00000004ff117e24 */ /* 0x000fe4000f8e00ff */
[----:B------:R-:W-:Y:S01]  /*5450*/  IMAD.U32 R7, RZ, RZ, UR6 ;  /* 0x00000006ff077e24 */ /* 0x000fe2000f8e00ff */
[----:B------:R-:W-:Y:S01]  /*5460*/  SHF.R.U32.HI R6, RZ, 0x1, R6 ;  /* 0x00000001ff067819 */ /* 0x000fe20000011606 */
[----:B------:R-:W-:-:S03]  /*5470*/  IMAD.SHL.U32 R17, R17, 0x2, RZ ;  /* 0x0000000211117824 */ /* 0x000fc600078e00ff */
[----:B------:R-:W-:Y:S01]  /*5480*/  SHF.R.U32.HI R7, RZ, 0x4, R7 ;  /* 0x00000004ff077819 */ /* 0x000fe20000011607 */
[----:B------:R-:W-:Y:S06]  /*5490*/  @P0 BRA `(.L_x_31) ;  /* 0x0000000000780947 */ /* 0x000fec0003800000 */
[----:B------:R-:W-:Y:S01]  /*54a0*/  IMAD.MOV R20, RZ, RZ, -R17 ;  /* 0x000000ffff147224 */ /* 0x000fe200078e0a11 */
[----:B------:R-:W-:Y:S02]  /*54b0*/  IADD3 R19, PT, PT, R24, 0x1, R19 ;  /* 0x0000000118137810 */ /* 0x000fe40007ffe013 */
[----:B------:R-:W-:Y:S02]  /*54c0*/  IADD3 R18, PT, PT, R23, 0x1, R18 ;  /* 0x0000000117127810 */ /* 0x000fe40007ffe012 */
[----:B------:R-:W-:Y:S02]  /*54d0*/  VIMNMX R20, PT, PT, R11, R20, !PT ;  /* 0x000000140b147248 */ /* 0x000fe40007fe0100 */
[----:B------:R-:W-:Y:S02]  /*54e0*/  SHF.R.U32.HI R19, RZ, 0x1, R19 ;  /* 0x00000001ff137819 */ /* 0x000fe40000011613 */
[----:B------:R-:W-:Y:S02]  /*54f0*/  VIMNMX R20, PT, PT, R17, R20, PT ;  /* 0x0000001411147248 */ /* 0x000fe40003fe0100 */
[----:B------:R-:W-:Y:S01]  /*5500*/  SHF.R.U32.HI R11, RZ, 0x1, R18 ;  /* 0x00000001ff0b7819 */ /* 0x000fe20000011612 */
[----:B------:R-:W-:Y:S01]  /*5510*/  IMAD.MOV R18, RZ, RZ, -R6 ;  /* 0x000000ffff127224 */ /* 0x000fe200078e0a06 */
[----:B------:R-:W-:-:S02]  /*5520*/  ISETP.GE.U32.AND P1, PT, R2, R7, PT ;  /* 0x000000070200720c */ /* 0x000fc40003f26070 */
[----:B------:R-:W-:Y:S02]  /*5530*/  IADD3 R19, PT, PT, R20, R19, -R25 ;  /* 0x0000001314137210 */ /* 0x000fe40007ffe819 */
[----:B------:R-:W-:Y:S02]  /*5540*/  IADD3 R11, PT, PT, R11, -R20, -R22 ;  /* 0x800000140b0b7210 */ /* 0x000fe40007ffe816 */
[----:B------:R-:W-:Y:S02]  /*5550*/  ISETP.GE.U32.AND P0, PT, R12, R7, PT ;  /* 0x000000070c00720c */ /* 0x000fe40003f06070 */
[----:B------:R-:W-:Y:S02]  /*5560*/  SHF.R.S32.HI R19, RZ, 0x1, R19 ;  /* 0x00000001ff137819 */ /* 0x000fe40000011413 */
[----:B------:R-:W-:Y:S02]  /*5570*/  SHF.R.S32.HI R11, RZ, 0x1, R11 ;  /* 0x00000001ff0b7819 */ /* 0x000fe4000001140b */
[----:B------:R-:W-:-:S02]  /*5580*/  VIMNMX R19, PT, PT, R19, R18, !PT ;  /* 0x0000001213137248 */ /* 0x000fc40007fe0100 */
[----:B------:R-:W-:Y:S02]  /*5590*/  VIMNMX R11, PT, PT, R11, R18, !PT ;  /* 0x000000120b0b7248 */ /* 0x000fe40007fe0100 */
[C---:B------:R-:W-:Y:S02]  /*55a0*/  VIMNMX R18, PT, PT, R6.reuse, R19, PT ;  /* 0x0000001306127248 */ /* 0x040fe40003fe0100 */
[----:B------:R-:W-:Y:S02]  /*55b0*/  @!P1 VIMNMX R11, PT, PT, R6, R11, PT ;  /* 0x0000000b060b9248 */ /* 0x000fe40003fe0100 */
[----:B------:R-:W-:Y:S02]  /*55c0*/  VIADDMNMX R24, R20, R24, RZ, !PT ;  /* 0x0000001814187246 */ /* 0x000fe400078001ff */
[----:B------:R-:W-:Y:S02]  /*55d0*/  VIADDMNMX R20, R23, -R20, RZ, !PT ;  /* 0x8000001417147246 */ /* 0x000fe400078001ff */
[----:B------:R-:W-:-:S02]  /*55e0*/  @!P0 VIADDMNMX R25, R18, R25, RZ, !PT ;  /* 0x0000001912198246 */ /* 0x000fc400078001ff */
        /* <DEDUP_REMOVED lines=9> */
.L_x_31:
[----:B------:R-:W-:Y:S05]  /*5680*/  BSYNC.RECONVERGENT B1 ;  /* 0x0000000000017941 */ /* 0x000fea0003800200 */
.L_x_30:
[----:B------:R-:W-:Y:S05]  /*5690*/  @P2 BRA `(.L_x_21) ;  /* 0x0000000000782947 */ /* 0x000fea0003800000 */
[----:B0-----:R-:W-:Y:S01]  /*56a0*/  IMAD.MOV R5, RZ, RZ, -R17 ;  /* 0x000000ffff057224 */ /* 0x001fe200078e0a11 */
[----:B------:R-:W-:Y:S02]  /*56b0*/  IADD3 R13, PT, PT, R16, 0x1, R13 ;  /* 0x00000001100d7810 */ /* 0x000fe40007ffe00d */
[----:B------:R-:W-:Y:S02]  /*56c0*/  IADD3 R38, PT, PT, R37, 0x1, R38 ;  /* 0x0000000125267810 */ /* 0x000fe40007ffe026 */
[----:B------:R-:W-:Y:S02]  /*56d0*/  VIMNMX R10, PT, PT, R10, R5, !PT ;  /* 0x000000050a0a7248 */ /* 0x000fe40007fe0100 */
[----:B------:R-:W-:Y:S02]  /*56e0*/  SHF.R.U32.HI R13, RZ, 0x1, R13 ;  /* 0x00000001ff0d7819 */ /* 0x000fe4000001160d */
[----:B------:R-:W-:Y:S02]  /*56f0*/  VIMNMX R10, PT, PT, R17, R10, PT ;  /* 0x0000000a110a7248 */ /* 0x000fe40003fe0100 */
[----:B------:R-:W-:-:S02]  /*5700*/  SHF.R.U32.HI R5, RZ, 0x1, R38 ;  /* 0x00000001ff057819 */ /* 0x000fc40000011626 */
[----:B------:R-:W-:Y:S02]  /*5710*/  IADD3 R13, PT, PT, R10, R13, -R15 ;  /* 0x0000000d0a0d7210 */ /* 0x000fe40007ffe80f */
[----:B------:R-:W-:Y:S02]  /*5720*/  IADD3 R5, PT, PT, R5, -R10, -R14 ;  /* 0x8000000a05057210 */ /* 0x000fe40007ffe80e */
[-C--:B------:R-:W-:Y:S01]  /*5730*/  ISETP.GE.U32.AND P1, PT, R2, R7.reuse, PT ;  /* 0x000000070200720c */ /* 0x080fe20003f26070 */
[----:B------:R-:W-:Y:S01]  /*5740*/  IMAD.MOV R2, RZ, RZ, -R6 ;  /* 0x000000ffff027224 */ /* 0x000fe200078e0a06 */
        /* <DEDUP_REMOVED lines=19> */
.L_x_21:
[----:B------:R-:W-:Y:S05]  /*5880*/  BSYNC.RECONVERGENT B0 ;  /* 0x0000000000007941 */ /* 0x000fea0003800200 */
.L_x_20:
[----:B------:R-:W-:Y:S01]  /*5890*/  ISETP.GE.AND P0, PT, R0, 0x1, PT ;  /* 0x000000010000780c */ /* 0x000fe20003f06270 */
[----:B------:R-:W-:-:S12]  /*58a0*/  BSSY.RECONVERGENT B0, `(.L_x_32) ;  /* 0x0000283000007945 */ /* 0x000fd80003800200 */
[----:B------:R-:W-:Y:S05]  /*58b0*/  @!P0 BRA `(.L_x_33) ;  /* 0x0000002800048947 */ /* 0x000fea0003800000 */
[----:B------:R-:W3:Y:S01]  /*58c0*/  I2F.U32.RP R2, UR12 ;  /* 0x0000000c00027d06 */ /* 0x000ee20008209000 */
[----:B------:R-:W-:Y:S01]  /*58d0*/  IMAD.U32 R6, RZ, RZ, UR12 ;  /* 0x0000000cff067e24 */ /* 0x000fe2000f8e00ff */
[----:B------:R-:W-:Y:S01]  /*58e0*/  ISETP.NE.U32.AND P2, PT, RZ, UR12, PT ;  /* 0x0000000cff007c0c */ /* 0x000fe2000bf45070 */
[----:B------:R-:W4:Y:S05]  /*58f0*/  LDCU.64 UR6, c[0x0][0x390] ;  /* 0x00007200ff0677ac */ /* 0x000f2a0008000a00 */
[----:B---3--:R-:W0:Y:S02]  /*5900*/  MUFU.RCP R2, R2 ;  /* 0x0000000200027308 */ /* 0x008e240000001000 */
[----:B0-----:R-:W-:-:S06]  /*5910*/  VIADD R4, R2, 0xffffffe ;  /* 0x0ffffffe02047836 */ /* 0x001fcc0000000000 */
[----:B-12---:R0:W1:Y:S02]  /*5920*/  F2I.FTZ.U32.TRUNC.NTZ R5, R4 ;  /* 0x0000000400057305 */ /* 0x006064000021f000 */
[----:B0-----:R-:W-:Y:S02]  /*5930*/  IMAD.MOV.U32 R4, RZ, RZ, RZ ;  /* 0x000000ffff047224 */ /* 0x001fe400078e00ff */
[----:B-1----:R-:W-:-:S04]  /*5940*/  IMAD.MOV R7, RZ, RZ, -R5 ;  /* 0x000000ffff077224 */ /* 0x002fc800078e0a05 */
        /* <DEDUP_REMOVED lines=12> */
[----:B------:R-:W-:-:S05]  /*5a10*/  VIADD R2, R2, 0xffffffff ;  /* 0xffffffff02027836 */ /* 0x000fca0000000000 */
[----:B----4-:R-:W-:-:S05]  /*5a20*/  IADD3 R4, P0, PT, R2, UR6, RZ ;  /* 0x0000000602047c10 */ /* 0x010fca000ff1e0ff */
[----:B------:R-:W-:-:S05]  /*5a30*/  IMAD.X R5, RZ, RZ, UR7, P0 ;  /* 0x00000007ff057e24 */ /* 0x000fca00080e06ff */
[----:B------:R-:W2:Y:S02]  /*5a40*/  LDG.E.U8 R4, desc[UR10][R4.64] ;  /* 0x0000000a04047981 */ /* 0x000ea4000c1e1100 */
[----:B--2---:R-:W-:-:S13]  /*5a50*/  ISETP.NE.AND P0, PT, R4, RZ, PT ;  /* 0x000000ff0400720c */ /* 0x004fda0003f05270 */
[----:B------:R-:W-:Y:S05]  /*5a60*/  @!P0 BRA `(.L_x_33) ;  /* 0x0000002400988947 */ /* 0x000fea0003800000 */
[----:B------:R-:W0:Y:S01]  /*5a70*/  LDCU UR6, c[0x0][0x3a4] ;  /* 0x00007480ff0677ac */ /* 0x000e220008000800 */
[----:B------:R-:W-:Y:S02]  /*5a80*/  IMAD R2, R3, UR12, RZ ;  /* 0x0000000c03027c24 */ /* 0x000fe4000f8e02ff */
[----:B------:R-:W-:Y:S01]  /*5a90*/  IMAD R19, R0, UR12, RZ ;  /* 0x0000000c00137c24 */ /* 0x000fe2000f8e02ff */
[----:B------:R-:W1:Y:S01]  /*5aa0*/  LDCU.64 UR16, c[0x0][0x380] ;  /* 0x00007000ff1077ac */ /* 0x000e620008000a00 */
[----:B------:R-:W-:-:S04]  /*5ab0*/  USHF.R.U32.HI UR8, URZ, 0x1, UR12 ;  /* 0x00000001ff087899 */ /* 0x000fc8000801160c */
[----:B------:R-:W-:Y:S02]  /*5ac0*/  UIADD3 UR13, UPT, UPT, UR8, -0x1, URZ ;  /* 0xffffffff080d7890 */ /* 0x000fe4000fffe0ff */
[----:B0-----:R-:W-:-:S04]  /*5ad0*/  UIMAD UR7, UR12, UR6, URZ ;  /* 0x000000060c0772a4 */ /* 0x001fc8000f8e02ff */
[----:B------:R-:W-:Y:S02]  /*5ae0*/  UIMAD UR6, UR7, UR8, URZ ;  /* 0x00000008070672a4 */ /* 0x000fe4000f8e02ff */
[----:B------:R-:W-:Y:S02]  /*5af0*/  IMAD R2, R2, UR7, RZ ;  /* 0x0000000702027c24 */ /* 0x000fe4000f8e02ff */
[----:B------:R-:W-:Y:S02]  /*5b00*/  IMAD.U32 R13, RZ, RZ, UR7 ;  /* 0x00000007ff0d7e24 */ /* 0x000fe4000f8e00ff */
[----:B------:R-:W-:Y:S01]  /*5b10*/  IMAD.U32 R18, RZ, RZ, UR6 ;  /* 0x00000006ff127e24 */ /* 0x000fe2000f8e00ff */
[C-C-:B------:R-:W-:Y:S01]  /*5b20*/  IADD3 R16, P0, P1, R2.reuse, UR13, R19.reuse ;  /* 0x0000000d02107c10 */ /* 0x140fe2000f91e013 */
[----:B------:R-:W-:Y:S01]  /*5b30*/  IMAD R9, R13, 0x3, RZ ;  /* 0x000000030d097824 */ /* 0x000fe200078e02ff */
[----:B------:R-:W-:Y:S01]  /*5b40*/  IADD3 R14, P3, P4, R2, UR6, R19 ;  /* 0x00000006020e7c10 */ /* 0x000fe2000fc7e013 */
[----:B------:R-:W-:Y:S01]  /*5b50*/  VIADD R18, R18, UR7 ;  /* 0x0000000712127c36 */ /* 0x000fe20008000000 */
[----:B-1----:R-:W-:-:S02]  /*5b60*/  IADD3 R16, P2, PT, R16, UR16, RZ ;  /* 0x0000001010107c10 */ /* 0x002fc4000ff5e0ff */
[----:B------:R-:W-:Y:S02]  /*5b70*/  IADD3 R14, P5, PT, R14, UR16, RZ ;  /* 0x000000100e0e7c10 */ /* 0x000fe4000ffbe0ff */
[----:B------:R-:W-:Y:S02]  /*5b80*/  IADD3.X R5, PT, PT, RZ, RZ, RZ, P0, P1 ;  /* 0x000000ffff057210 */ /* 0x000fe400007e24ff */
[----:B------:R-:W-:Y:S02]  /*5b90*/  IADD3.X R4, PT, PT, RZ, RZ, RZ, P3, P4 ;  /* 0x000000ffff047210 */ /* 0x000fe40001fe84ff */
[----:B------:R-:W-:Y:S02]  /*5ba0*/  IADD3.X R17, PT, PT, R5, UR17, RZ, P2, !PT ;  /* 0x0000001105117c10 */ /* 0x000fe400097fe4ff */
[----:B------:R-:W-:Y:S02]  /*5bb0*/  IADD3.X R15, PT, PT, R4, UR17, RZ, P5, !PT ;  /* 0x00000011040f7c10 */ /* 0x000fe4000affe4ff */
[----:B------:R-:W-:Y:S01]  /*5bc0*/  IADD3 R6, P4, P5, R2, R18, R19 ;  /* 0x0000001202067210 */ /* 0x000fe20007d9e013 */
[----:B------:R-:W-:Y:S01]  /*5bd0*/  VIADD R18, R18, UR7 ;  /* 0x0000000712127c36 */ /* 0x000fe20008000000 */
[----:B------:R-:W-:Y:S01]  /*5be0*/  LEA R12, P2, R13, R16, 0x1 ;  /* 0x000000100d0c7211 */ /* 0x000fe200078408ff */
[----:B------:R-:W2:Y:S01]  /*5bf0*/  LDG.E.U8 R20, desc[UR10][R14.64] ;  /* 0x0000000a0e147981 */ /* 0x000ea2000c1e1100 */
[----:B------:R-:W-:-:S02]  /*5c00*/  IADD3 R10, P1, PT, R16, UR7, RZ ;  /* 0x00000007100a7c10 */ /* 0x000fc4000ff3e0ff */
[----:B------:R-:W-:Y:S01]  /*5c10*/  IADD3 R8, P3, PT, R9, R16, RZ ;  /* 0x0000001009087210 */ /* 0x000fe20007f7e0ff */
[--C-:B------:R-:W-:Y:S01]  /*5c20*/  IMAD.X R13, RZ, RZ, R17.reuse, P2 ;  /* 0x000000ffff0d7224 */ /* 0x100fe200010e0611 */
[----:B------:R-:W-:Y:S01]  /*5c30*/  IADD3 R6, P0, PT, R6, UR16, RZ ;  /* 0x0000001006067c10 */ /* 0x000fe2000ff1e0ff */
[--C-:B------:R-:W-:Y:S01]  /*5c40*/  IMAD.X R11, RZ, RZ, R17.reuse, P1 ;  /* 0x000000ffff0b7224 */ /* 0x100fe200008e0611 */
[----:B------:R-:W-:Y:S01]  /*5c50*/  IADD3.X R5, PT, PT, RZ, RZ, RZ, P4, P5 ;  /* 0x000000ffff057210 */ /* 0x000fe200027ea4ff */
[----:B------:R-:W-:Y:S01]  /*5c60*/  IMAD.X R9, RZ, RZ, R17, P3 ;  /* 0x000000ffff097224 */ /* 0x000fe200018e0611 */
[----:B------:R-:W-:Y:S01]  /*5c70*/  IADD3 R4, P1, P2, R2, R18, R19 ;  /* 0x0000001202047210 */ /* 0x000fe20007a3e013 */
[----:B------:R-:W3:Y:S01]  /*5c80*/  LDG.E.U8 R27, desc[UR10][R12.64] ;  /* 0x0000000a0c1b7981 */ /* 0x000ee2000c1e1100 */
[----:B------:R-:W-:Y:S02]  /*5c90*/  IADD3.X R7, PT, PT, R5, UR17, RZ, P0, !PT ;  /* 0x0000001105077c10 */ /* 0x000fe400087fe4ff */
[----:B------:R-:W-:Y:S01]  /*5ca0*/  IADD3 R4, P0, PT, R4, UR16, RZ ;  /* 0x0000001004047c10 */ /* 0x000fe2000ff1e0ff */
[----:B------:R-:W3:Y:S01]  /*5cb0*/  LDG.E.U8 R28, desc[UR10][R8.64] ;  /* 0x0000000a081c7981 */ /* 0x000ee2000c1e1100 */
[----:B------:R-:W-:-:S03]  /*5cc0*/  IADD3.X R5, PT, PT, RZ, RZ, RZ, P1, P2 ;  /* 0x000000ffff057210 */ /* 0x000fc60000fe44ff */
[----:B------:R-:W2:Y:S01]  /*5cd0*/  LDG.E.U8 R23, desc[UR10][R6.64] ;  /* 0x0000000a06177981 */ /* 0x000ea2000c1e1100 */
[----:B------:R-:W-:-:S03]  /*5ce0*/  IADD3.X R5, PT, PT, R5, UR17, RZ, P0, !PT ;  /* 0x0000001105057c10 */ /* 0x000fc600087fe4ff */
        /* <DEDUP_REMOVED lines=8> */
[----:B------:R-:W-:-:S05]  /*5d70*/  VIADD R18, R18, UR7 ;  /* 0x0000000712127c36 */ /* 0x000fca0008000000 */
[----:B------:R-:W-:-:S04]  /*5d80*/  IADD3 R18, P1, P3, R2, R18, R19 ;  /* 0x0000001202127210 */ /* 0x000fc80007b3e013 */
[----:B------:R-:W-:Y:S02]  /*5d90*/  IADD3 R18, P4, PT, R18, UR16, RZ ;  /* 0x0000001012127c10 */ /* 0x000fe4000ff9e0ff */
[----:B------:R-:W-:Y:S01]  /*5da0*/  IADD3.X R2, PT, PT, RZ, RZ, RZ, P1, P3 ;  /* 0x000000ffff027210 */ /* 0x000fe20000fe64ff */
[----:B------:R-:W-:Y:S03]  /*5db0*/  BSSY.RECONVERGENT B1, `(.L_x_34) ;  /* 0x0000045000017945 */ /* 0x000fe60003800200 */
[----:B------:R-:W-:Y:S02]  /*5dc0*/  IADD3.X R19, PT, PT, R2, UR17, RZ, P4, !PT ;  /* 0x0000001102137c10 */ /* 0x000fe4000a7fe4ff */
[----:B------:R-:W-:Y:S02]  /*5dd0*/  PLOP3.LUT P0, PT, PT, PT, PT, 0x80, 0x8 ;  /* 0x000000000008781c */ /* 0x000fe40003f0f070 */
[----:B------:R-:W-:Y:S01]  /*5de0*/  PLOP3.LUT P1, PT, PT, PT, PT, 0x8, 0x80 ;  /* 0x000000000080781c */ /* 0x000fe20003f2e170 */
[----:B---3--:R-:W-:-:S02]  /*5df0*/  IMAD R34, R27, -0x2, R28 ;  /* 0xfffffffe1b227824 */ /* 0x008fc400078e021c */
[----:B--2---:R-:W-:Y:S02]  /*5e00*/  IMAD R33, R23, -0x2, R20 ;  /* 0xfffffffe17217824 */ /* 0x004fe400078e0214 */
[----:B----4-:R-:W-:-:S05]  /*5e10*/  IMAD.IADD R34, R29, 0x1, R34 ;  /* 0x000000011d227824 */ /* 0x010fca00078e0222 */
[----:B------:R-:W-:Y:S01]  /*5e20*/  IABS R36, R34 ;  /* 0x0000002200247213 */ /* 0x000fe20000000000 */
[----:B-----5:R-:W-:Y:S02]  /*5e30*/  IMAD R31, R26, -0x2, R21 ;  /* 0xfffffffe1a1f7824 */ /* 0x020fe400078e0215 */
[----:B------:R-:W-:-:S05]  /*5e40*/  IMAD.IADD R33, R24, 0x1, R33 ;  /* 0x0000000118217824 */ /* 0x000fca00078e0221 */
[----:B------:R-:W-:Y:S01]  /*5e50*/  IABS R34, R33 ;  /* 0x0000002100227213 */ /* 0x000fe20000000000 */
[----:B------:R-:W-:Y:S02]  /*5e60*/  IMAD.IADD R31, R22, 0x1, R31 ;  /* 0x00000001161f7824 */ /* 0x000fe400078e021f */
[----:B------:R-:W-:-:S03]  /*5e70*/  IMAD R35, R30, -0x2, R25 ;  /* 0xfffffffe1e237824 */ /* 0x000fc600078e0219 */
[----:B------:R-:W-:Y:S01]  /*5e80*/  IABS R31, R31 ;  /* 0x0000001f001f7213 */ /* 0x000fe20000000000 */
[----:B------:R-:W-:Y:S02]  /*5e90*/  IMAD.MOV.U32 R33, RZ, RZ, R36 ;  /* 0x000000ffff217224 */ /* 0x000fe400078e0024 */
[----:B------:R-:W-:-:S03]  /*5ea0*/  IMAD.IADD R35, R32, 0x1, R35 ;  /* 0x0000000120237824 */ /* 0x000fc600078e0223 */
[----:B------:R-:W-:Y:S02]  /*5eb0*/  IADD3 R33, PT, PT, R34, R33, R31 ;  /* 0x0000002122217210 */ /* 0x000fe40007ffe01f */
[----:B------:R-:W-:-:S05]  /*5ec0*/  IABS R36, R35 ;  /* 0x0000002300247213 */ /* 0x000fca0000000000 */
[----:B------:R-:W-:-:S05]  /*5ed0*/  IMAD.IADD R33, R33, 0x1, R36 ;  /* 0x0000000121217824 */ /* 0x000fca00078e0224 */
[----:B------:R-:W-:Y:S02]  /*5ee0*/  ISETP.GE.AND P2, PT, R33, UR5, PT ;  /* 0x0000000521007c0c */ /* 0x000fe4000bf46270 */
[----:B------:R-:W-:-:S11]  /*5ef0*/  PRMT R2, R32, 0x7610, R2 ;  /* 0x0000761020027816 */ /* 0x000fd60000000002 */
[----:B------:R-:W-:Y:S05]  /*5f00*/  @P2 BRA `(.L_x_35) ;  /* 0x0000000000bc2947 */ /* 0x000fea0003800000 */
        /* <DEDUP_REMOVED lines=33> */
[----:B------:R-:W-:-:S05]  /*6120*/  IABS R30, R30 ;  /* 0x0000001e001e7213 */ /* 0x000fca0000000000 */
        /* <DEDUP_REMOVED lines=13> */
.L_x_35:
[----:B------:R-:W-:Y:S05]  /*6200*/  BSYNC.RECONVERGENT B1 ;  /* 0x0000000000017941 */ /* 0x000fea0003800200 */
.L_x_34:
[----:B------:R-:W-:Y:S04]  /*6210*/  BSSY.RECONVERGENT B1, `(.L_x_36) ;  /* 0x0000110000017945 */ /* 0x000fe80003800200 */
[----:B------:R-:W-:Y:S05]  /*6220*/  @!P1 BRA `(.L_x_37) ;  /* 0x0000001000389947 */ /* 0x000fea0003800000 */
        /* <DEDUP_REMOVED lines=15> */
[----:B------:R-:W-:-:S02]  /*6320*/  IADD3 R29, PT, PT, R26, 0x4, R21 ;  /* 0x000000041a1d7810 */ /* 0x000fc40007ffe015 */
[----:B------:R-:W-:Y:S01]  /*6330*/  VIMNMX R33, PT, PT, R33, UR7, !PT ;  /* 0x0000000721217c48 */ /* 0x000fe2000ffe0100 */
[----:B------:R-:W-:Y:S02]  /*6340*/  IMAD.IADD R28, R23, 0x1, R28 ;  /* 0x00000001171c7824 */ /* 0x000fe400078e021c */
[--C-:B------:R-:W-:Y:S01]  /*6350*/  IMAD.IADD R31, R21, 0x1, R29.reuse ;  /* 0x00000001151f7824 */ /* 0x100fe200078e021d */
[----:B------:R-:W-:Y:S01]  /*6360*/  VIMNMX R35, PT, PT, R33, UR6, PT ;  /* 0x0000000621237c48 */ /* 0x000fe2000bfe0100 */
[----:B------:R-:W-:Y:S01]  /*6370*/  IMAD.IADD R33, R23, 0x1, R32 ;  /* 0x0000000117217824 */ /* 0x000fe200078e0220 */
[----:B------:R-:W-:Y:S01]  /*6380*/  SHF.R.S32.HI R28, RZ, 0x3, R28 ;  /* 0x00000003ff1c7819 */ /* 0x000fe2000001141c */
[----:B------:R-:W-:Y:S01]  /*6390*/  IMAD R30, R22, -0x5, R29 ;  /* 0xfffffffb161e7824 */ /* 0x000fe200078e021d */
[----:B------:R-:W-:Y:S01]  /*63a0*/  VIADDMNMX R26, R35, R26, RZ, !PT ;  /* 0x0000001a231a7246 */ /* 0x000fe200078001ff */
[----:B------:R-:W-:Y:S01]  /*63b0*/  IMAD R31, R20, -0x6, R31 ;  /* 0xfffffffa141f7824 */ /* 0x000fe200078e021f */
[----:B------:R-:W-:Y:S01]  /*63c0*/  VIMNMX R28, PT, PT, R28, UR7, !PT ;  /* 0x000000071c1c7c48 */ /* 0x000fe2000ffe0100 */
[----:B------:R-:W-:-:S02]  /*63d0*/  IMAD R34, R24, -0x5, R33 ;  /* 0xfffffffb18227824 */ /* 0x000fc400078e0221 */
[----:B------:R-:W-:-:S04]  /*63e0*/  IMAD.IADD R32, R24, 0x1, R32 ;  /* 0x0000000118207824 */ /* 0x000fc800078e0220 */
[----:B------:R-:W-:-:S05]  /*63f0*/  IMAD R32, R23, -0x3, R32 ;  /* 0xfffffffd17207824 */ /* 0x000fca00078e0220 */
[----:B------:R-:W-:-:S04]  /*6400*/  SHF.R.S32.HI R32, RZ, 0x2, R32 ;  /* 0x00000002ff207819 */ /* 0x000fc80000011420 */
[----:B------:R-:W-:-:S04]  /*6410*/  VIMNMX R32, PT, PT, R32, UR7, !PT ;  /* 0x0000000720207c48 */ /* 0x000fc8000ffe0100 */
[----:B------:R-:W-:-:S04]  /*6420*/  VIMNMX R32, PT, PT, R32, UR6, PT ;  /* 0x0000000620207c48 */ /* 0x000fc8000bfe0100 */
[----:B------:R-:W-:-:S04]  /*6430*/  VIADDMNMX R32, R32, R23, RZ, !PT ;  /* 0x0000001720207246 */ /* 0x000fc800078001ff */
[----:B------:R-:W-:Y:S01]  /*6440*/  VIMNMX R35, PT, PT, R32, 0xff, PT ;  /* 0x000000ff20237848 */ /* 0x000fe20003fe0100 */
[----:B--2---:R-:W-:Y:S01]  /*6450*/  IMAD R27, R27, 0x2, R30 ;  /* 0x000000021b1b7824 */ /* 0x004fe200078e021e */
[----:B------:R-:W-:Y:S01]  /*6460*/  VIMNMX R30, PT, PT, R28, UR6, PT ;  /* 0x000000061c1e7c48 */ /* 0x000fe2000bfe0100 */
[----:B------:R-:W-:Y:S02]  /*6470*/  IMAD.IADD R28, R24, 0x1, R31 ;  /* 0x00000001181c7824 */ /* 0x000fe400078e021f */
[----:B---3--:R-:W-:Y:S01]  /*6480*/  IMAD R25, R25, 0x2, R34 ;  /* 0x0000000219197824 */ /* 0x008fe200078e0222 */
[----:B------:R-:W-:Y:S01]  /*6490*/  VIADDMNMX R30, R30, R21, RZ, !PT ;  /* 0x000000151e1e7246 */ /* 0x000fe200078001ff */
[----:B------:R-:W-:Y:S02]  /*64a0*/  IMAD.IADD R27, R20, 0x1, R27 ;  /* 0x00000001141b7824 */ /* 0x000fe400078e021b */
[----:B------:R-:W-:Y:S01]  /*64b0*/  IMAD R28, R23, 0x2, R28 ;  /* 0x00000002171c7824 */ /* 0x000fe200078e021c */
[----:B------:R-:W-:Y:S01]  /*64c0*/  VIMNMX R29, PT, PT, R30, 0xff, PT ;  /* 0x000000ff1e1d7848 */ /* 0x000fe20003fe0100 */
[----:B------:R-:W-:Y:S01]  /*64d0*/  VIADD R25, R25, 0x2 ;  /* 0x0000000219197836 */ /* 0x000fe20000000000 */
[----:B------:R-:W-:-:S02]  /*64e0*/  SHF.R.S32.HI R27, RZ, 0x3, R27 ;  /* 0x00000003ff1b7819 */ /* 0x000fc4000001141b */
[----:B------:R-:W-:Y:S01]  /*64f0*/  SHF.R.S32.HI R28, RZ, 0x3, R28 ;  /* 0x00000003ff1c7819 */ /* 0x000fe2000001141c */
[----:B------:R-:W-:Y:S01]  /*6500*/  STG.E.U8 desc[UR10][R8.64+-0x3], R29 ;  /* 0xfffffd1d08007986 */ /* 0x000fe2000c10110a */
[----:B------:R-:W-:Y:S02]  /*6510*/  SHF.R.S32.HI R25, RZ, 0x3, R25 ;  /* 0x00000003ff197819 */ /* 0x000fe40000011419 */
[----:B------:R-:W-:Y:S02]  /*6520*/  VIMNMX R27, PT, PT, R27, UR7, !PT ;  /* 0x000000071b1b7c48 */ /* 0x000fe4000ffe0100 */
[----:B------:R-:W-:Y:S02]  /*6530*/  VIMNMX R28, PT, PT, R28, UR7, !PT ;  /* 0x000000071c1c7c48 */ /* 0x000fe4000ffe0100 */
[----:B------:R-:W-:Y:S02]  /*6540*/  VIMNMX R25, PT, PT, R25, UR7, !PT ;  /* 0x0000000719197c48 */ /* 0x000fe4000ffe0100 */
[----:B------:R-:W-:-:S02]  /*6550*/  VIMNMX R27, PT, PT, R27, UR6, PT ;  /* 0x000000061b1b7c48 */ /* 0x000fc4000bfe0100 */
[----:B------:R-:W-:Y:S02]  /*6560*/  VIMNMX R21, PT, PT, R28, UR6, PT ;  /* 0x000000061c157c48 */ /* 0x000fe4000bfe0100 */
[----:B------:R-:W-:Y:S02]  /*6570*/  VIMNMX R25, PT, PT, R25, UR6, PT ;  /* 0x0000000619197c48 */ /* 0x000fe4000bfe0100 */
[----:B------:R-:W-:Y:S02]  /*6580*/  VIADDMNMX R27, R27, R22, RZ, !PT ;  /* 0x000000161b1b7246 */ /* 0x000fe400078001ff */
[----:B------:R-:W-:Y:S02]  /*6590*/  VIADDMNMX R21, R21, R20, RZ, !PT ;  /* 0x0000001415157246 */ /* 0x000fe400078001ff */
[----:B------:R-:W-:Y:S02]  /*65a0*/  VIADDMNMX R25, R25, R24, RZ, !PT ;  /* 0x0000001819197246 */ /* 0x000fe400078001ff */
[----:B------:R-:W-:-:S02]  /*65b0*/  VIMNMX R23, PT, PT, R26, 0xff, PT ;  /* 0x000000ff1a177848 */ /* 0x000fc40003fe0100 */
[----:B------:R-:W-:Y:S02]  /*65c0*/  VIMNMX R31, PT, PT, R27, 0xff, PT ;  /* 0x000000ff1b1f7848 */ /* 0x000fe40003fe0100 */
[----:B------:R-:W-:Y:S01]  /*65d0*/  VIMNMX R33, PT, PT, R21, 0xff, PT ;  /* 0x000000ff15217848 */ /* 0x000fe20003fe0100 */
[----:B------:R0:W-:Y:S01]  /*65e0*/  STG.E.U8 desc[UR10][R12.64+-0x3], R23 ;  /* 0xfffffd170c007986 */ /* 0x0001e2000c10110a */
[----:B------:R-:W-:-:S03]  /*65f0*/  VIMNMX R37, PT, PT, R25, 0xff, PT ;  /* 0x000000ff19257848 */ /* 0x000fc60003fe0100 */
[----:B------:R1:W-:Y:S04]  /*6600*/  STG.E.U8 desc[UR10][R10.64+-0x3], R31 ;  /* 0xfffffd1f0a007986 */ /* 0x0003e8000c10110a */
[----:B------:R2:W-:Y:S04]  /*6610*/  STG.E.U8 desc[UR10][R14.64], R33 ;  /* 0x000000210e007986 */ /* 0x0005e8000c10110a */
[----:B------:R3:W-:Y:S04]  /*6620*/  STG.E.U8 desc[UR10][R6.64], R35 ;  /* 0x0000002306007986 */ /* 0x0007e8000c10110a */
[----:B------:R-:W-:Y:S04]  /*6630*/  STG.E.U8 desc[UR10][R4.64], R37 ;  /* 0x0000002504007986 */ /* 0x000fe8000c10110a */
[----:B------:R-:W4:Y:S04]  /*6640*/  LDG.E.U8 R25, desc[UR10][R8.64+-0x2] ;  /* 0xfffffe0a08197981 */ /* 0x000f28000c1e1100 */
[----:B------:R-:W5:Y:S04]  /*6650*/  LDG.E.U8 R21, desc[UR10][R10.64+-0x2] ;  /* 0xfffffe0a0a157981 */ /* 0x000f68000c1e1100 */
[----:B------:R-:W2:Y:S04]  /*6660*/  LDG.E.U8 R26, desc[UR10][R12.64+-0x2] ;  /* 0xfffffe0a0c1a7981 */ /* 0x000ea8000c1e1100 */
[----:B------:R-:W1:Y:S04]  /*6670*/  LDG.E.U8 R20, desc[UR10][R14.64+0x1] ;  /* 0x0000010a0e147981 */ /* 0x000e68000c1e1100 */
[----:B------:R-:W3:Y:S04]  /*6680*/  LDG.E.U8 R22, desc[UR10][R6.64+0x1] ;  /* 0x0000010a06167981 */ /* 0x000ee8000c1e1100 */
[----:B------:R-:W3:Y:S04]  /*6690*/  LDG.E.U8 R27, desc[UR10][R16.64+-0x2] ;  /* 0xfffffe0a101b7981 */ /* 0x000ee8000c1e1100 */
[----:B0-----:R-:W3:Y:S04]  /*66a0*/  LDG.E.U8 R23, desc[UR10][R4.64+0x1] ;  /* 0x0000010a04177981 */ /* 0x001ee8000c1e1100 */
[----:B------:R-:W3:Y:S01]  /*66b0*/  LDG.E.U8 R24, desc[UR10][R18.64+0x1] ;  /* 0x0000010a12187981 */ /* 0x000ee2000c1e1100 */
[----:B----4-:R-:W-:-:S02]  /*66c0*/  VIADD R30, R25, 0x2 ;  /* 0x00000002191e7836 */ /* 0x010fc40000000000 */
[----:B------:R-:W-:Y:S02]  /*66d0*/  IMAD R28, R25, R2, 0x4 ;  /* 0x00000004191c7424 */ /* 0x000fe400078e0202 */
[C---:B-----5:R-:W-:Y:S02]  /*66e0*/  IMAD.IADD R29, R21.reuse, 0x1, R30 ;  /* 0x00000001151d7824 */ /* 0x060fe400078e021e */
[----:B------:R-:W-:Y:S02]  /*66f0*/  IMAD.IADD R28, R21, 0x1, R28 ;  /* 0x00000001151c7824 */ /* 0x000fe400078e021c */
[C---:B--2---:R-:W-:Y:S01]  /*6700*/  IMAD R29, R26.reuse, -0x3, R29 ;  /* 0xfffffffd1a1d7824 */ /* 0x044fe200078e021d */
[----:B------:R-:W-:-:S03]  /*6710*/  IADD3 R32, PT, PT, R26, 0x4, R25 ;  /* 0x000000041a207810 */ /* 0x000fc60007ffe019 */
[----:B-1----:R-:W-:Y:S02]  /*6720*/  IMAD.IADD R31, R20, 0x1, R29 ;  /* 0x00000001141f7824 */ /* 0x002fe400078e021d */
[----:B------:R-:W-:Y:S02]  /*6730*/  IMAD.IADD R29, R26, 0x1, R20 ;  /* 0x000000011a1d7824 */ /* 0x000fe400078e0214 */
[----:B------:R-:W-:Y:S01]  /*6740*/  IMAD.IADD R30, R20, 0x1, R30 ;  /* 0x00000001141e7824 */ /* 0x000fe200078e021e */
[----:B------:R-:W-:Y:S01]  /*6750*/  SHF.R.S32.HI R31, RZ, 0x2, R31 ;  /* 0x00000002ff1f7819 */ /* 0x000fe2000001141f */
[----:B------:R-:W-:Y:S02]  /*6760*/  IMAD R29, R29, 0x2, R28 ;  /* 0x000000021d1d7824 */ /* 0x000fe400078e021c */
[----:B------:R-:W-:Y:S01]  /*6770*/  IMAD R28, R21, -0x5, R32 ;  /* 0xfffffffb151c7824 */ /* 0x000fe200078e0220 */
[----:B------:R-:W-:Y:S01]  /*6780*/  VIMNMX R31, PT, PT, R31, UR7, !PT ;  /* 0x000000071f1f7c48 */ /* 0x000fe2000ffe0100 */
[----:B---3--:R-:W-:-:S02]  /*6790*/  IMAD.IADD R29, R22, 0x1, R29 ;  /* 0x00000001161d7824 */ /* 0x008fc400078e021d */
[----:B------:R-:W-:Y:S01]  /*67a0*/  IMAD R27, R27, 0x2, R28 ;  /* 0x000000021b1b7824 */ /* 0x000fe200078e021c */
[----:B------:R-:W-:Y:S01]  /*67b0*/  VIMNMX R33, PT, PT, R31, UR6, PT ;  /* 0x000000061f217c48 */ /* 0x000fe2000bfe0100 */
[----:B------:R-:W-:Y:S01]  /*67c0*/  IMAD.IADD R31, R25, 0x1, R32 ;  /* 0x00000001191f7824 */ /* 0x000fe200078e0220 */
[----:B------:R-:W-:Y:S01]  /*67d0*/  SHF.R.S32.HI R29, RZ, 0x3, R29 ;  /* 0x00000003ff1d7819 */ /* 0x000fe2000001141d */
[----:B------:R-:W-:Y:S01]  /*67e0*/  IMAD.IADD R32, R22, 0x1, R30 ;  /* 0x0000000116207824 */ /* 0x000fe200078e021e */
[----:B------:R-:W-:Y:S01]  /*67f0*/  VIADDMNMX R26, R33, R26, RZ, !PT ;  /* 0x0000001a211a7246 */ /* 0x000fe200078001ff */
[----:B------:R-:W-:Y:S01]  /*6800*/  IMAD R28, R20, -0x6, R31 ;  /* 0xfffffffa141c7824 */ /* 0x000fe200078e021f */
[----:B------:R-:W-:Y:S01]  /*6810*/  VIMNMX R29, PT, PT, R29, UR7, !PT ;  /* 0x000000071d1d7c48 */ /* 0x000fe2000ffe0100 */
[C---:B------:R-:W-:Y:S02]  /*6820*/  IMAD R33, R23.reuse, -0x5, R32 ;  /* 0xfffffffb17217824 */ /* 0x040fe400078e0220 */
[----:B------:R-:W-:Y:S01]  /*6830*/  IMAD.IADD R31, R23, 0x1, R30 ;  /* 0x00000001171f7824 */ /* 0x000fe200078e021e */
[----:B------:R-:W-:Y:S01]  /*6840*/  VIMNMX R30, PT, PT, R29, UR6, PT ;  /* 0x000000061d1e7c48 */ /* 0x000fe2000bfe0100 */
[----:B------:R-:W-:-:S02]  /*6850*/  IMAD.IADD R29, R23, 0x1, R28 ;  /* 0x00000001171d7824 */ /* 0x000fc400078e021c */
[----:B------:R-:W-:Y:S01]  /*6860*/  IMAD R24, R24, 0x2, R33 ;  /* 0x0000000218187824 */ /* 0x000fe200078e0221 */
[----:B------:R-:W-:Y:S01]  /*6870*/  VIADDMNMX R30, R30, R25, RZ, !PT ;  /* 0x000000191e1e7246 */ /* 0x000fe200078001ff */
[----:B------:R-:W-:Y:S02]  /*6880*/  IMAD.IADD R27, R20, 0x1, R27 ;  /* 0x00000001141b7824 */ /* 0x000fe400078e021b */
[----:B------:R-:W-:Y:S01]  /*6890*/  IMAD R29, R22, 0x2, R29 ;  /* 0x00000002161d7824 */ /* 0x000fe200078e021d */
[----:B------:R-:W-:Y:S01]  /*68a0*/  VIMNMX R25, PT, PT, R30, 0xff, PT ;  /* 0x000000ff1e197848 */ /* 0x000fe20003fe0100 */
[----:B------:R-:W-:Y:S01]  /*68b0*/  IMAD R31, R22, -0x3, R31 ;  /* 0xfffffffd161f7824 */ /* 0x000fe200078e021f */
[----:B------:R-:W-:Y:S01]  /*68c0*/  SHF.R.S32.HI R27, RZ, 0x3, R27 ;  /* 0x00000003ff1b7819 */ /* 0x000fe2000001141b */
[----:B------:R-:W-:Y:S01]  /*68d0*/  VIADD R24, R24, 0x2 ;  /* 0x0000000218187836 */ /* 0x000fe20000000000 */
[----:B------:R-:W-:Y:S01]  /*68e0*/  SHF.R.S32.HI R29, RZ, 0x3, R29 ;  /* 0x00000003ff1d7819 */ /* 0x000fe2000001141d */
[----:B------:R0:W-:Y:S01]  /*68f0*/  STG.E.U8 desc[UR10][R8.64+-0x2], R25 ;  /* 0xfffffe1908007986 */ /* 0x0001e2000c10110a */
[----:B------:R-:W-:-:S02]  /*6900*/  SHF.R.S32.HI R31, RZ, 0x2, R31 ;  /* 0x00000002ff1f7819 */ /* 0x000fc4000001141f */
[----:B------:R-:W-:Y:S02]  /*6910*/  SHF.R.S32.HI R24, RZ, 0x3, R24 ;  /* 0x00000003ff187819 */ /* 0x000fe40000011418 */
[----:B------:R-:W-:Y:S02]  /*6920*/  VIMNMX R27, PT, PT, R27, UR7, !PT ;  /* 0x000000071b1b7c48 */ /* 0x000fe4000ffe0100 */
[----:B------:R-:W-:Y:S02]  /*6930*/  VIMNMX R29, PT, PT, R29, UR7, !PT ;  /* 0x000000071d1d7c48 */ /* 0x000fe4000ffe0100 */
[----:B------:R-:W-:Y:S02]  /*6940*/  VIMNMX R31, PT, PT, R31, UR7, !PT ;  /* 0x000000071f1f7c48 */ /* 0x000fe4000ffe0100 */
[----:B------:R-:W-:Y:S02]  /*6950*/  VIMNMX R24, PT, PT, R24, UR7, !PT ;  /* 0x0000000718187c48 */ /* 0x000fe4000ffe0100 */
        /* <DEDUP_REMOVED lines=8> */
[----:B------:R-:W-:Y:S02]  /*69e0*/  VIMNMX R23, PT, PT, R26, 0xff, PT ;  /* 0x000000ff1a177848 */ /* 0x000fe40003fe0100 */
[----:B------:R-:W-:Y:S02]  /*69f0*/  VIMNMX R29, PT, PT, R28, 0xff, PT ;  /* 0x000000ff1c1d7848 */ /* 0x000fe40003fe0100 */
[----:B------:R-:W-:Y:S01]  /*6a00*/  VIMNMX R31, PT, PT, R20, 0xff, PT ;  /* 0x000000ff141f7848 */ /* 0x000fe20003fe0100 */
[----:B------:R1:W-:Y:S01]  /*6a10*/  STG.E.U8 desc[UR10][R12.64+-0x2], R23 ;  /* 0xfffffe170c007986 */ /* 0x0003e2000c10110a */
[----:B------:R-:W-:Y:S02]  /*6a20*/  VIMNMX R33, PT, PT, R22, 0xff, PT ;  /* 0x000000ff16217848 */ /* 0x000fe40003fe0100 */
[----:B------:R-:W-:Y:S01]  /*6a30*/  VIMNMX R35, PT, PT, R24, 0xff, PT ;  /* 0x000000ff18237848 */ /* 0x000fe20003fe0100 */
[----:B------:R2:W-:Y:S04]  /*6a40*/  STG.E.U8 desc[UR10][R10.64+-0x2], R29 ;  /* 0xfffffe1d0a007986 */ /* 0x0005e8000c10110a */
[----:B------:R3:W-:Y:S04]  /*6a50*/  STG.E.U8 desc[UR10][R14.64+0x1], R31 ;  /* 0x0000011f0e007986 */ /* 0x0007e8000c10110a */
[----:B------:R4:W-:Y:S04]  /*6a60*/  STG.E.U8 desc[UR10][R6.64+0x1], R33 ;  /* 0x0000012106007986 */ /* 0x0009e8000c10110a */
[----:B------:R5:W-:Y:S04]  /*6a70*/  STG.E.U8 desc[UR10][R4.64+0x1], R35 ;  /* 0x0000012304007986 */ /* 0x000be8000c10110a */
[----:B0-----:R-:W2:Y:S04]  /*6a80*/  LDG.E.U8 R25, desc[UR10][R8.64+-0x1] ;  /* 0xffffff0a08197981 */ /* 0x001ea8000c1e1100 */
[----:B------:R-:W3:Y:S04]  /*6a90*/  LDG.E.U8 R21, desc[UR10][R10.64+-0x1] ;  /* 0xffffff0a0a157981 */ /* 0x000ee8000c1e1100 */
[----:B------:R-:W4:Y:S04]  /*6aa0*/  LDG.E.U8 R26, desc[UR10][R12.64+-0x1] ;  /* 0xffffff0a0c1a7981 */ /* 0x000f28000c1e1100 */
[----:B------:R-:W5:Y:S04]  /*6ab0*/  LDG.E.U8 R20, desc[UR10][R14.64+0x2] ;  /* 0x0000020a0e147981 */ /* 0x000f68000c1e1100 */
[----:B------:R-:W5:Y:S04]  /*6ac0*/  LDG.E.U8 R22, desc[UR10][R6.64+0x2] ;  /* 0x0000020a06167981 */ /* 0x000f68000c1e1100 */
[----:B------:R-:W5:Y:S04]  /*6ad0*/  LDG.E.U8 R27, desc[UR10][R16.64+-0x1] ;  /* 0xffffff0a101b7981 */ /* 0x000f68000c1e1100 */
[----:B-1----:R-:W5:Y:S04]  /*6ae0*/  LDG.E.U8 R23, desc[UR10][R4.64+0x2] ;  /* 0x0000020a04177981 */ /* 0x002f68000c1e1100 */
[----:B------:R-:W5:Y:S01]  /*6af0*/  LDG.E.U8 R24, desc[UR10][R18.64+0x2] ;  /* 0x0000020a12187981 */ /* 0x000f62000c1e1100 */
[----:B--2---:R-:W-:-:S02]  /*6b00*/  VIADD R30, R25, 0x2 ;  /* 0x00000002191e7836 */ /* 0x004fc40000000000 */
[----:B------:R-:W-:Y:S02]  /*6b10*/  IMAD R28, R25, R2, 0x4 ;  /* 0x00000004191c7424 */ /* 0x000fe400078e0202 */
[C---:B---3--:R-:W-:Y:S02]  /*6b20*/  IMAD.IADD R29, R21.reuse, 0x1, R30 ;  /* 0x00000001151d7824 */ /* 0x048fe400078e021e */
[----:B------:R-:W-:Y:S02]  /*6b30*/  IMAD.IADD R28, R21, 0x1, R28 ;  /* 0x00000001151c7824 */ /* 0x000fe400078e021c */
[C---:B----4-:R-:W-:Y:S01]  /*6b40*/  IMAD R29, R26.reuse, -0x3, R29 ;  /* 0xfffffffd1a1d7824 */ /* 0x050fe200078e021d */
[----:B------:R-:W-:-:S03]  /*6b50*/  IADD3 R32, PT, PT, R26, 0x4, R25 ;  /* 0x000000041a207810 */ /* 0x000fc60007ffe019 */
[----:B-----5:R-:W-:Y:S02]  /*6b60*/  IMAD.IADD R31, R20, 0x1, R29 ;  /* 0x00000001141f7824 */ /* 0x020fe400078e021d */
[----:B------:R-:W-:Y:S02]  /*6b70*/  IMAD.IADD R29, R26, 0x1, R20 ;  /* 0x000000011a1d7824 */ /* 0x000fe400078e0214 */
[----:B------:R-:W-:Y:S01]  /*6b80*/  IMAD.IADD R30, R20, 0x1, R30 ;  /* 0x00000001141e7824 */ /* 0x000fe200078e021e */
[----:B------:R-:W-:Y:S01]  /*6b90*/  SHF.R.S32.HI R31, RZ, 0x2, R31 ;  /* 0x00000002ff1f7819 */ /* 0x000fe2000001141f */
[----:B------:R-:W-:Y:S02]  /*6ba0*/  IMAD R29, R29, 0x2, R28 ;  /* 0x000000021d1d7824 */ /* 0x000fe400078e021c */
[----:B------:R-:W-:Y:S01]  /*6bb0*/  IMAD R28, R21, -0x5, R32 ;  /* 0xfffffffb151c7824 */ /* 0x000fe200078e0220 */
[----:B------:R-:W-:Y:S01]  /*6bc0*/  VIMNMX R31, PT, PT, R31, UR7, !PT ;  /* 0x000000071f1f7c48 */ /* 0x000fe2000ffe0100 */
[----:B------:R-:W-:-:S02]  /*6bd0*/  IMAD.IADD R29, R22, 0x1, R29 ;  /* 0x00000001161d7824 */ /* 0x000fc400078e021d */
[----:B------:R-:W-:Y:S01]  /*6be0*/  IMAD R27, R27, 0x2, R28 ;  /* 0x000000021b1b7824 */ /* 0x000fe200078e021c */
[----:B------:R-:W-:Y:S01]  /*6bf0*/  VIMNMX R33, PT, PT, R31, UR6, PT ;  /* 0x000000061f217c48 */ /* 0x000fe2000bfe0100 */
[----:B------:R-:W-:Y:S01]  /*6c00*/  IMAD.IADD R31, R25, 0x1, R32 ;  /* 0x00000001191f7824 */ /* 0x000fe200078e0220 */
[----:B------:R-:W-:Y:S01]  /*6c10*/  SHF.R.S32.HI R29, RZ, 0x3, R29 ;  /* 0x00000003ff1d7819 */ /* 0x000fe2000001141d */
[--C-:B------:R-:W-:Y:S01]  /*6c20*/  IMAD.IADD R32, R22, 0x1, R30.reuse ;  /* 0x0000000116207824 */ /* 0x100fe200078e021e */
[----:B------:R-:W-:Y:S01]  /*6c30*/  VIADDMNMX R26, R33, R26, RZ, !PT ;  /* 0x0000001a211a7246 */ /* 0x000fe200078001ff */
[----:B------:R-:W-:Y:S01]  /*6c40*/  IMAD R28, R20, -0x6, R31 ;  /* 0xfffffffa141c7824 */ /* 0x000fe200078e021f */
[----:B------:R-:W-:Y:S01]  /*6c50*/  VIMNMX R29, PT, PT, R29, UR7, !PT ;  /* 0x000000071d1d7c48 */ /* 0x000fe2000ffe0100 */
[C---:B------:R-:W-:Y:S02]  /*6c60*/  IMAD.IADD R31, R23.reuse, 0x1, R30 ;  /* 0x00000001171f7824 */ /* 0x040fe400078e021e */
[----:B------:R-:W-:Y:S01]  /*6c70*/  IMAD R33, R23, -0x5, R32 ;  /* 0xfffffffb17217824 */ /* 0x000fe200078e0220 */
        /* <DEDUP_REMOVED lines=29> */
[----:B------:R-:W-:Y:S01]  /*6e50*/  STG.E.U8 desc[UR10][R12.64+-0x1], R27 ;  /* 0xffffff1b0c007986 */ /* 0x000fe2000c10110a */
[----:B------:R-:W-:Y:S02]  /*6e60*/  VIMNMX R33, PT, PT, R22, 0xff, PT ;  /* 0x000000ff16217848 */ /* 0x000fe40003fe0100 */
[----:B------:R-:W-:Y:S01]  /*6e70*/  VIMNMX R35, PT, PT, R24, 0xff, PT ;  /* 0x000000ff18237848 */ /* 0x000fe20003fe0100 */
[----:B------:R1:W-:Y:S04]  /*6e80*/  STG.E.U8 desc[UR10][R10.64+-0x1], R29 ;  /* 0xffffff1d0a007986 */ /* 0x0003e8000c10110a */
[----:B------:R2:W-:Y:S04]  /*6e90*/  STG.E.U8 desc[UR10][R14.64+0x2], R31 ;  /* 0x0000021f0e007986 */ /* 0x0005e8000c10110a */
[----:B------:R3:W-:Y:S04]  /*6ea0*/  STG.E.U8 desc[UR10][R6.64+0x2], R33 ;  /* 0x0000022106007986 */ /* 0x0007e8000c10110a */
[----:B------:R3:W-:Y:S04]  /*6eb0*/  STG.E.U8 desc[UR10][R4.64+0x2], R35 ;  /* 0x0000022304007986 */ /* 0x0007e8000c10110a */
[----:B------:R-:W4:Y:S04]  /*6ec0*/  LDG.E.U8 R23, desc[UR10][R8.64] ;  /* 0x0000000a08177981 */ /* 0x000f28000c1e1100 */
[----:B------:R-:W5:Y:S04]  /*6ed0*/  LDG.E.U8 R21, desc[UR10][R10.64] ;  /* 0x0000000a0a157981 */ /* 0x000f68000c1e1100 */
[----:B0-----:R-:W1:Y:S04]  /*6ee0*/  LDG.E.U8 R25, desc[UR10][R12.64] ;  /* 0x0000000a0c197981 */ /* 0x001e68000c1e1100 */
[----:B------:R-:W2:Y:S04]  /*6ef0*/  LDG.E.U8 R20, desc[UR10][R14.64+0x3] ;  /* 0x0000030a0e147981 */ /* 0x000ea8000c1e1100 */
[----:B------:R-:W3:Y:S04]  /*6f00*/  LDG.E.U8 R22, desc[UR10][R6.64+0x3] ;  /* 0x0000030a06167981 */ /* 0x000ee8000c1e1100 */
[----:B------:R-:W3:Y:S04]  /*6f10*/  LDG.E.U8 R24, desc[UR10][R4.64+0x3] ;  /* 0x0000030a04187981 */ /* 0x000ee8000c1e1100 */
[----:B------:R-:W3:Y:S04]  /*6f20*/  LDG.E.U8 R16, desc[UR10][R16.64] ;  /* 0x0000000a10107981 */ /* 0x000ee8000c1e1100 */
[----:B------:R0:W3:Y:S01]  /*6f30*/  LDG.E.U8 R18, desc[UR10][R18.64+0x3] ;  /* 0x0000030a12127981 */ /* 0x0000e2000c1e1100 */
[----:B----4-:R-:W-:-:S04]  /*6f40*/  VIADD R26, R23, 0x2 ;  /* 0x00000002171a7836 */ /* 0x010fc80000000000 */
[----:B-----5:R-:W-:-:S04]  /*6f50*/  IMAD.IADD R28, R21, 0x1, R26 ;  /* 0x00000001151c7824 */ /* 0x020fc800078e021a */
[----:B-1----:R-:W-:Y:S02]  /*6f60*/  IMAD R29, R25, -0x3, R28 ;  /* 0xfffffffd191d7824 */ /* 0x002fe400078e021c */
[----:B------:R-:W-:Y:S02]  /*6f70*/  IMAD R2, R23, R2, 0x4 ;  /* 0x0000000417027424 */ /* 0x000fe400078e0202 */
[C---:B--2---:R-:W-:Y:S02]  /*6f80*/  IMAD.IADD R29, R20.reuse, 0x1, R29 ;  /* 0x00000001141d7824 */ /* 0x044fe400078e021d */
[----:B------:R-:W-:Y:S02]  /*6f90*/  IMAD.IADD R27, R25, 0x1, R20 ;  /* 0x00000001191b7824 */ /* 0x000fe400078e0214 */
[----:B------:R-:W-:Y:S01]  /*6fa0*/  IMAD.IADD R2, R21, 0x1, R2 ;  /* 0x0000000115027824 */ /* 0x000fe200078e0202 */
[----:B------:R-:W-:Y:S02]  /*6fb0*/  SHF.R.S32.HI R29, RZ, 0x2, R29 ;  /* 0x00000002ff1d7819 */ /* 0x000fe4000001141d */
[----:B------:R-:W-:Y:S01]  /*6fc0*/  IADD3 R28, PT, PT, R25, 0x4, R23 ;  /* 0x00000004191c7810 */ /* 0x000fe20007ffe017 */
[----:B------:R-:W-:Y:S01]  /*6fd0*/  IMAD R27, R27, 0x2, R2 ;  /* 0x000000021b1b7824 */ /* 0x000fe200078e0202 */
[----:B------:R-:W-:Y:S01]  /*6fe0*/  VIMNMX R2, PT, PT, R29, UR7, !PT ;  /* 0x000000071d027c48 */ /* 0x000fe2000ffe0100 */
[----:B------:R-:W-:-:S02]  /*6ff0*/  IMAD.IADD R29, R20, 0x1, R26 ;  /* 0x00000001141d7824 */ /* 0x000fc400078e021a */
[--C-:B0-----:R-:W-:Y:S02]  /*7000*/  IMAD.IADD R19, R23, 0x1, R28.reuse ;  /* 0x0000000117137824 */ /* 0x101fe400078e021c */
[----:B---3--:R-:W-:Y:S02]  /*7010*/  IMAD.IADD R31, R22, 0x1, R29 ;  /* 0x00000001161f7824 */ /* 0x008fe400078e021d */
[----:B------:R-:W-:Y:S02]  /*7020*/  IMAD R17, R21, -0x5, R28 ;  /* 0xfffffffb15117824 */ /* 0x000fe400078e021c */
[----:B------:R-:W-:Y:S02]  /*7030*/  IMAD R19, R20, -0x6, R19 ;  /* 0xfffffffa14137824 */ /* 0x000fe400078e0213 */
[----:B------:R-:W-:Y:S02]  /*7040*/  IMAD.IADD R27, R22, 0x1, R27 ;  /* 0x00000001161b7824 */ /* 0x000fe400078e021b */
[----:B------:R-:W-:-:S02]  /*7050*/  IMAD R31, R24, -0x5, R31 ;  /* 0xfffffffb181f7824 */ /* 0x000fc400078e021f */
[----:B------:R-:W-:Y:S02]  /*7060*/  IMAD R17, R16, 0x2, R17 ;  /* 0x0000000210117824 */ /* 0x000fe400078e0211 */
[C---:B------:R-:W-:Y:S02]  /*7070*/  IMAD.IADD R19, R24.reuse, 0x1, R19 ;  /* 0x0000000118137824 */ /* 0x040fe400078e0213 */
[----:B------:R-:W-:Y:S01]  /*7080*/  IMAD.IADD R29, R24, 0x1, R29 ;  /* 0x00000001181d7824 */ /* 0x000fe200078e021d */
[----:B------:R-:W-:Y:S01]  /*7090*/  SHF.R.S32.HI R27, RZ, 0x3, R27 ;  /* 0x00000003ff1b7819 */ /* 0x000fe2000001141b */
[----:B------:R-:W-:Y:S02]  /*70a0*/  IMAD R18, R18, 0x2, R31 ;  /* 0x0000000212127824 */ /* 0x000fe400078e021f */
[----:B------:R-:W-:Y:S02]  /*70b0*/  IMAD.IADD R17, R20, 0x1, R17 ;  /* 0x0000000114117824 */ /* 0x000fe400078e0211 */
[----:B------:R-:W-:Y:S01]  /*70c0*/  IMAD R19, R22, 0x2, R19 ;  /* 0x0000000216137824 */ /* 0x000fe200078e0213 */
[----:B------:R-:W-:Y:S01]  /*70d0*/  VIMNMX R2, PT, PT, R2, UR6, PT ;  /* 0x0000000602027c48 */ /* 0x000fe2000bfe0100 */
[----:B------:R-:W-:Y:S01]  /*70e0*/  IMAD R29, R22, -0x3, R29 ;  /* 0xfffffffd161d7824 */ /* 0x000fe200078e021d */
[----:B------:R-:W-:Y:S01]  /*70f0*/  VIMNMX R27, PT, PT, R27, UR7, !PT ;  /* 0x000000071b1b7c48 */ /* 0x000fe2000ffe0100 */
[----:B------:R-:W-:Y:S01]  /*7100*/  VIADD R18, R18, 0x2 ;  /* 0x0000000212127836 */ /* 0x000fe20000000000 */
[----:B------:R-:W-:-:S02]  /*7110*/  SHF.R.S32.HI R17, RZ, 0x3, R17 ;  /* 0x00000003ff117819 */ /* 0x000fc40000011411 */
[----:B------:R-:W-:Y:S02]  /*7120*/  SHF.R.S32.HI R19, RZ, 0x3, R19 ;  /* 0x00000003ff137819 */ /* 0x000fe40000011413 */
[----:B------:R-:W-:Y:S02]  /*7130*/  VIADDMNMX R25, R2, R25, RZ, !PT ;  /* 0x0000001902197246 */ /* 0x000fe400078001ff */
[----:B------:R-:W-:Y:S02]  /*7140*/  SHF.R.S32.HI R29, RZ, 0x2, R29 ;  /* 0x00000002ff1d7819 */ /* 0x000fe4000001141d */
[----:B------:R-:W-:Y:S02]  /*7150*/  VIMNMX R2, PT, PT, R27, UR6, PT ;  /* 0x000000061b027c48 */ /* 0x000fe4000bfe0100 */
[----:B------:R-:W-:Y:S02]  /*7160*/  SHF.R.S32.HI R18, RZ, 0x3, R18 ;  /* 0x00000003ff127819 */ /* 0x000fe40000011412 */
[----:B------:R-:W-:-:S02]  /*7170*/  VIMNMX R17, PT, PT, R17, UR7, !PT ;  /* 0x0000000711117c48 */ /* 0x000fc4000ffe0100 */
[----:B------:R-:W-:Y:S02]  /*7180*/  VIMNMX R19, PT, PT, R19, UR7, !PT ;  /* 0x0000000713137c48 */ /* 0x000fe4000ffe0100 */
[----:B------:R-:W-:Y:S02]  /*7190*/  VIMNMX R29, PT, PT, R29, UR7, !PT ;  /* 0x000000071d1d7c48 */ /* 0x000fe4000ffe0100 */
[----:B------:R-:W-:Y:S02]  /*71a0*/  VIADDMNMX R23, R2, R23, RZ, !PT ;  /* 0x0000001702177246 */ /* 0x000fe400078001ff */
[----:B------:R-:W-:Y:S02]  /*71b0*/  VIMNMX R18, PT, PT, R18, UR7, !PT ;  /* 0x0000000712127c48 */ /* 0x000fe4000ffe0100 */
[----:B------:R-:W-:Y:S02]  /*71c0*/  VIMNMX R2, PT, PT, R17, UR6, PT ;  /* 0x0000000611027c48 */ /* 0x000fe4000bfe0100 */
[----:B------:R-:W-:-:S02]  /*71d0*/  VIMNMX R19, PT, PT, R19, UR6, PT ;  /* 0x0000000613137c48 */ /* 0x000fc4000bfe0100 */
[----:B------:R-:W-:Y:S02]  /*71e0*/  VIMNMX R29, PT, PT, R29, UR6, PT ;  /* 0x000000061d1d7c48 */ /* 0x000fe4000bfe0100 */
[----:B------:R-:W-:Y:S02]  /*71f0*/  VIMNMX R17, PT, PT, R18, UR6, PT ;  /* 0x0000000612117c48 */ /* 0x000fe4000bfe0100 */
[----:B------:R-:W-:Y:S02]  /*7200*/  VIADDMNMX R2, R2, R21, RZ, !PT ;  /* 0x0000001502027246 */ /* 0x000fe400078001ff */
[----:B------:R-:W-:Y:S02]  /*7210*/  VIADDMNMX R19, R19, R20, RZ, !PT ;  /* 0x0000001413137246 */ /* 0x000fe400078001ff */
[----:B------:R-:W-:Y:S02]  /*7220*/  VIMNMX R23, PT, PT, R23, 0xff, PT ;  /* 0x000000ff17177848 */ /* 0x000fe40003fe0100 */
        /* <DEDUP_REMOVED lines=12> */
[----:B------:R0:W-:Y:S01]  /*72f0*/  STG.E.U8 desc[UR10][R4.64+0x3], R21 ;  /* 0x0000031504007986 */ /* 0x0001e2000c10110a */
[----:B------:R-:W-:-:S07]  /*7300*/  PRMT R2, R21, 0x7610, R2 ;  /* 0x0000761015027816 */ /* 0x000fce0000000002 */
.L_x_37:
[----:B------:R-:W-:Y:S05]  /*7310*/  BSYNC.RECONVERGENT B1 ;  /* 0x0000000000017941 */ /* 0x000fea0003800200 */
.L_x_36:
[----:B------:R-:W-:Y:S05]  /*7320*/  @P0 BRA `(.L_x_33) ;  /* 0x0000000c00680947 */ /* 0x000fea0003800000 */
[----:B------:R-:W2:Y:S04]  /*7330*/  LDG.E.U8 R35, desc[UR10][R8.64+-0x3] ;  /* 0xfffffd0a08237981 */ /* 0x000ea8000c1e1100 */
[----:B------:R-:W3:Y:S04]  /*7340*/  LDG.E.U8 R28, desc[UR10][R12.64+-0x3] ;  /* 0xfffffd0a0c1c7981 */ /* 0x000ee8000c1e1100 */
[----:B------:R-:W2:Y:S04]  /*7350*/  LDG.E.U8 R30, desc[UR10][R14.64] ;  /* 0x0000000a0e1e7981 */ /* 0x000ea8000c1e1100 */
[----:B------:R-:W3:Y:S04]  /*7360*/  LDG.E.U8 R33, desc[UR10][R6.64] ;  /* 0x0000000a06217981 */ /* 0x000ee8000c1e1100 */
[----:B------:R-:W4:Y:S04]  /*7370*/  LDG.E.U8 R16, desc[UR10][R8.64] ;  /* 0x0000000a08107981 */ /* 0x000f28000c1e1100 */
[----:B0-----:R-:W4:Y:S04]  /*7380*/  LDG.E.U8 R17, desc[UR10][R12.64] ;  /* 0x0000000a0c117981 */ /* 0x001f28000c1e1100 */
[----:B------:R-:W4:Y:S04]  /*7390*/  LDG.E.U8 R19, desc[UR10][R14.64+0x3] ;  /* 0x0000030a0e137981 */ /* 0x000f28000c1e1100 */
        /* <DEDUP_REMOVED lines=8> */
[----:B------:R-:W5:Y:S04]  /*7420*/  LDG.E.U8 R24, desc[UR10][R8.64+-0x1] ;  /* 0xffffff0a08187981 */ /* 0x000f68000c1e1100 */
[----:B------:R-:W5:Y:S04]  /*7430*/  LDG.E.U8 R26, desc[UR10][R12.64+-0x1] ;  /* 0xffffff0a0c1a7981 */ /* 0x000f68000c1e1100 */
[----:B------:R-:W5:Y:S04]  /*7440*/  LDG.E.U8 R27, desc[UR10][R14.64+0x2] ;  /* 0x0000020a0e1b7981 */ /* 0x000f68000c1e1100 */
[----:B------:R-:W5:Y:S01]  /*7450*/  LDG.E.U8 R29, desc[UR10][R6.64+0x2] ;  /* 0x0000020a061d7981 */ /* 0x000f62000c1e1100 */
[----:B------:R-:W-:-:S03]  /*7460*/  IMAD.MOV.U32 R43, RZ, RZ, -0x3 ;  /* 0xfffffffdff2b7424 */ /* 0x000fc600078e00ff */
[----:B------:R-:W5:Y:S04]  /*7470*/  LDG.E.U8 R31, desc[UR10][R10.64+-0x2] ;  /* 0xfffffe0a0a1f7981 */ /* 0x000f68000c1e1100 */
[----:B------:R0:W5:Y:S04]  /*7480*/  LDG.E.U8 R37, desc[UR10][R10.64+-0x1] ;  /* 0xffffff0a0a257981 */ /* 0x000168000c1e1100 */
[----:B------:R-:W5:Y:S04]  /*7490*/  LDG.E.U8 R32, desc[UR10][R4.64+0x1] ;  /* 0x0000010a04207981 */ /* 0x000f68000c1e1100 */
[----:B------:R1:W5:Y:S01]  /*74a0*/  LDG.E.U8 R34, desc[UR10][R4.64+0x2] ;  /* 0x0000020a04227981 */ /* 0x000362000c1e1100 */
[----:B------:R-:W-:Y:S01]  /*74b0*/  BSSY.RECONVERGENT B1, `(.L_x_38) ;  /* 0x000003f000017945 */ /* 0x000fe20003800200 */
[----:B--2---:R-:W-:-:S02]  /*74c0*/  IMAD.IADD R36, R30, 0x1, -R35 ;  /* 0x000000011e247824 */ /* 0x004fc400078e0a23 */
[----:B---3--:R-:W-:-:S04]  /*74d0*/  IMAD.IADD R41, R33, 0x1, -R28 ;  /* 0x0000000121297824 */ /* 0x008fc800078e0a1c */
[----:B------:R-:W-:-:S04]  /*74e0*/  IMAD R36, R36, -0x3, R41 ;  /* 0xfffffffd24247824 */ /* 0x000fc800078e0229 */
[----:B------:R-:W-:Y:S02]  /*74f0*/  IMAD R40, R36, R43, 0x8 ;  /* 0x0000000824287424 */ /* 0x000fe400078e022b */
[----:B------:R-:W-:-:S03]  /*7500*/  IMAD.U32 R36, RZ, RZ, UR4 ;  /* 0x00000004ff247e24 */ /* 0x000fc6000f8e00ff */
[----:B------:R-:W-:Y:S01]  /*7510*/  SHF.R.S32.HI R40, RZ, 0x4, R40 ;  /* 0x00000004ff287819 */ /* 0x000fe20000011428 */
[----:B0-----:R-:W-:Y:S02]  /*7520*/  IMAD R10, R36, 0xa, RZ ;  /* 0x0000000a240a7824 */ /* 0x001fe400078e02ff */
[----:B------:R-:W-:Y:S01]  /*7530*/  IMAD R42, R33, -0x2, R30 ;  /* 0xfffffffe212a7824 */ /* 0x000fe200078e021e */
[----:B------:R-:W-:Y:S01]  /*7540*/  IABS R11, R40 ;  /* 0x00000028000b7213 */ /* 0x000fe20000000000 */
[----:B-1----:R-:W-:Y:S01]  /*7550*/  IMAD R5, R28, -0x2, R35 ;  /* 0xfffffffe1c057824 */ /* 0x002fe200078e0223 */
[----:B------:R-:W-:Y:S01]  /*7560*/  LOP3.LUT R36, R2, 0xff, RZ, 0xc0, !PT ;  /* 0x000000ff02247812 */ /* 0x000fe200078ec0ff */
[----:B----4-:R-:W-:Y:S01]  /*7570*/  IMAD R4, R17, -0x2, R16 ;  /* 0xfffffffe11047824 */ /* 0x010fe200078e0210 */
[----:B------:R-:W-:Y:S01]  /*7580*/  ISETP.GE.U32.AND P0, PT, R11, R10, PT ;  /* 0x0000000a0b00720c */ /* 0x000fe20003f06070 */
[----:B------:R-:W-:Y:S02]  /*7590*/  IMAD R11, R18, -0x2, R19 ;  /* 0xfffffffe120b7824 */ /* 0x000fe400078e0213 */
[----:B------:R-:W-:-:S02]  /*75a0*/  IMAD.IADD R42, R39, 0x1, R42 ;  /* 0x00000001272a7824 */ /* 0x000fc400078e022a */
[----:B------:R-:W-:Y:S02]  /*75b0*/  IMAD.IADD R5, R38, 0x1, R5 ;  /* 0x0000000126057824 */ /* 0x000fe400078e0205 */
[----:B------:R-:W-:Y:S01]  /*75c0*/  IMAD.IADD R4, R21, 0x1, R4 ;  /* 0x0000000115047824 */ /* 0x000fe200078e0204 */
[----:B------:R-:W-:Y:S01]  /*75d0*/  IABS R42, R42 ;  /* 0x0000002a002a7213 */ /* 0x000fe20000000000 */
[----:B------:R-:W-:Y:S01]  /*75e0*/  IMAD.IADD R11, R36, 0x1, R11 ;  /* 0x00000001240b7824 */ /* 0x000fe200078e020b */
[----:B------:R-:W-:Y:S02]  /*75f0*/  IABS R5, R5 ;  /* 0x0000000500057213 */ /* 0x000fe40000000000 */
[----:B------:R-:W-:Y:S02]  /*7600*/  IABS R4, R4 ;  /* 0x0000000400047213 */ /* 0x000fe40000000000 */
[----:B------:R-:W-:Y:S01]  /*7610*/  IABS R2, R11 ;  /* 0x0000000b00027213 */ /* 0x000fe20000000000 */
[----:B------:R-:W-:-:S02]  /*7620*/  IMAD.MOV.U32 R11, RZ, RZ, R42 ;  /* 0x000000ffff0b7224 */ /* 0x000fc400078e002a */
[----:B------:R-:W-:Y:S02]  /*7630*/  IMAD.IADD R4, R4, 0x1, R5 ;  /* 0x0000000104047824 */ /* 0x000fe400078e0205 */
[----:B------:R-:W-:Y:S02]  /*7640*/  IMAD.IADD R2, R2, 0x1, R11 ;  /* 0x0000000102027824 */ /* 0x000fe400078e020b */
[----:B------:R-:W-:Y:S02]  /*7650*/  IMAD.IADD R5, R23, 0x1, -R20 ;  /* 0x0000000117057824 */ /* 0x000fe400078e0a14 */
[----:B------:R-:W-:Y:S01]  /*7660*/  IMAD.IADD R42, R25, 0x1, -R22 ;  /* 0x00000001192a7824 */ /* 0x000fe200078e0a16 */
[----:B------:R-:W-:Y:S06]  /*7670*/  @P0 BRA `(.L_x_39) ;  /* 0x0000000000880947 */ /* 0x000fec0003800000 */
[----:B------:R-:W-:Y:S01]  /*7680*/  USHF.L.U32 UR7, UR4, 0x1, URZ ;  /* 0x0000000104077899 */ /* 0x000fe200080006ff */
[----:B------:R-:W-:Y:S01]  /*7690*/  IADD3 R38, PT, PT, R35, 0x1, R38 ;  /* 0x0000000123267810 */ /* 0x000fe20007ffe026 */
[----:B------:R-:W-:Y:S01]  /*76a0*/  UIMAD UR6, UR5, 0x3, URZ ;  /* 0x00000003050678a4 */ /* 0x000fe2000f8e02ff */
[----:B------:R-:W-:Y:S01]  /*76b0*/  IADD3 R39, PT, PT, R30, 0x1, R39 ;  /* 0x000000011e277810 */ /* 0x000fe20007ffe027 */
[----:B------:R-:W-:Y:S01]  /*76c0*/  UIADD3 UR8, UPT, UPT, -UR7, URZ, URZ ;  /* 0x000000ff07087290 */ /* 0x000fe2000fffe1ff */
[----:B------:R-:W-:Y:S01]  /*76d0*/  SHF.R.U32.HI R38, RZ, 0x1, R38 ;  /* 0x00000001ff267819 */ /* 0x000fe20000011626 */
[----:B------:R-:W-:-:S04]  /*76e0*/  USHF.R.U32.HI UR6, URZ, 0x4, UR6 ;  /* 0x00000004ff067899 */ /* 0x000fc80008011606 */
[----:B------:R-:W-:Y:S01]  /*76f0*/  VIMNMX R11, PT, PT, R40, UR8, !PT ;  /* 0x00000008280b7c48 */ /* 0x000fe2000ffe0100 */
[----:B------:R-:W-:Y:S01]  /*7700*/  USHF.R.U32.HI UR8, URZ, 0x1, UR4 ;  /* 0x00000001ff087899 */ /* 0x000fe20008011604 */
[----:B------:R-:W-:Y:S02]  /*7710*/  SHF.R.U32.HI R40, RZ, 0x1, R39 ;  /* 0x00000001ff287819 */ /* 0x000fe40000011627 */
[----:B------:R-:W-:Y:S01]  /*7720*/  VIMNMX R11, PT, PT, R11, UR7, PT ;  /* 0x000000070b0b7c48 */ /* 0x000fe2000bfe0100 */
[----:B------:R-:W-:Y:S01]  /*7730*/  UIADD3 UR7, UPT, UPT, -UR8, URZ, URZ ;  /* 0x000000ff08077290 */ /* 0x000fe2000fffe1ff */
[----:B------:R-:W-:Y:S02]  /*7740*/  ISETP.GE.U32.AND P1, PT, R2, UR6, PT ;  /* 0x0000000602007c0c */ /* 0x000fe4000bf26070 */
[----:B------:R-:W-:Y:S02]  /*7750*/  IADD3 R38, PT, PT, R11, R38, -R28 ;  /* 0x000000260b267210 */ /* 0x000fe40007ffe81c */
[----:B------:R-:W-:-:S02]  /*7760*/  IADD3 R40, PT, PT, R40, -R11, -R33 ;  /* 0x8000000b28287210 */ /* 0x000fc40007ffe821 */
[----:B------:R-:W-:Y:S02]  /*7770*/  ISETP.GE.U32.AND P0, PT, R4, UR6, PT ;  /* 0x0000000604007c0c */ /* 0x000fe4000bf06070 */
[----:B------:R-:W-:Y:S02]  /*7780*/  SHF.R.S32.HI R38, RZ, 0x1, R38 ;  /* 0x00000001ff267819 */ /* 0x000fe40000011426 */
[----:B------:R-:W-:Y:S02]  /*7790*/  SHF.R.S32.HI R40, RZ, 0x1, R40 ;  /* 0x00000001ff287819 */ /* 0x000fe40000011428 */
[----:B------:R-:W-:Y:S02]  /*77a0*/  VIMNMX R38, PT, PT, R38, UR7, !PT ;  /* 0x0000000726267c48 */ /* 0x000fe4000ffe0100 */
[----:B------:R-:W-:Y:S02]  /*77b0*/  VIMNMX R40, PT, PT, R40, UR7, !PT ;  /* 0x0000000728287c48 */ /* 0x000fe4000ffe0100 */
[----:B------:R-:W-:-:S02]  /*77c0*/  VIMNMX R39, PT, PT, R38, UR8, PT ;  /* 0x0000000826277c48 */ /* 0x000fc4000bfe0100 */
[----:B------:R-:W-:Y:S02]  /*77d0*/  @!P1 VIMNMX R38, PT, PT, R40, UR8, PT ;  /* 0x0000000828269c48 */ /* 0x000fe4000bfe0100 */
[----:B------:R-:W-:Y:S02]  /*77e0*/  VIADDMNMX R35, R11, R35, RZ, !PT ;  /* 0x000000230b237246 */ /* 0x000fe400078001ff */
[----:B------:R-:W-:Y:S02]  /*77f0*/  VIADDMNMX R11, R30, -R11, RZ, !PT ;  /* 0x8000000b1e0b7246 */ /* 0x000fe400078001ff */
[----:B------:R-:W-:Y:S02]  /*7800*/  @!P0 VIADDMNMX R28, R39, R28, RZ, !PT ;  /* 0x0000001c271c8246 */ /* 0x000fe400078001ff */
[----:B------:R-:W-:Y:S02]  /*7810*/  @!P1 VIADDMNMX R38, R38, R33, RZ, !PT ;  /* 0x0000002126269246 */ /* 0x000fe400078001ff */
[----:B------:R-:W-:-:S02]  /*7820*/  VIMNMX R35, PT, PT, R35, 0xff, PT ;  /* 0x000000ff23237848 */ /* 0x000fc40003fe0100 */
[----:B------:R-:W-:Y:S02]  /*7830*/  VIMNMX R11, PT, PT, R11, 0xff, PT ;  /* 0x000000ff0b0b7848 */ /* 0x000fe40003fe0100 */
[----:B------:R-:W-:Y:S01]  /*7840*/  @!P0 VIMNMX R33, PT, PT, R28, 0xff, PT ;  /* 0x000000ff1c218848 */ /* 0x000fe20003fe0100 */
[----:B------:R0:W-:Y:S01]  /*7850*/  STG.E.U8 desc[UR10][R8.64+-0x3], R35 ;  /* 0xfffffd2308007986 */ /* 0x0001e2000c10110a */
[----:B------:R-:W-:-:S03]  /*7860*/  @!P1 VIMNMX R39, PT, PT, R38, 0xff, PT ;  /* 0x000000ff26279848 */ /* 0x000fc60003fe0100 */
[----:B------:R0:W-:Y:S04]  /*7870*/  STG.E.U8 desc[UR10][R14.64], R11 ;  /* 0x0000000b0e007986 */ /* 0x0001e8000c10110a */
[----:B------:R0:W-:Y:S04]  /*7880*/  @!P0 STG.E.U8 desc[UR10][R12.64+-0x3], R33 ;  /* 0xfffffd210c008986 */ /* 0x0001e8000c10110a */
[----:B------:R0:W-:Y:S02]  /*7890*/  @!P1 STG.E.U8 desc[UR10][R6.64], R39 ;  /* 0x0000002706009986 */ /* 0x0001e4000c10110a */
.L_x_39:
[----:B------:R-:W-:Y:S05]  /*78a0*/  BSYNC.RECONVERGENT B1 ;  /* 0x0000000000017941 */ /* 0x000fea0003800200 */
.L_x_38:
[----:B------:R-:W-:Y:S01]  /*78b0*/  IMAD.MOV.U32 R28, RZ, RZ, -0x3 ;  /* 0xfffffffdff1c7424 */ /* 0x000fe200078e00ff */
[----:B------:R-:W-:Y:S01]  /*78c0*/  BSSY.RECONVERGENT B1, `(.L_x_40) ;  /* 0x0000037000017945 */ /* 0x000fe20003800200 */
[----:B------:R-:W-:Y:S02]  /*78d0*/  IMAD R5, R5, -0x3, R42 ;  /* 0xfffffffd05057824 */ /* 0x000fe400078e022a */
[----:B0-----:R-:W-:Y:S02]  /*78e0*/  IMAD.IADD R11, R19, 0x1, -R16 ;  /* 0x00000001130b7824 */ /* 0x001fe400078e0a10 */
        /* <DEDUP_REMOVED lines=8> */
[----:B------:R-:W-:Y:S01]  /*7970*/  IMAD.MOV.U32 R40, RZ, RZ, -0x3 ;  /* 0xfffffffdff287424 */ /* 0x000fe200078e00ff */
[----:B------:R-:W-:Y:S01]  /*7980*/  ISETP.GE.U32.AND P0, PT, R33, R10, PT ;  /* 0x0000000a2100720c */ /* 0x000fe20003f06070 */
[----:B------:R-:W-:Y:S02]  /*7990*/  IMAD R11, R5, -0x3, R30 ;  /* 0xfffffffd050b7824 */ /* 0x000fe400078e021e */
[----:B------:R-:W-:Y:S02]  /*79a0*/  IMAD R5, R38, R35, 0x8 ;  /* 0x0000000826057424 */ /* 0x000fe400078e0223 */
[----:B------:R-:W-:-:S03]  /*79b0*/  IMAD R11, R11, R40, 0x8 ;  /* 0x000000080b0b7424 */ /* 0x000fc600078e0228 */
[----:B------:R-:W-:Y:S02]  /*79c0*/  SHF.R.S32.HI R5, RZ, 0x4, R5 ;  /* 0x00000004ff057819 */ /* 0x000fe40000011405 */
[----:B------:R-:W-:Y:S02]  /*79d0*/  SHF.R.S32.HI R11, RZ, 0x4, R11 ;  /* 0x00000004ff0b7819 */ /* 0x000fe4000001140b */
[----:B------:R-:W-:Y:S02]  /*79e0*/  IABS R33, R5 ;  /* 0x0000000500217213 */ /* 0x000fe40000000000 */
[----:B------:R-:W-:Y:S01]  /*79f0*/  IABS R35, R11 ;  /* 0x0000000b00237213 */ /* 0x000fe20000000000 */
[----:B------:R-:W-:Y:S06]  /*7a00*/  @P0 BRA `(.L_x_41) ;  /* 0x0000000000880947 */ /* 0x000fec0003800000 */
        /* <DEDUP_REMOVED lines=34> */
.L_x_41:
[----:B------:R-:W-:Y:S05]  /*7c30*/  BSYNC.RECONVERGENT B1 ;  /* 0x0000000000017941 */ /* 0x000fea0003800200 */
.L_x_40:
[-C--:B------:R-:W-:Y:S01]  /*7c40*/  ISETP.GE.U32.AND P0, PT, R35, R10.reuse, PT ;  /* 0x0000000a2300720c */ /* 0x080fe20003f06070 */
[----:B------:R-:W-:Y:S01]  /*7c50*/  UIMAD UR6, UR5, 0x3, URZ ;  /* 0x00000003050678a4 */ /* 0x000fe2000f8e02ff */
[----:B------:R-:W-:Y:S01]  /*7c60*/  ISETP.GE.U32.AND P2, PT, R33, R10, PT ;  /* 0x0000000a2100720c */ /* 0x000fe20003f46070 */
[----:B------:R-:W-:Y:S01]  /*7c70*/  IMAD.U32 R10, RZ, RZ, UR4 ;  /* 0x00000004ff0a7e24 */ /* 0x000fe2000f8e00ff */
[----:B------:R-:W-:Y:S03]  /*7c80*/  BSSY.RECONVERGENT B1, `(.L_x_42) ;  /* 0x0000024000017945 */ /* 0x000fe60003800200 */
[----:B0-----:R-:W-:Y:S01]  /*7c90*/  IMAD.U32 R23, RZ, RZ, UR6 ;  /* 0x00000006ff177e24 */ /* 0x001fe2000f8e00ff */
[----:B------:R-:W-:-:S04]  /*7ca0*/  SHF.R.U32.HI R10, RZ, 0x1, R10 ;  /* 0x00000001ff0a7819 */ /* 0x000fc8000001160a */
[----:B------:R-:W-:Y:S01]  /*7cb0*/  SHF.R.U32.HI R23, RZ, 0x4, R23 ;  /* 0x00000004ff177819 */ /* 0x000fe20000011617 */
[----:B------:R-:W-:Y:S06]  /*7cc0*/  @P0 BRA `(.L_x_43) ;  /* 0x00000000007c0947 */ /* 0x000fec0003800000 */
[----:B------:R-:W-:Y:S01]  /*7cd0*/  USHF.L.U32 UR6, UR4, 0x1, URZ ;  /* 0x0000000104067899 */ /* 0x000fe200080006ff */
[----:B------:R-:W-:Y:S01]  /*7ce0*/  IADD3 R37, PT, PT, R24, 0x1, R37 ;  /* 0x0000000118257810 */ /* 0x000fe20007ffe025 */
[----:B------:R-:W-:Y:S01]  /*7cf0*/  IMAD.MOV R20, RZ, RZ, -R10 ;  /* 0x000000ffff147224 */ /* 0x000fe200078e0a0a */
[----:B------:R-:W-:Y:S01]  /*7d00*/  IADD3 R34, PT, PT, R27, 0x1, R34 ;  /* 0x000000011b227810 */ /* 0x000fe20007ffe022 */
[----:B------:R-:W-:Y:S01]  /*7d10*/  UIADD3 UR7, UPT, UPT, -UR6, URZ, URZ ;  /* 0x000000ff06077290 */ /* 0x000fe2000fffe1ff */
[----:B------:R-:W-:Y:S02]  /*7d20*/  SHF.R.U32.HI R37, RZ, 0x1, R37 ;  /* 0x00000001ff257819 */ /* 0x000fe40000011625 */
[----:B------:R-:W-:Y:S02]  /*7d30*/  SHF.R.U32.HI R34, RZ, 0x1, R34 ;  /* 0x00000001ff227819 */ /* 0x000fe40000011622 */
[----:B------:R-:W-:Y:S02]  /*7d40*/  ISETP.GE.U32.AND P1, PT, R2, R23, PT ;  /* 0x000000170200720c */ /* 0x000fe40003f26070 */
[----:B------:R-:W-:-:S02]  /*7d50*/  VIMNMX R11, PT, PT, R11, UR7, !PT ;  /* 0x000000070b0b7c48 */ /* 0x000fc4000ffe0100 */
[----:B------:R-:W-:Y:S02]  /*7d60*/  ISETP.GE.U32.AND P0, PT, R4, R23, PT ;  /* 0x000000170400720c */ /* 0x000fe40003f06070 */
[----:B------:R-:W-:-:S04]  /*7d70*/  VIMNMX R11, PT, PT, R11, UR6, PT ;  /* 0x000000060b0b7c48 */ /* 0x000fc8000bfe0100 */
[----:B------:R-:W-:Y:S02]  /*7d80*/  IADD3 R37, PT, PT, R11, R37, -R26 ;  /* 0x000000250b257210 */ /* 0x000fe40007ffe81a */
[----:B------:R-:W-:Y:S02]  /*7d90*/  IADD3 R34, PT, PT, R34, -R11, -R29 ;  /* 0x8000000b22227210 */ /* 0x000fe40007ffe81d */
[----:B------:R-:W-:Y:S02]  /*7da0*/  SHF.R.S32.HI R37, RZ, 0x1, R37 ;  /* 0x00000001ff257819 */ /* 0x000fe40000011425 */
[----:B------:R-:W-:Y:S02]  /*7db0*/  SHF.R.S32.HI R34, RZ, 0x1, R34 ;  /* 0x00000001ff227819 */ /* 0x000fe40000011422 */
[-C--:B------:R-:W-:Y:S02]  /*7dc0*/  VIMNMX R37, PT, PT, R37, R20.reuse, !PT ;  /* 0x0000001425257248 */ /* 0x080fe40007fe0100 */
[----:B------:R-:W-:-:S02]  /*7dd0*/  VIMNMX R25, PT, PT, R34, R20, !PT ;  /* 0x0000001422197248 */ /* 0x000fc40007fe0100 */
[C---:B------:R-:W-:Y:S02]  /*7de0*/  VIMNMX R37, PT, PT, R10.reuse, R37, PT ;  /* 0x000000250a257248 */ /* 0x040fe40003fe0100 */
[----:B------:R-:W-:Y:S02]  /*7df0*/  @!P1 VIMNMX R20, PT, PT, R10, R25, PT ;  /* 0x000000190a149248 */ /* 0x000fe40003fe0100 */
[----:B------:R-:W-:Y:S02]  /*7e00*/  VIADDMNMX R24, R11, R24, RZ, !PT ;  /* 0x000000180b187246 */ /* 0x000fe400078001ff */
[----:B------:R-:W-:Y:S02]  /*7e10*/  VIADDMNMX R27, R27, -R11, RZ, !PT ;  /* 0x8000000b1b1b7246 */ /* 0x000fe400078001ff */
[----:B------:R-:W-:Y:S02]  /*7e20*/  @!P0 VIADDMNMX R26, R37, R26, RZ, !PT ;  /* 0x0000001a251a8246 */ /* 0x000fe400078001ff */
[----:B------:R-:W-:-:S02]  /*7e30*/  @!P1 VIADDMNMX R20, R20, R29, RZ, !PT ;  /* 0x0000001d14149246 */ /* 0x000fc400078001ff */
        /* <DEDUP_REMOVED lines=8> */
.L_x_43:
[----:B------:R-:W-:Y:S05]  /*7ec0*/  BSYNC.RECONVERGENT B1 ;  /* 0x0000000000017941 */ /* 0x000fea0003800200 */
.L_x_42:
[----:B------:R-:W-:Y:S05]  /*7ed0*/  @P2 BRA `(.L_x_33) ;  /* 0x00000000007c2947 */ /* 0x000fea0003800000 */
[----:B------:R-:W-:Y:S01]  /*7ee0*/  USHF.L.U32 UR6, UR4, 0x1, URZ ;  /* 0x0000000104067899 */ /* 0x000fe200080006ff */
[----:B------:R-:W-:Y:S02]  /*7ef0*/  IADD3 R21, PT, PT, R16, 0x1, R21 ;  /* 0x0000000110157810 */ /* 0x000fe40007ffe015 */
[----:B------:R-:W-:Y:S01]  /*7f00*/  IADD3 R36, PT, PT, R19, 0x1, R36 ;  /* 0x0000000113247810 */ /* 0x000fe20007ffe024 */
[----:B------:R-:W-:Y:S01]  /*7f10*/  UIADD3 UR7, UPT, UPT, -UR6, URZ, URZ ;  /* 0x000000ff06077290 */ /* 0x000fe2000fffe1ff */
[----:B------:R-:W-:Y:S01]  /*7f20*/  SHF.R.U32.HI R20, RZ, 0x1, R21 ;  /* 0x00000001ff147819 */ /* 0x000fe20000011615 */
[----:B------:R-:W-:Y:S01]  /*7f30*/  IMAD.MOV R21, RZ, RZ, -R10 ;  /* 0x000000ffff157224 */ /* 0x000fe200078e0a0a */
        /* <DEDUP_REMOVED lines=9> */
[-C--:B0-----:R-:W-:Y:S02]  /*7fd0*/  VIMNMX R11, PT, PT, R20, R21.reuse, !PT ;  /* 0x00000015140b7248 */ /* 0x081fe40007fe0100 */
[----:B------:R-:W-:-:S02]  /*7fe0*/  VIMNMX R21, PT, PT, R36, R21, !PT ;  /* 0x0000001524157248 */ /* 0x000fc40007fe0100 */
[C---:B------:R-:W-:Y:S02]  /*7ff0*/  VIMNMX R2, PT, PT, R10.reuse, R11, PT ;  /* 0x0000000b0a027248 */ /* 0x040fe40003fe0100 */
[----:B------:R-:W-:Y:S02]  /*8000*/  VIMNMX R21, PT, PT, R10, R21, PT ;  /* 0x000000150a157248 */ /* 0x000fe40003fe0100 */
        /* <DEDUP_REMOVED lines=12> */
.L_x_33:
[----:B------:R-:W-:Y:S05]  /*80d0*/  BSYNC.RECONVERGENT B0 ;  /* 0x0000000000007941 */ /* 0x000fea0003800200 */
.L_x_32:
[----:B------:R-:W4:Y:S02]  /*80e0*/  LDCU UR6, c[0x0][0x3a4] ;  /* 0x00007480ff0677ac */ /* 0x000f240008000800 */
[----:B----4-:R-:W-:-:S06]  /*80f0*/  UIADD3 UR7, UPT, UPT, UR6, -0x1, URZ ;  /* 0xffffffff06077890 */ /* 0x010fcc000fffe0ff */
[----:B------:R-:W-:-:S13]  /*8100*/  ISETP.GE.U32.AND P0, PT, R0, UR7, PT ;  /* 0x0000000700007c0c */ /* 0x000fda000bf06070 */
[----:B------:R-:W-:Y:S05]  /*8110*/  @P0 EXIT ;  /* 0x000000000000094d */ /* 0x000fea0003800000 */
[----:B------:R-:W4:Y:S01]  /*8120*/  I2F.U32.RP R2, UR12 ;  /* 0x0000000c00027d06 */ /* 0x000f220008209000 */
[----:B0--3--:R-:W-:Y:S01]  /*8130*/  IMAD.U32 R6, RZ, RZ, UR12 ;  /* 0x0000000cff067e24 */ /* 0x009fe2000f8e00ff */
[----:B------:R-:W-:Y:S01]  /*8140*/  ISETP.NE.U32.AND P2, PT, RZ, UR12, PT ;  /* 0x0000000cff007c0c */ /* 0x000fe2000bf45070 */
[----:B------:R-:W0:Y:S05]  /*8150*/  LDCU.64 UR16, c[0x0][0x390] ;  /* 0x00007200ff1077ac */ /* 0x000e2a0008000a00 */
[----:B----4-:R-:W3:Y:S02]  /*8160*/  MUFU.RCP R2, R2 ;  /* 0x0000000200027308 */ /* 0x010ee40000001000 */
[----:B---3--:R-:W-:-:S06]  /*8170*/  VIADD R4, R2, 0xffffffe ;  /* 0x0ffffffe02047836 */ /* 0x008fcc0000000000 */
[----:B-12---:R1:W2:Y:S02]  /*8180*/  F2I.FTZ.U32.TRUNC.NTZ R5, R4 ;  /* 0x0000000400057305 */ /* 0x0062a4000021f000 */
        /* <DEDUP_REMOVED lines=13> */
[----:B------:R-:W-:-:S05]  /*8260*/  IMAD R3, R3, R7, R0 ;  /* 0x0000000703037224 */ /* 0x000fca00078e0200 */
[----:B0-----:R-:W-:-:S05]  /*8270*/  IADD3 R2, P0, PT, R3, UR16, RZ ;  /* 0x0000001003027c10 */ /* 0x001fca000ff1e0ff */
[----:B------:R-:W-:-:S05]  /*8280*/  IMAD.X R3, RZ, RZ, UR17, P0 ;  /* 0x00000011ff037e24 */ /* 0x000fca00080e06ff */
[----:B------:R-:W2:Y:S02]  /*8290*/  LDG.E.U8 R2, desc[UR10][R2.64] ;  /* 0x0000000a02027981 */ /* 0x000ea4000c1e1100 */
[----:B--2---:R-:W-:-:S13]  /*82a0*/  ISETP.NE.AND P0, PT, R2, RZ, PT ;  /* 0x000000ff0200720c */ /* 0x004fda0003f05270 */
[----:B------:R-:W-:Y:S05]  /*82b0*/  @!P0 EXIT ;  /* 0x000000000000894d */ /* 0x000fea0003800000 */
[----:B------:R-:W0:Y:S01]  /*82c0*/  S2R R3, SR_TID.Y ;  /* 0x0000000000037919 */ /* 0x000e220000002200 */
[----:B------:R-:W0:Y:S01]  /*82d0*/  LDC R0, c[0x0][0x364] ;  /* 0x0000d900ff007b82 */ /* 0x000e220000000800 */
[----:B------:R-:W-:Y:S01]  /*82e0*/  UIMAD UR6, UR12, UR6, URZ ;  /* 0x000000060c0672a4 */ /* 0x000fe2000f8e02ff */
[----:B------:R-:W1:Y:S01]  /*82f0*/  S2R R5, SR_TID.X ;  /* 0x0000000000057919 */ /* 0x000e620000002100 */
[----:B------:R-:W-:Y:S01]  /*8300*/  USHF.R.U32.HI UR7, URZ, 0x1, UR12 ;  /* 0x00000001ff077899 */ /* 0x000fe2000801160c */
[----:B------:R-:W2:Y:S03]  /*8310*/  LDCU.64 UR16, c[0x0][0x380] ;  /* 0x00007000ff1077ac */ /* 0x000ea60008000a00 */
[----:B------:R-:W-:Y:S01]  /*8320*/  IMAD.U32 R7, RZ, RZ, UR6 ;  /* 0x00000006ff077e24 */ /* 0x000fe2000f8e00ff */
[----:B------:R-:W1:Y:S01]  /*8330*/  LDC R2, c[0x0][0x360] ;  /* 0x0000d800ff027b82 */ /* 0x000e620000000800 */
[----:B------:R-:W-:-:S02]  /*8340*/  UIMAD UR7, UR6, UR7, URZ ;  /* 0x00000007060772a4 */ /* 0x000fc4000f8e02ff */
[----:B------:R-:W-:Y:S01]  /*8350*/  IMAD R9, R7, 0x3, RZ ;  /* 0x0000000307097824 */ /* 0x000fe200078e02ff */
[----:B------:R-:W-:-:S03]  /*8360*/  UIADD3 UR8, UPT, UPT, UR12, -0x1, URZ ;  /* 0xffffffff0c087890 */ /* 0x000fc6000fffe0ff */
[----:B------:R-:W-:-:S04]  /*8370*/  IMAD.U32 R14, RZ, RZ, UR7 ;  /* 0x00000007ff0e7e24 */ /* 0x000fc8000f8e00ff */
[----:B------:R-:W-:Y:S02]  /*8380*/  VIADD R14, R14, UR6 ;  /* 0x000000060e0e7c36 */ /* 0x000fe40008000000 */
[----:B0-----:R-:W-:Y:S02]  /*8390*/  IMAD R0, R0, UR9, R3 ;  /* 0x0000000900007c24 */ /* 0x001fe4000f8e0203 */
[----:B-1----:R-:W-:Y:S02]  /*83a0*/  IMAD R2, R2, UR14, R5 ;  /* 0x0000000e02027c24 */ /* 0x002fe4000f8e0205 */
[----:B------:R-:W-:Y:S02]  /*83b0*/  IMAD R15, R0, UR12, RZ ;  /* 0x0000000c000f7c24 */ /* 0x000fe4000f8e02ff */
[----:B------:R-:W-:Y:S02]  /*83c0*/  IMAD R0, R2, UR12, RZ ;  /* 0x0000000c02007c24 */ /* 0x000fe4000f8e02ff */
[----:B------:R-:W-:-:S05]  /*83d0*/  IMAD R15, R15, UR6, RZ ;  /* 0x000000060f0f7c24 */ /* 0x000fca000f8e02ff */
[C-C-:B------:R-:W-:Y:S02]  /*83e0*/  IADD3 R16, P0, P1, R15.reuse, UR8, R0.reuse ;  /* 0x000000080f107c10 */ /* 0x140fe4000f91e000 */
[C-C-:B------:R-:W-:Y:S01]  /*83f0*/  IADD3 R4, P5, P6, R15.reuse, R14, R0.reuse ;  /* 0x0000000e0f047210 */ /* 0x140fe20007ebe000 */
[----:B------:R-:W-:Y:S01]  /*8400*/  VIADD R14, R14, UR6 ;  /* 0x000000060e0e7c36 */ /* 0x000fe20008000000 */
[----:B------:R-:W-:Y:S02]  /*8410*/  IADD3 R2, P3, P4, R15, UR7, R0 ;  /* 0x000000070f027c10 */ /* 0x000fe4000fc7e000 */
[----:B--2---:R-:W-:Y:S02]  /*8420*/  IADD3 R16, P2, PT, R16, UR16, RZ ;  /* 0x0000001010107c10 */ /* 0x004fe4000ff5e0ff */
[----:B------:R-:W-:Y:S02]  /*8430*/  IADD3.X R6, PT, PT, RZ, RZ, RZ, P0, P1 ;  /* 0x000000ffff067210 */ /* 0x000fe400007e24ff */
[----:B------:R-:W-:-:S02]  /*8440*/  IADD3 R2, P0, PT, R2, UR16, RZ ;  /* 0x0000001002027c10 */ /* 0x000fc4000ff1e0ff */
[----:B------:R-:W-:Y:S02]  /*8450*/  IADD3 R4, P1, PT, R4, UR16, RZ ;  /* 0x0000001004047c10 */ /* 0x000fe4000ff3e0ff */
[----:B------:R-:W-:Y:S02]  /*8460*/  IADD3.X R3, PT, PT, RZ, RZ, RZ, P3, P4 ;  /* 0x000000ffff037210 */ /* 0x000fe40001fe84ff */
[----:B------:R-:W-:Y:S02]  /*8470*/  IADD3.X R5, PT, PT, RZ, RZ, RZ, P5, P6 ;  /* 0x000000ffff057210 */ /* 0x000fe40002fec4ff */
[----:B------:R-:W-:Y:S02]  /*8480*/  IADD3.X R17, PT, PT, R6, UR17, RZ, P2, !PT ;  /* 0x0000001106117c10 */ /* 0x000fe400097fe4ff */
[----:B------:R-:W-:Y:S02]  /*8490*/  IADD3 R12, P4, P3, R15, R14, R0 ;  /* 0x0000000e0f0c7210 */ /* 0x000fe40007b9e000 */
[----:B------:R-:W-:-:S02]  /*84a0*/  LEA R6, P5, R7, R16, 0x1 ;  /* 0x0000001007067211 */ /* 0x000fc400078a08ff */
[----:B------:R-:W-:Y:S02]  /*84b0*/  IADD3 R8, P2, PT, R9, R16, RZ ;  /* 0x0000001009087210 */ /* 0x000fe40007f5e0ff */
[----:B------:R-:W-:Y:S01]  /*84c0*/  IADD3.X R3, PT, PT, R3, UR17, RZ, P0, !PT ;  /* 0x0000001103037c10 */ /* 0x000fe200087fe4ff */
[--C-:B------:R-:W-:Y:S01]  /*84d0*/  IMAD.X R7, RZ, RZ, R17.reuse, P5 ;  /* 0x000000ffff077224 */ /* 0x100fe200028e0611 */
[----:B------:R-:W-:Y:S01]  /*84e0*/  IADD3.X R5, PT, PT, R5, UR17, RZ, P1, !PT ;  /* 0x0000001105057c10 */ /* 0x000fe20008ffe4ff */
[--C-:B------:R-:W-:Y:S01]  /*84f0*/  IMAD.X R9, RZ, RZ, R17.reuse, P2 ;  /* 0x000000ffff097224 */ /* 0x100fe200010e0611 */
[----:B------:R-:W-:Y:S01]  /*8500*/  IADD3 R10, P0, PT, R16, UR6, RZ ;  /* 0x00000006100a7c10 */ /* 0x000fe2000ff1e0ff */
[----:B------:R-:W2:Y:S01]  /*8510*/  LDG.E.U8 R18, desc[UR10][R2.64] ;  /* 0x0000000a02127981 */ /* 0x000ea2000c1e1100 */
[----:B------:R-:W-:Y:S02]  /*8520*/  IADD3 R12, P1, PT, R12, UR16, RZ ;  /* 0x000000100c0c7c10 */ /* 0x000fe4000ff3e0ff */
[----:B------:R-:W-:Y:S01]  /*8530*/  IADD3.X R13, PT, PT, RZ, RZ, RZ, P4, P3 ;  /* 0x000000ffff0d7210 */ /* 0x000fe200027e64ff */
[----:B------:R-:W-:Y:S01]  /*8540*/  IMAD.X R11, RZ, RZ, R17, P0 ;  /* 0x000000ffff0b7224 */ /* 0x000fe200000e0611 */
[----:B------:R-:W2:Y:S02]  /*8550*/  LDG.E.U8 R19, desc[UR10][R4.64] ;  /* 0x0000000a04137981 */ /* 0x000ea4000c1e1100 */
[----:B------:R-:W-:-:S02]  /*8560*/  IADD3.X R13, PT, PT, R13, UR17, RZ, P1, !PT ;  /* 0x000000110d0d7c10 */ /* 0x000fc40008ffe4ff */
        /* <DEDUP_REMOVED lines=10> */
[----:B------:R-:W-:Y:S01]  /*8610*/  BSSY.RECONVERGENT B0, `(.L_x_44) ;  /* 0x000004a000007945 */ /* 0x000fe20003800200 */
[----:B------:R-:W-:Y:S01]  /*8620*/  PLOP3.LUT P0, PT, PT, PT, PT, 0x80, 0x8 ;  /* 0x000000000008781c */ /* 0x000fe20003f0f070 */
[----:B--2---:R-:W-:-:S02]  /*8630*/  IMAD R31, R19, -0x2, R18 ;  /* 0xfffffffe131f7824 */ /* 0x004fc400078e0212 */
[----:B---3--:R-:W-:Y:S02]  /*8640*/  IMAD R27, R24, -0x2, R21 ;  /* 0xfffffffe181b7824 */ /* 0x008fe400078e0215 */
[----:B----4-:R-:W-:Y:S02]  /*8650*/  IMAD R32, R25, -0x2, R26 ;  /* 0xfffffffe19207824 */ /* 0x010fe400078e021a */
[----:B-----5:R-:W-:Y:S02]  /*8660*/  IMAD.IADD R31, R20, 0x1, R31 ;  /* 0x00000001141f7824 */ /* 0x020fe400078e021f */
[----:B------:R-:W-:-:S03]  /*8670*/  IMAD.IADD R27, R22, 0x1, R27 ;  /* 0x00000001161b7824 */ /* 0x000fc600078e021b */
[----:B------:R-:W-:Y:S01]  /*8680*/  IABS R31, R31 ;  /* 0x0000001f001f7213 */ /* 0x000fe20000000000 */
[----:B------:R-:W-:Y:S01]  /*8690*/  IMAD.IADD R32, R29, 0x1, R32 ;  /* 0x000000011d207824 */ /* 0x000fe200078e0220 */
[----:B------:R-:W-:-:S04]  /*86a0*/  IABS R34, R27 ;  /* 0x0000001b00227213 */ /* 0x000fc80000000000 */
[----:B------:R-:W-:Y:S01]  /*86b0*/  IABS R27, R32 ;  /* 0x00000020001b7213 */ /* 0x000fe20000000000 */
[----:B------:R-:W-:Y:S02]  /*86c0*/  IMAD R33, R28, -0x2, R23 ;  /* 0xfffffffe1c217824 */ /* 0x000fe400078e0217 */
[----:B------:R-:W-:Y:S02]  /*86d0*/  IMAD.MOV.U32 R32, RZ, RZ, R31 ;  /* 0x000000ffff207224 */ /* 0x000fe400078e001f */
[----:B------:R-:W-:Y:S02]  /*86e0*/  IMAD.IADD R33, R30, 0x1, R33 ;  /* 0x000000011e217824 */ /* 0x000fe400078e0221 */
[----:B------:R-:W-:Y:S02]  /*86f0*/  IMAD.MOV.U32 R31, RZ, RZ, R34 ;  /* 0x000000ffff1f7224 */ /* 0x000fe400078e0022 */
[----:B------:R-:W-:Y:S01]  /*8700*/  VIADD R34, R14, UR6 ;  /* 0x000000060e227c36 */ /* 0x000fe20008000000 */
[----:B------:R-:W-:-:S02]  /*8710*/  IABS R33, R33 ;  /* 0x0000002100217213 */ /* 0x000fc40000000000 */
[----:B------:R-:W-:Y:S02]  /*8720*/  IADD3 R14, PT, PT, R32, R27, R31 ;  /* 0x0000001b200e7210 */ /* 0x000fe40007ffe01f */
[----:B------:R-:W-:-:S03]  /*8730*/  IADD3 R15, P1, P3, R15, R34, R0 ;  /* 0x000000220f0f7210 */ /* 0x000fc60007b3e000 */
[----:B------:R-:W-:-:S05]  /*8740*/  IMAD.IADD R0, R14, 0x1, R33 ;  /* 0x000000010e007824 */ /* 0x000fca00078e0221 */
[----:B------:R-:W-:Y:S02]  /*8750*/  ISETP.GE.AND P2, PT, R0, UR5, PT ;  /* 0x0000000500007c0c */ /* 0x000fe4000bf46270 */
[----:B------:R-:W-:Y:S02]  /*8760*/  IADD3 R14, P4, PT, R15, UR16, RZ ;  /* 0x000000100f0e7c10 */ /* 0x000fe4000ff9e0ff */
[----:B------:R-:W-:-:S04]  /*8770*/  IADD3.X R0, PT, PT, RZ, RZ, RZ, P1, P3 ;  /* 0x000000ffff007210 */ /* 0x000fc80000fe64ff */
[----:B------:R-:W-:Y:S02]  /*8780*/  IADD3.X R15, PT, PT, R0, UR17, RZ, P4, !PT ;  /* 0x00000011000f7c10 */ /* 0x000fe4000a7fe4ff */
[----:B------:R-:W-:Y:S02]  /*8790*/  PLOP3.LUT P1, PT, PT, PT, PT, 0x8, 0x80 ;  /* 0x000000000080781c */ /* 0x000fe40003f2e170 */
[----:B------:R-:W-:Y:S01]  /*87a0*/  PRMT R0, R30, 0x7610, R0 ;  /* 0x000076101e007816 */ /* 0x000fe20000000000 */
[----:B------:R-:W-:Y:S10]  /*87b0*/  @P2 BRA `(.L_x_45) ;  /* 0x0000000000bc2947 */ /* 0x000ff40003800000 */
        /* <DEDUP_REMOVED lines=47> */
.L_x_45:
[----:B------:R-:W-:Y:S05]  /*8ab0*/  BSYNC.RECONVERGENT B0 ;  /* 0x0000000000007941 */ /* 0x000fea0003800200 */
.L_x_44:
        /* <DEDUP_REMOVED lines=73> */
[----:B0-----:R-:W3:Y:S04]  /*8f50*/  LDG.E.U8 R21, desc[UR10][R12.64+0x1] ;  /* 0x0000010a0c157981 */ /* 0x001ee8000c1e1100 */
[----:B------:R-:W3:Y:S01]  /*8f60*/  LDG.E.U8 R22, desc[UR10][R14.64+0x1] ;  /* 0x0000010a0e167981 */ /* 0x000ee2000c1e1100 */
[----:B----4-:R-:W-:-:S02]  /*8f70*/  VIADD R27, R23, 0x2 ;  /* 0x00000002171b7836 */ /* 0x010fc40000000000 */
[----:B------:R-:W-:Y:S02]  /*8f80*/  IMAD R28, R23, R0, 0x4 ;  /* 0x00000004171c7424 */ /* 0x000fe400078e0200 */
[C---:B-1----:R-:W-:Y:S02]  /*8f90*/  IMAD.IADD R25, R19.reuse, 0x1, R27 ;  /* 0x0000000113197824 */ /* 0x042fe400078e021b */
[----:B------:R-:W-:Y:S02]  /*8fa0*/  IMAD.IADD R28, R19, 0x1, R28 ;  /* 0x00000001131c7824 */ /* 0x000fe400078e021c */
[C---:B-----5:R-:W-:Y:S01]  /*8fb0*/  IMAD R25, R24.reuse, -0x3, R25 ;  /* 0xfffffffd18197824 */ /* 0x060fe200078e0219 */
[----:B------:R-:W-:-:S03]  /*8fc0*/  IADD3 R30, PT, PT, R24, 0x4, R23 ;  /* 0x00000004181e7810 */ /* 0x000fc60007ffe017 */
[----:B--2---:R-:W-:Y:S02]  /*8fd0*/  IMAD.IADD R29, R18, 0x1, R25 ;  /* 0x00000001121d7824 */ /* 0x004fe400078e0219 */
[----:B------:R-:W-:-:S03]  /*8fe0*/  IMAD.IADD R25, R24, 0x1, R18 ;  /* 0x0000000118197824 */ /* 0x000fc600078e0212 */
[----:B------:R-:W-:Y:S01]  /*8ff0*/  SHF.R.S32.HI R29, RZ, 0x2, R29 ;  /* 0x00000002ff1d7819 */ /* 0x000fe2000001141d */
[----:B------:R-:W-:-:S03]  /*9000*/  IMAD R25, R25, 0x2, R28 ;  /* 0x0000000219197824 */ /* 0x000fc600078e021c */
[----:B------:R-:W-:Y:S01]  /*9010*/  VIMNMX R28, PT, PT, R29, UR7, !PT ;  /* 0x000000071d1c7c48 */ /* 0x000fe2000ffe0100 */
[----:B---3--:R-:W-:Y:S02]  /*9020*/  IMAD.IADD R25, R20, 0x1, R25 ;  /* 0x0000000114197824 */ /* 0x008fe400078e0219 */
[--C-:B------:R-:W-:Y:S01]  /*9030*/  IMAD R29, R19, -0x5, R30.reuse ;  /* 0xfffffffb131d7824 */ /* 0x100fe200078e021e */
[----:B------:R-:W-:Y:S01]  /*9040*/  VIMNMX R31, PT, PT, R28, UR6, PT ;  /* 0x000000061c1f7c48 */ /* 0x000fe2000bfe0100 */
[----:B------:R-:W-:Y:S01]  /*9050*/  IMAD.IADD R28, R18, 0x1, R27 ;  /* 0x00000001121c7824 */ /* 0x000fe200078e021b */
[----:B------:R-:W-:Y:S01]  /*9060*/  SHF.R.S32.HI R25, RZ, 0x3, R25 ;  /* 0x00000003ff197819 */ /* 0x000fe20000011419 */
[----:B------:R-:W-:Y:S01]  /*9070*/  IMAD.IADD R27, R23, 0x1, R30 ;  /* 0x00000001171b7824 */ /* 0x000fe200078e021e */
[----:B------:R-:W-:Y:S01]  /*9080*/  VIADDMNMX R24, R31, R24, RZ, !PT ;  /* 0x000000181f187246 */ /* 0x000fe200078001ff */
[----:B------:R-:W-:Y:S01]  /*9090*/  IMAD.IADD R30, R20, 0x1, R28 ;  /* 0x00000001141e7824 */ /* 0x000fe200078e021c */
[----:B------:R-:W-:Y:S01]  /*90a0*/  VIMNMX R25, PT, PT, R25, UR7, !PT ;  /* 0x0000000719197c48 */ /* 0x000fe2000ffe0100 */
[----:B------:R-:W-:-:S02]  /*90b0*/  IMAD R29, R26, 0x2, R29 ;  /* 0x000000021a1d7824 */ /* 0x000fc400078e021d */
[----:B------:R-:W-:Y:S02]  /*90c0*/  IMAD R26, R18, -0x6, R27 ;  /* 0xfffffffa121a7824 */ /* 0x000fe400078e021b */
[C---:B------:R-:W-:Y:S02]  /*90d0*/  IMAD R31, R21.reuse, -0x5, R30 ;  /* 0xfffffffb151f7824 */ /* 0x040fe400078e021e */
[----:B------:R-:W-:Y:S01]  /*90e0*/  IMAD.IADD R27, R21, 0x1, R28 ;  /* 0x00000001151b7824 */ /* 0x000fe200078e021c */
[----:B------:R-:W-:Y:S01]  /*90f0*/  VIMNMX R28, PT, PT, R25, UR6, PT ;  /* 0x00000006191c7c48 */ /* 0x000fe2000bfe0100 */
[----:B------:R-:W-:Y:S02]  /*9100*/  IMAD.IADD R25, R21, 0x1, R26 ;  /* 0x0000000115197824 */ /* 0x000fe400078e021a */
[----:B------:R-:W-:Y:S01]  /*9110*/  IMAD R22, R22, 0x2, R31 ;  /* 0x0000000216167824 */ /* 0x000fe200078e021f */
[----:B------:R-:W-:Y:S01]  /*9120*/  VIADDMNMX R28, R28, R23, RZ, !PT ;  /* 0x000000171c1c7246 */ /* 0x000fe200078001ff */
[----:B------:R-:W-:-:S02]  /*9130*/  IMAD.IADD R29, R18, 0x1, R29 ;  /* 0x00000001121d7824 */ /* 0x000fc400078e021d */
[----:B------:R-:W-:Y:S01]  /*9140*/  IMAD R25, R20, 0x2, R25 ;  /* 0x0000000214197824 */ /* 0x000fe200078e0219 */
[----:B------:R-:W-:Y:S01]  /*9150*/  VIMNMX R23, PT, PT, R28, 0xff, PT ;  /* 0x000000ff1c177848 */ /* 0x000fe20003fe0100 */
[----:B------:R-:W-:Y:S01]  /*9160*/  IMAD R27, R20, -0x3, R27 ;  /* 0xfffffffd141b7824 */ /* 0x000fe200078e021b */
[----:B------:R-:W-:Y:S01]  /*9170*/  SHF.R.S32.HI R29, RZ, 0x3, R29 ;  /* 0x00000003ff1d7819 */ /* 0x000fe2000001141d */
[----:B------:R-:W-:Y:S01]  /*9180*/  VIADD R22, R22, 0x2 ;  /* 0x0000000216167836 */ /* 0x000fe20000000000 */
[----:B------:R-:W-:Y:S01]  /*9190*/  SHF.R.S32.HI R25, RZ, 0x3, R25 ;  /* 0x00000003ff197819 */ /* 0x000fe20000011419 */
[----:B------:R0:W-:Y:S01]  /*91a0*/  STG.E.U8 desc[UR10][R8.64+-0x2], R23 ;  /* 0xfffffe1708007986 */ /* 0x0001e2000c10110a */
[----:B------:R-:W-:Y:S02]  /*91b0*/  SHF.R.S32.HI R27, RZ, 0x2, R27 ;  /* 0x00000002ff1b7819 */ /* 0x000fe4000001141b */
[----:B------:R-:W-:Y:S02]  /*91c0*/  SHF.R.S32.HI R22, RZ, 0x3, R22 ;  /* 0x00000003ff167819 */ /* 0x000fe40000011416 */
[----:B------:R-:W-:-:S02]  /*91d0*/  VIMNMX R29, PT, PT, R29, UR7, !PT ;  /* 0x000000071d1d7c48 */ /* 0x000fc4000ffe0100 */
[----:B------:R-:W-:Y:S02]  /*91e0*/  VIMNMX R25, PT, PT, R25, UR7, !PT ;  /* 0x0000000719197c48 */ /* 0x000fe4000ffe0100 */
[----:B------:R-:W-:Y:S02]  /*91f0*/  VIMNMX R27, PT, PT, R27, UR7, !PT ;  /* 0x000000071b1b7c48 */ /* 0x000fe4000ffe0100 */
[----:B------:R-:W-:Y:S02]  /*9200*/  VIMNMX R22, PT, PT, R22, UR7, !PT ;  /* 0x0000000716167c48 */ /* 0x000fe4000ffe0100 */
[----:B------:R-:W-:Y:S02]  /*9210*/  VIMNMX R26, PT, PT, R29, UR6, PT ;  /* 0x000000061d1a7c48 */ /* 0x000fe4000bfe0100 */
[----:B------:R-:W-:Y:S02]  /*9220*/  VIMNMX R25, PT, PT, R25, UR6, PT ;  /* 0x0000000619197c48 */ /* 0x000fe4000bfe0100 */
[----:B------:R-:W-:-:S02]  /*9230*/  VIMNMX R27, PT, PT, R27, UR6, PT ;  /* 0x000000061b1b7c48 */ /* 0x000fc4000bfe0100 */
[----:B------:R-:W-:Y:S02]  /*9240*/  VIMNMX R22, PT, PT, R22, UR6, PT ;  /* 0x0000000616167c48 */ /* 0x000fe4000bfe0100 */
[----:B------:R-:W-:Y:S02]  /*9250*/  VIADDMNMX R26, R26, R19, RZ, !PT ;  /* 0x000000131a1a7246 */ /* 0x000fe400078001ff */
[----:B------:R-:W-:Y:S02]  /*9260*/  VIADDMNMX R18, R25, R18, RZ, !PT ;  /* 0x0000001219127246 */ /* 0x000fe400078001ff */
[----:B------:R-:W-:Y:S02]  /*9270*/  VIADDMNMX R20, R27, R20, RZ, !PT ;  /* 0x000000141b147246 */ /* 0x000fe400078001ff */
[----:B------:R-:W-:Y:S02]  /*9280*/  VIADDMNMX R22, R22, R21, RZ, !PT ;  /* 0x0000001516167246 */ /* 0x000fe400078001ff */
[----:B------:R-:W-:-:S02]  /*9290*/  VIMNMX R21, PT, PT, R24, 0xff, PT ;  /* 0x000000ff18157848 */ /* 0x000fc40003fe0100 */
[----:B------:R-:W-:Y:S02]  /*92a0*/  VIMNMX R25, PT, PT, R26, 0xff, PT ;  /* 0x000000ff1a197848 */ /* 0x000fe40003fe0100 */
[----:B------:R-:W-:Y:S01]  /*92b0*/  VIMNMX R27, PT, PT, R18, 0xff, PT ;  /* 0x000000ff121b7848 */ /* 0x000fe20003fe0100 */
[----:B------:R1:W-:Y:S01]  /*92c0*/  STG.E.U8 desc[UR10][R6.64+-0x2], R21 ;  /* 0xfffffe1506007986 */ /* 0x0003e2000c10110a */
[----:B------:R-:W-:Y:S02]  /*92d0*/  VIMNMX R29, PT, PT, R20, 0xff, PT ;  /* 0x000000ff141d7848 */ /* 0x000fe40003fe0100 */
[----:B------:R-:W-:Y:S01]  /*92e0*/  VIMNMX R31, PT, PT, R22, 0xff, PT ;  /* 0x000000ff161f7848 */ /* 0x000fe20003fe0100 */
[----:B------:R-:W-:Y:S04]  /*92f0*/  STG.E.U8 desc[UR10][R10.64+-0x2], R25 ;  /* 0xfffffe190a007986 */ /* 0x000fe8000c10110a */
[----:B------:R2:W-:Y:S04]  /*9300*/  STG.E.U8 desc[UR10][R2.64+0x1], R27 ;  /* 0x0000011b02007986 */ /* 0x0005e8000c10110a */
[----:B------:R3:W-:Y:S04]  /*9310*/  STG.E.U8 desc[UR10][R4.64+0x1], R29 ;  /* 0x0000011d04007986 */ /* 0x0007e8000c10110a */
[----:B------:R4:W-:Y:S04]  /*9320*/  STG.E.U8 desc[UR10][R12.64+0x1], R31 ;  /* 0x0000011f0c007986 */ /* 0x0009e8000c10110a */
[----:B0-----:R-:W2:Y:S04]  /*9330*/  LDG.E.U8 R23, desc[UR10][R8.64+-0x1] ;  /* 0xffffff0a08177981 */ /* 0x001ea8000c1e1100 */
[----:B------:R-:W5:Y:S04]  /*9340*/  LDG.E.U8 R19, desc[UR10][R10.64+-0x1] ;  /* 0xffffff0a0a137981 */ /* 0x000f68000c1e1100 */
[----:B------:R-:W3:Y:S04]  /*9350*/  LDG.E.U8 R24, desc[UR10][R6.64+-0x1] ;  /* 0xffffff0a06187981 */ /* 0x000ee8000c1e1100 */
[----:B------:R-:W4:Y:S04]  /*9360*/  LDG.E.U8 R18, desc[UR10][R2.64+0x2] ;  /* 0x0000020a02127981 */ /* 0x000f28000c1e1100 */
[----:B------:R-:W4:Y:S04]  /*9370*/  LDG.E.U8 R20, desc[UR10][R4.64+0x2] ;  /* 0x0000020a04147981 */ /* 0x000f28000c1e1100 */
[----:B------:R-:W4:Y:S04]  /*9380*/  LDG.E.U8 R26, desc[UR10][R16.64+-0x1] ;  /* 0xffffff0a101a7981 */ /* 0x000f28000c1e1100 */
[----:B-1----:R-:W4:Y:S04]  /*9390*/  LDG.E.U8 R21, desc[UR10][R12.64+0x2] ;  /* 0x0000020a0c157981 */ /* 0x002f28000c1e1100 */
[----:B------:R-:W4:Y:S01]  /*93a0*/  LDG.E.U8 R22, desc[UR10][R14.64+0x2] ;  /* 0x0000020a0e167981 */ /* 0x000f22000c1e1100 */
[----:B--2---:R-:W-:-:S02]  /*93b0*/  VIADD R27, R23, 0x2 ;  /* 0x00000002171b7836 */ /* 0x004fc40000000000 */
[----:B------:R-:W-:Y:S02]  /*93c0*/  IMAD R28, R23, R0, 0x4 ;  /* 0x00000004171c7424 */ /* 0x000fe400078e0200 */
[C---:B-----5:R-:W-:Y:S02]  /*93d0*/  IMAD.IADD R25, R19.reuse, 0x1, R27 ;  /* 0x0000000113197824 */ /* 0x060fe400078e021b */
[----:B------:R-:W-:Y:S02]  /*93e0*/  IMAD.IADD R28, R19, 0x1, R28 ;  /* 0x00000001131c7824 */ /* 0x000fe400078e021c */
[C---:B---3--:R-:W-:Y:S01]  /*93f0*/  IMAD R25, R24.reuse, -0x3, R25 ;  /* 0xfffffffd18197824 */ /* 0x048fe200078e0219 */
[----:B------:R-:W-:-:S03]  /*9400*/  IADD3 R30, PT, PT, R24, 0x4, R23 ;  /* 0x00000004181e7810 */ /* 0x000fc60007ffe017 */
[----:B----4-:R-:W-:Y:S02]  /*9410*/  IMAD.IADD R29, R18, 0x1, R25 ;  /* 0x00000001121d7824 */ /* 0x010fe400078e0219 */
[----:B------:R-:W-:-:S03]  /*9420*/  IMAD.IADD R25, R24, 0x1, R18 ;  /* 0x0000000118197824 */ /* 0x000fc600078e0212 */
[----:B------:R-:W-:Y:S01]  /*9430*/  SHF.R.S32.HI R29, RZ, 0x2, R29 ;  /* 0x00000002ff1d7819 */ /* 0x000fe2000001141d */
[----:B------:R-:W-:-:S03]  /*9440*/  IMAD R25, R25, 0x2, R28 ;  /* 0x0000000219197824 */ /* 0x000fc600078e021c */
[----:B------:R-:W-:Y:S01]  /*9450*/  VIMNMX R28, PT, PT, R29, UR7, !PT ;  /* 0x000000071d1c7c48 */ /* 0x000fe2000ffe0100 */
[----:B------:R-:W-:Y:S02]  /*9460*/  IMAD.IADD R25, R20, 0x1, R25 ;  /* 0x0000000114197824 */ /* 0x000fe400078e0219 */
        /* <DEDUP_REMOVED lines=48> */
[----:B0-----:R-:W5:Y:S04]  /*9770*/  LDG.E.U8 R23, desc[UR10][R8.64] ;  /* 0x0000000a08177981 */ /* 0x001f68000c1e1100 */
[----:B------:R-:W2:Y:S04]  /*9780*/  LDG.E.U8 R19, desc[UR10][R10.64] ;  /* 0x0000000a0a137981 */ /* 0x000ea8000c1e1100 */
[----:B------:R-:W3:Y:S04]  /*9790*/  LDG.E.U8 R22, desc[UR10][R6.64] ;  /* 0x0000000a06167981 */ /* 0x000ee8000c1e1100 */
[----:B------:R-:W4:Y:S04]  /*97a0*/  LDG.E.U8 R18, desc[UR10][R2.64+0x3] ;  /* 0x0000030a02127981 */ /* 0x000f28000c1e1100 */
[----:B------:R-:W4:Y:S04]  /*97b0*/  LDG.E.U8 R20, desc[UR10][R4.64+0x3] ;  /* 0x0000030a04147981 */ /* 0x000f28000c1e1100 */
[----:B------:R-:W4:Y:S04]  /*97c0*/  LDG.E.U8 R16, desc[UR10][R16.64] ;  /* 0x0000000a10107981 */ /* 0x000f28000c1e1100 */
[----:B-1----:R-:W4:Y:S04]  /*97d0*/  LDG.E.U8 R21, desc[UR10][R12.64+0x3] ;  /* 0x0000030a0c157981 */ /* 0x002f28000c1e1100 */
[----:B------:R0:W4:Y:S01]  /*97e0*/  LDG.E.U8 R14, desc[UR10][R14.64+0x3] ;  /* 0x0000030a0e0e7981 */ /* 0x000122000c1e1100 */
[----:B-----5:R-:W-:-:S02]  /*97f0*/  VIADD R24, R23, 0x2 ;  /* 0x0000000217187836 */ /* 0x020fc40000000000 */
[----:B------:R-:W-:Y:S02]  /*9800*/  IMAD R0, R23, R0, 0x4 ;  /* 0x0000000417007424 */ /* 0x000fe400078e0200 */
[C---:B--2---:R-:W-:Y:S02]  /*9810*/  IMAD.IADD R25, R19.reuse, 0x1, R24 ;  /* 0x0000000113197824 */ /* 0x044fe400078e0218 */
[----:B------:R-:W-:Y:S02]  /*9820*/  IMAD.IADD R0, R19, 0x1, R0 ;  /* 0x0000000113007824 */ /* 0x000fe400078e0200 */
[C---:B---3--:R-:W-:Y:S01]  /*9830*/  IMAD R27, R22.reuse, -0x3, R25 ;  /* 0xfffffffd161b7824 */ /* 0x048fe200078e0219 */
[----:B------:R-:W-:-:S03]  /*9840*/  IADD3 R26, PT, PT, R22, 0x4, R23 ;  /* 0x00000004161a7810 */ /* 0x000fc60007ffe017 */
[----:B----4-:R-:W-:Y:S02]  /*9850*/  IMAD.IADD R27, R18, 0x1, R27 ;  /* 0x00000001121b7824 */ /* 0x010fe400078e021b */
[----:B------:R-:W-:Y:S02]  /*9860*/  IMAD.IADD R25, R22, 0x1, R18 ;  /* 0x0000000116197824 */ /* 0x000fe400078e0212 */
[----:B------:R-:W-:Y:S01]  /*9870*/  IMAD.IADD R24, R18, 0x1, R24 ;  /* 0x0000000112187824 */ /* 0x000fe200078e0218 */
[----:B------:R-:W-:Y:S01]  /*9880*/  SHF.R.S32.HI R27, RZ, 0x2, R27 ;  /* 0x00000002ff1b7819 */ /* 0x000fe2000001141b */
[----:B------:R-:W-:Y:S02]  /*9890*/  IMAD R25, R25, 0x2, R0 ;  /* 0x0000000219197824 */ /* 0x000fe400078e0200 */
[----:B0-----:R-:W-:Y:S01]  /*98a0*/  IMAD R15, R19, -0x5, R26 ;  /* 0xfffffffb130f7824 */ /* 0x001fe200078e021a */
[----:B------:R-:W-:Y:S01]  /*98b0*/  VIMNMX R27, PT, PT, R27, UR7, !PT ;  /* 0x000000071b1b7c48 */ /* 0x000fe2000ffe0100 */
[----:B------:R-:W-:-:S02]  /*98c0*/  IMAD.IADD R25, R20, 0x1, R25 ;  /* 0x0000000114197824 */ /* 0x000fc400078e0219 */
[----:B------:R-:W-:Y:S01]  /*98d0*/  IMAD.IADD R17, R23, 0x1, R26 ;  /* 0x0000000117117824 */ /* 0x000fe200078e021a */
[----:B------:R-:W-:Y:S01]  /*98e0*/  VIMNMX R27, PT, PT, R27, UR6, PT ;  /* 0x000000061b1b7c48 */ /* 0x000fe2000bfe0100 */
[----:B------:R-:W-:Y:S01]  /*98f0*/  IMAD.IADD R26, R20, 0x1, R24 ;  /* 0x00000001141a7824 */ /* 0x000fe200078e0218 */
[----:B------:R-:W-:Y:S01]  /*9900*/  SHF.R.S32.HI R25, RZ, 0x3, R25 ;  /* 0x00000003ff197819 */ /* 0x000fe20000011419 */
[----:B------:R-:W-:Y:S01]  /*9910*/  IMAD R15, R16, 0x2, R15 ;  /* 0x00000002100f7824 */ /* 0x000fe200078e020f */
[----:B------:R-:W-:Y:S01]  /*9920*/  VIADDMNMX R0, R27, R22, RZ, !PT ;  /* 0x000000161b007246 */ /* 0x000fe200078001ff */
[----:B------:R-:W-:Y:S01]  /*9930*/  IMAD R16, R18, -0x6, R17 ;  /* 0xfffffffa12107824 */ /* 0x000fe200078e0211 */
[----:B------:R-:W-:Y:S01]  /*9940*/  VIMNMX R22, PT, PT, R25, UR7, !PT ;  /* 0x0000000719167c48 */ /* 0x000fe2000ffe0100 */
[C---:B------:R-:W-:Y:S02]  /*9950*/  IMAD R27, R21.reuse, -0x5, R26 ;  /* 0xfffffffb151b7824 */ /* 0x040fe400078e021a */
[C---:B------:R-:W-:Y:S01]  /*9960*/  IMAD.IADD R17, R21.reuse, 0x1, R16 ;  /* 0x0000000115117824 */ /* 0x040fe200078e0210 */
[----:B------:R-:W-:Y:S01]  /*9970*/  VIMNMX R22, PT, PT, R22, UR6, PT ;  /* 0x0000000616167c48 */ /* 0x000fe2000bfe0100 */
[----:B------:R-:W-:-:S02]  /*9980*/  IMAD.IADD R25, R21, 0x1, R24 ;  /* 0x0000000115197824 */ /* 0x000fc400078e0218 */
[----:B------:R-:W-:Y:S01]  /*9990*/  IMAD R14, R14, 0x2, R27 ;  /* 0x000000020e0e7824 */ /* 0x000fe200078e021b */
[----:B------:R-:W-:Y:S01]  /*99a0*/  VIADDMNMX R22, R22, R23, RZ, !PT ;  /* 0x0000001716167246 */ /* 0x000fe200078001ff */
[----:B------:R-:W-:Y:S02]  /*99b0*/  IMAD.IADD R15, R18, 0x1, R15 ;  /* 0x00000001120f7824 */ /* 0x000fe400078e020f */
[C---:B------:R-:W-:Y:S02]  /*99c0*/  IMAD R17, R20.reuse, 0x2, R17 ;  /* 0x0000000214117824 */ /* 0x040fe400078e0211 */
[----:B------:R-:W-:Y:S01]  /*99d0*/  IMAD R25, R20, -0x3, R25 ;  /* 0xfffffffd14197824 */ /* 0x000fe200078e0219 */
[----:B------:R-:W-:Y:S01]  /*99e0*/  SHF.R.S32.HI R15, RZ, 0x3, R15 ;  /* 0x00000003ff0f7819 */ /* 0x000fe2000001140f */
[----:B------:R-:W-:Y:S01]  /*99f0*/  VIADD R14, R14, 0x2 ;  /* 0x000000020e0e7836 */ /* 0x000fe20000000000 */
[----:B------:R-:W-:Y:S02]  /*9a00*/  SHF.R.S32.HI R17, RZ, 0x3, R17 ;  /* 0x00000003ff117819 */ /* 0x000fe40000011411 */
        /* <DEDUP_REMOVED lines=12> */
[----:B------:R-:W-:-:S02]  /*9ad0*/  VIMNMX R15, PT, PT, R22, 0xff, PT ;  /* 0x000000ff160f7848 */ /* 0x000fc40003fe0100 */
[----:B------:R-:W-:Y:S02]  /*9ae0*/  VIADDMNMX R25, R25, R20, RZ, !PT ;  /* 0x0000001419197246 */ /* 0x000fe400078001ff */
[----:B------:R-:W-:Y:S01]  /*9af0*/  VIADDMNMX R14, R14, R21, RZ, !PT ;  /* 0x000000150e0e7246 */ /* 0x000fe200078001ff */
[----:B------:R0:W-:Y:S01]  /*9b00*/  STG.E.U8 desc[UR10][R8.64], R15 ;  /* 0x0000000f08007986 */ /* 0x0001e2000c10110a */
[----:B------:R-:W-:Y:S02]  /*9b10*/  VIMNMX R17, PT, PT, R0, 0xff, PT ;  /* 0x000000ff00117848 */ /* 0x000fe40003fe0100 */
[----:B------:R-:W-:Y:S02]  /*9b20*/  VIMNMX R19, PT, PT, R16, 0xff, PT ;  /* 0x000000ff10137848 */ /* 0x000fe40003fe0100 */
[----:B------:R-:W-:Y:S01]  /*9b30*/  VIMNMX R21, PT, PT, R18, 0xff, PT ;  /* 0x000000ff12157848 */ /* 0x000fe20003fe0100 */
[----:B------:R0:W-:Y:S01]  /*9b40*/  STG.E.U8 desc[UR10][R6.64], R17 ;  /* 0x0000001106007986 */ /* 0x0001e2000c10110a */
[----:B------:R-:W-:-:S02]  /*9b50*/  VIMNMX R25, PT, PT, R25, 0xff, PT ;  /* 0x000000ff19197848 */ /* 0x000fc40003fe0100 */
[----:B------:R-:W-:Y:S01]  /*9b60*/  VIMNMX R23, PT, PT, R14, 0xff, PT ;  /* 0x000000ff0e177848 */ /* 0x000fe20003fe0100 */
[----:B------:R0:W-:Y:S03]  /*9b70*/  STG.E.U8 desc[UR10][R10.64], R19 ;  /* 0x000000130a007986 */ /* 0x0001e6000c10110a */
[----:B------:R-:W-:Y:S01]  /*9b80*/  PRMT R0, R23, 0x7610, R0 ;  /* 0x0000761017007816 */ /* 0x000fe20000000000 */
[----:B------:R0:W-:Y:S04]  /*9b90*/  STG.E.U8 desc[UR10][R2.64+0x3], R21 ;  /* 0x0000031502007986 */ /* 0x0001e8000c10110a */
[----:B------:R0:W-:Y:S04]  /*9ba0*/  STG.E.U8 desc[UR10][R4.64+0x3], R25 ;  /* 0x0000031904007986 */ /* 0x0001e8000c10110a */
[----:B------:R0:W-:Y:S02]  /*9bb0*/  STG.E.U8 desc[UR10][R12.64+0x3], R23 ;  /* 0x000003170c007986 */ /* 0x0001e4000c10110a */
.L_x_47:
[----:B------:R-:W-:Y:S05]  /*9bc0*/  BSYNC.RECONVERGENT B0 ;  /* 0x0000000000007941 */ /* 0x000fea0003800200 */
.L_x_46:
[----:B------:R-:W-:Y:S05]  /*9bd0*/  @P0 EXIT ;  /* 0x000000000000094d */ /* 0x000fea0003800000 */
[----:B------:R-:W2:Y:S04]  /*9be0*/  LDG.E.U8 R14, desc[UR10][R8.64+-0x3] ;  /* 0xfffffd0a080e7981 */ /* 0x000ea8000c1e1100 */
[----:B0-----:R-:W2:Y:S04]  /*9bf0*/  LDG.E.U8 R15, desc[UR10][R6.64+-0x3] ;  /* 0xfffffd0a060f7981 */ /* 0x001ea8000c1e1100 */
[----:B------:R-:W3:Y:S04]  /*9c00*/  LDG.E.U8 R16, desc[UR10][R8.64] ;  /* 0x0000000a08107981 */ /* 0x000ee8000c1e1100 */
[----:B------:R-:W3:Y:S04]  /*9c10*/  LDG.E.U8 R17, desc[UR10][R6.64] ;  /* 0x0000000a06117981 */ /* 0x000ee8000c1e1100 */
        /* <DEDUP_REMOVED lines=16> */
[----:B------:R0:W5:Y:S04]  /*9d20*/  LDG.E.U8 R37, desc[UR10][R10.64+-0x1] ;  /* 0xffffff0a0a257981 */ /* 0x000168000c1e1100 */
[----:B------:R-:W5:Y:S04]  /*9d30*/  LDG.E.U8 R32, desc[UR10][R12.64+0x1] ;  /* 0x0000010a0c207981 */ /* 0x000f68000c1e1100 */
[----:B------:R1:W5:Y:S01]  /*9d40*/  LDG.E.U8 R34, desc[UR10][R12.64+0x2] ;  /* 0x0000020a0c227981 */ /* 0x000362000c1e1100 */
[----:B------:R-:W-:Y:S01]  /*9d50*/  UIMAD UR8, UR4, 0xa, URZ ;  /* 0x0000000a040878a4 */ /* 0x000fe2000f8e02ff */
[----:B------:R-:W-:Y:S01]  /*9d60*/  LOP3.LUT R0, R0, 0xff, RZ, 0xc0, !PT ;  /* 0x000000ff00007812 */ /* 0x000fe200078ec0ff */
[----:B------:R-:W-:Y:S01]  /*9d70*/  UIMAD UR5, UR5, 0x3, URZ ;  /* 0x00000003050578a4 */ /* 0x000fe2000f8e02ff */
[----:B------:R-:W-:Y:S01]  /*9d80*/  BSSY.RECONVERGENT B0, `(.L_x_48) ;  /* 0x0000052000007945 */ /* 0x000fe20003800200 */
[----:B------:R-:W-:-:S02]  /*9d90*/  USHF.L.U32 UR7, UR4, 0x1, URZ ;  /* 0x0000000104077899 */ /* 0x000fc400080006ff */
[----:B------:R-:W-:Y:S02]  /*9da0*/  USHF.R.U32.HI UR4, URZ, 0x1, UR4 ;  /* 0x00000001ff047899 */ /* 0x000fe40008011604 */
[----:B------:R-:W-:Y:S01]  /*9db0*/  USHF.R.U32.HI UR5, URZ, 0x4, UR5 ;  /* 0x00000004ff057899 */ /* 0x000fe20008011605 */
[----:B--2---:R-:W-:Y:S02]  /*9dc0*/  IMAD R36, R15, -0x2, R14 ;  /* 0xfffffffe0f247824 */ /* 0x004fe400078e020e */
[----:B---3--:R-:W-:Y:S02]  /*9dd0*/  IMAD R38, R17, -0x2, R16 ;  /* 0xfffffffe11267824 */ /* 0x008fe400078e0210 */
[----:B----4-:R-:W-:Y:S02]  /*9de0*/  IMAD.IADD R39, R19, 0x1, -R14 ;  /* 0x0000000113277824 */ /* 0x010fe400078e0a0e */
[----:B------:R-:W-:Y:S02]  /*9df0*/  IMAD.IADD R40, R18, 0x1, -R15 ;  /* 0x0000000112287824 */ /* 0x000fe400078e0a0f */
[----:B------:R-:W-:-:S02]  /*9e00*/  IMAD.IADD R36, R35, 0x1, R36 ;  /* 0x0000000123247824 */ /* 0x000fc400078e0224 */
[----:B------:R-:W-:Y:S02]  /*9e10*/  IMAD R39, R39, -0x3, R40 ;  /* 0xfffffffd27277824 */ /* 0x000fe400078e0228 */
[----:B------:R-:W-:Y:S02]  /*9e20*/  IMAD.IADD R38, R21, 0x1, R38 ;  /* 0x0000000115267824 */ /* 0x000fe400078e0226 */
[----:B------:R-:W-:Y:S01]  /*9e30*/  IMAD.MOV.U32 R40, RZ, RZ, -0x3 ;  /* 0xfffffffdff287424 */ /* 0x000fe200078e00ff */
[----:B------:R-:W-:Y:S02]  /*9e40*/  IABS R41, R36 ;  /* 0x0000002400297213 */ /* 0x000fe40000000000 */
[----:B0-----:R-:W-:Y:S01]  /*9e50*/  IABS R10, R38 ;  /* 0x00000026000a7213 */ /* 0x001fe20000000000 */
[----:B------:R-:W-:Y:S02]  /*9e60*/  IMAD R38, R39, R40, 0x8 ;  /* 0x0000000827267424 */ /* 0x000fe400078e0228 */
[----:B------:R-:W-:-:S02]  /*9e70*/  IMAD.MOV.U32 R39, RZ, RZ, -0x3 ;  /* 0xfffffffdff277424 */ /* 0x000fc400078e00ff */
[----:B------:R-:W-:Y:S02]  /*9e80*/  IMAD.IADD R11, R25, 0x1, -R22 ;  /* 0x00000001190b7824 */ /* 0x000fe400078e0a16 */
[----:B-1----:R-:W-:Y:S02]  /*9e90*/  IMAD.IADD R12, R27, 0x1, -R24 ;  /* 0x000000011b0c7824 */ /* 0x002fe400078e0a18 */
[----:B------:R-:W-:Y:S02]  /*9ea0*/  IMAD.IADD R13, R23, 0x1, -R16 ;  /* 0x00000001170d7824 */ /* 0x000fe400078e0a10 */
[----:B------:R-:W-:Y:S02]  /*9eb0*/  IMAD.IADD R36, R20, 0x1, -R17 ;  /* 0x0000000114247824 */ /* 0x000fe400078e0a11 */
[----:B------:R-:W-:Y:S02]  /*9ec0*/  IMAD R12, R11, -0x3, R12 ;  /* 0xfffffffd0b0c7824 */ /* 0x000fe400078e020c */
[----:B------:R-:W-:Y:S01]  /*9ed0*/  IMAD R13, R13, -0x3, R36 ;  /* 0xfffffffd0d0d7824 */ /* 0x000fe200078e0224 */
[----:B------:R-:W-:Y:S01]  /*9ee0*/  SHF.R.S32.HI R38, RZ, 0x4, R38 ;  /* 0x00000004ff267819 */ /* 0x000fe20000011426 */
[----:B------:R-:W-:-:S02]  /*9ef0*/  IMAD R12, R12, R39, 0x8 ;  /* 0x000000080c0c7424 */ /* 0x000fc400078e0227 */
[----:B------:R-:W-:Y:S02]  /*9f00*/  IMAD R13, R13, R40, 0x8 ;  /* 0x000000080d0d7424 */ /* 0x000fe400078e0228 */
[----:B------:R-:W-:Y:S02]  /*9f10*/  IMAD.IADD R11, R29, 0x1, -R26 ;  /* 0x000000011d0b7824 */ /* 0x000fe400078e0a1a */
[----:B------:R-:W-:Y:S01]  /*9f20*/  IMAD.IADD R36, R31, 0x1, -R28 ;  /* 0x000000011f247824 */ /* 0x000fe200078e0a1c */
[----:B------:R-:W-:Y:S01]  /*9f30*/  IABS R39, R38 ;  /* 0x0000002600277213 */ /* 0x000fe20000000000 */
[----:B------:R-:W-:Y:S02]  /*9f40*/  IMAD.IADD R10, R10, 0x1, R41 ;  /* 0x000000010a0a7824 */ /* 0x000fe400078e0229 */
[----:B------:R-:W-:Y:S02]  /*9f50*/  IMAD R36, R11, -0x3, R36 ;  /* 0xfffffffd0b247824 */ /* 0x000fe400078e0224 */
[----:B------:R-:W-:Y:S01]  /*9f60*/  IMAD.MOV.U32 R41, RZ, RZ, -0x3 ;  /* 0xfffffffdff297424 */ /* 0x000fe200078e00ff */
[----:B------:R-:W-:-:S02]  /*9f70*/  SHF.R.S32.HI R12, RZ, 0x4, R12 ;  /* 0x00000004ff0c7819 */ /* 0x000fc4000001140c */
[----:B------:R-:W-:Y:S01]  /*9f80*/  SHF.R.S32.HI R11, RZ, 0x4, R13 ;  /* 0x00000004ff0b7819 */ /* 0x000fe2000001140d */
[----:B------:R-:W-:Y:S01]  /*9f90*/  IMAD R13, R36, R41, 0x8 ;  /* 0x00000008240d7424 */ /* 0x000fe200078e0229 */
[----:B------:R-:W-:Y:S01]  /*9fa0*/  IABS R40, R12 ;  /* 0x0000000c00287213 */ /* 0x000fe20000000000 */
[----:B------:R-:W-:Y:S01]  /*9fb0*/  IMAD.MOV.U32 R36, RZ, RZ, R39 ;  /* 0x000000ffff247224 */ /* 0x000fe200078e0027 */
[----:B------:R-:W-:Y:S01]  /*9fc0*/  IABS R39, R11 ;  /* 0x0000000b00277213 */ /* 0x000fe20000000000 */
[----:B------:R-:W-:-:S03]  /*9fd0*/  IMAD R41, R20, -0x2, R23 ;  /* 0xfffffffe14297824 */ /* 0x000fc600078e0217 */
[----:B------:R-:W-:Y:S01]  /*9fe0*/  ISETP.GE.U32.AND P2, PT, R36, UR8, PT ;  /* 0x0000000824007c0c */ /* 0x000fe2000bf46070 */
[----:B------:R-:W-:Y:S01]  /*9ff0*/  IMAD.MOV.U32 R36, RZ, RZ, R40 ;  /* 0x000000ffff247224 */ /* 0x000fe200078e0028 */
[----:B------:R-:W-:Y:S01]  /*a000*/  ISETP.GE.U32.AND P0, PT, R39, UR8, PT ;  /* 0x0000000827007c0c */ /* 0x000fe2000bf06070 */
[----:B------:R-:W-:Y:S01]  /*a010*/  IMAD R39, R18, -0x2, R19 ;  /* 0xfffffffe12277824 */ /* 0x000fe200078e0213 */
[----:B------:R-:W-:Y:S01]  /*a020*/  SHF.R.S32.HI R13, RZ, 0x4, R13 ;  /* 0x00000004ff0d7819 */ /* 0x000fe2000001140d */
[----:B------:R-:W-:Y:S01]  /*a030*/  IMAD.IADD R41, R0, 0x1, R41 ;  /* 0x0000000100297824 */ /* 0x000fe200078e0229 */
[----:B------:R-:W-:Y:S01]  /*a040*/  ISETP.GE.U32.AND P4, PT, R36, UR8, PT ;  /* 0x0000000824007c0c */ /* 0x000fe2000bf86070 */
[----:B------:R-:W-:Y:S01]  /*a050*/  IMAD.IADD R39, R30, 0x1, R39 ;  /* 0x000000011e277824 */ /* 0x000fe200078e0227 */
[----:B------:R-:W-:-:S04]  /*a060*/  IABS R36, R13 ;  /* 0x0000000d00247213 */ /* 0x000fc80000000000 */
[----:B------:R-:W-:Y:S02]  /*a070*/  ISETP.GE.U32.AND P1, PT, R36, UR8, PT ;  /* 0x0000000824007c0c */ /* 0x000fe4000bf26070 */
[----:B------:R-:W-:Y:S02]  /*a080*/  IABS R39, R39 ;  /* 0x0000002700277213 */ /* 0x000fe40000000000 */
[----:B------:R-:W-:-:S05]  /*a090*/  IABS R36, R41 ;  /* 0x0000002900247213 */ /* 0x000fca0000000000 */
[----:B------:R-:W-:Y:S01]  /*a0a0*/  IMAD.IADD R36, R36, 0x1, R39 ;  /* 0x0000000124247824 */ /* 0x000fe200078e0227 */
[----:B------:R-:W-:Y:S06]  /*a0b0*/  @P2 BRA `(.L_x_49) ;  /* 0x0000000000782947 */ /* 0x000fec0003800000 */
[----:B------:R-:W-:Y:S01]  /*a0c0*/  UIADD3 UR6, UPT, UPT, -UR7, URZ, URZ ;  /* 0x000000ff07067290 */ /* 0x000fe2000fffe1ff */
[----:B------:R-:W-:Y:S02]  /*a0d0*/  IADD3 R35, PT, PT, R14, 0x1, R35 ;  /* 0x000000010e237810 */ /* 0x000fe40007ffe023 */
[----:B------:R-:W-:Y:S02]  /*a0e0*/  IADD3 R39, PT, PT, R19, 0x1, R30 ;  /* 0x0000000113277810 */ /* 0x000fe40007ffe01e */
[----:B------:R-:W-:Y:S02]  /*a0f0*/  SHF.R.U32.HI R35, RZ, 0x1, R35 ;  /* 0x00000001ff237819 */ /* 0x000fe40000011623 */
[----:B------:R-:W-:Y:S01]  /*a100*/  VIMNMX R38, PT, PT, R38, UR6, !PT ;  /* 0x0000000626267c48 */ /* 0x000fe2000ffe0100 */
[----:B------:R-:W-:Y:S01]  /*a110*/  UIADD3 UR6, UPT, UPT, -UR4, URZ, URZ ;  /* 0x000000ff04067290 */ /* 0x000fe2000fffe1ff */
[----:B------:R-:W-:Y:S02]  /*a120*/  SHF.R.U32.HI R39, RZ, 0x1, R39 ;  /* 0x00000001ff277819 */ /* 0x000fe40000011627 */
[----:B------:R-:W-:-:S02]  /*a130*/  VIMNMX R30, PT, PT, R38, UR7, PT ;  /* 0x00000007261e7c48 */ /* 0x000fc4000bfe0100 */
[----:B------:R-:W-:Y:S02]  /*a140*/  ISETP.GE.U32.AND P3, PT, R36, UR5, PT ;  /* 0x0000000524007c0c */ /* 0x000fe4000bf66070 */
[----:B------:R-:W-:Y:S02]  /*a150*/  IADD3 R35, PT, PT, R30, R35, -R15 ;  /* 0x000000231e237210 */ /* 0x000fe40007ffe80f */
[----:B------:R-:W-:Y:S02]  /*a160*/  IADD3 R39, PT, PT, R39, -R30, -R18 ;  /* 0x8000001e27277210 */ /* 0x000fe40007ffe812 */
[----:B------:R-:W-:Y:S02]  /*a170*/  ISETP.GE.U32.AND P2, PT, R10, UR5, PT ;  /* 0x000000050a007c0c */ /* 0x000fe4000bf46070 */
[----:B------:R-:W-:Y:S02]  /*a180*/  SHF.R.S32.HI R35, RZ, 0x1, R35 ;  /* 0x00000001ff237819 */ /* 0x000fe40000011423 */
[----:B------:R-:W-:-:S02]  /*a190*/  SHF.R.S32.HI R39, RZ, 0x1, R39 ;  /* 0x00000001ff277819 */ /* 0x000fc40000011427 */
[----:B------:R-:W-:Y:S02]  /*a1a0*/  VIMNMX R35, PT, PT, R35, UR6, !PT ;  /* 0x0000000623237c48 */ /* 0x000fe4000ffe0100 */
[----:B------:R-:W-:Y:S02]  /*a1b0*/  VIMNMX R39, PT, PT, R39, UR6, !PT ;  /* 0x0000000627277c48 */ /* 0x000fe4000ffe0100 */
[----:B------:R-:W-:Y:S02]  /*a1c0*/  VIMNMX R38, PT, PT, R35, UR4, PT ;  /* 0x0000000423267c48 */ /* 0x000fe4000bfe0100 */
[----:B------:R-:W-:Y:S02]  /*a1d0*/  @!P3 VIMNMX R35, PT, PT, R39, UR4, PT ;  /* 0x000000042723bc48 */ /* 0x000fe4000bfe0100 */
        /* <DEDUP_REMOVED lines=12> */
.L_x_49:
[----:B------:R-:W-:Y:S05]  /*a2a0*/  BSYNC.RECONVERGENT B0 ;  /* 0x0000000000007941 */ /* 0x000fea0003800200 */
.L_x_48:
[----:B------:R-:W-:Y:S04]  /*a2b0*/  BSSY.RECONVERGENT B0, `(.L_x_50) ;  /* 0x0000020000007945 */ /* 0x000fe80003800200 */
[----:B------:R-:W-:Y:S05]  /*a2c0*/  @P4 BRA `(.L_x_51) ;  /* 0x0000000000784947 */ /* 0x000fea0003800000 */
[----:B------:R-:W-:Y:S01]  /*a2d0*/  UIADD3 UR6, UPT, UPT, -UR7, URZ, URZ ;  /* 0x000000ff07067290 */ /* 0x000fe2000fffe1ff */
[----:B-----5:R-:W-:Y:S02]  /*a2e0*/  IADD3 R33, PT, PT, R22, 0x1, R33 ;  /* 0x0000000116217810 */ /* 0x020fe40007ffe021 */
        /* <DEDUP_REMOVED lines=20> */
[----:B0-----:R-:W-:Y:S02]  /*a430*/  VIMNMX R15, PT, PT, R22, 0xff, PT ;  /* 0x000000ff160f7848 */ /* 0x001fe40003fe0100 */
[----:B------:R-:W-:Y:S02]  /*a440*/  VIMNMX R19, PT, PT, R12, 0xff, PT ;  /* 0x000000ff0c137848 */ /* 0x000fe40003fe0100 */
[----:B------:R-:W-:Y:S01]  /*a450*/  @!P2 VIMNMX R25, PT, PT, R24, 0xff, PT ;  /* 0x000000ff1819a848 */ /* 0x000fe20003fe0100 */
[----:B------:R1:W-:Y:S01]  /*a460*/  STG.E.U8 desc[UR10][R8.64+-0x2], R15 ;  /* 0xfffffe0f08007986 */ /* 0x0003e2000c10110a */
[----:B------:R-:W-:-:S03]  /*a470*/  @!P3 VIMNMX R27, PT, PT, R14, 0xff, PT ;  /* 0x000000ff0e1bb848 */ /* 0x000fc60003fe0100 */
[----:B------:R1:W-:Y:S04]  /*a480*/  STG.E.U8 desc[UR10][R2.64+0x1], R19 ;  /* 0x0000011302007986 */ /* 0x0003e8000c10110a */
[----:B------:R1:W-:Y:S04]  /*a490*/  @!P2 STG.E.U8 desc[UR10][R6.64+-0x2], R25 ;  /* 0xfffffe190600a986 */ /* 0x0003e8000c10110a */
[----:B------:R1:W-:Y:S02]  /*a4a0*/  @!P3 STG.E.U8 desc[UR10][R4.64+0x1], R27 ;  /* 0x0000011b0400b986 */ /* 0x0003e4000c10110a */
.L_x_51:
[----:B------:R-:W-:Y:S05]  /*a4b0*/  BSYNC.RECONVERGENT B0 ;  /* 0x0000000000007941 */ /* 0x000fea0003800200 */
.L_x_50:
        /* <DEDUP_REMOVED lines=26> */
[----:B01----:R-:W-:Y:S01]  /*a660*/  @!P1 VIMNMX R15, PT, PT, R28, 0xff, PT ;  /* 0x000000ff1c0f9848 */ /* 0x003fe20003fe0100 */
[----:B------:R2:W-:Y:S01]  /*a670*/  STG.E.U8 desc[UR10][R8.64+-0x1], R13 ;  /* 0xffffff0d08007986 */ /* 0x0005e2000c10110a */
[----:B------:R-:W-:-:S03]  /*a680*/  @!P2 VIMNMX R19, PT, PT, R12, 0xff, PT ;  /* 0x000000ff0c13a848 */ /* 0x000fc60003fe0100 */
[----:B------:R2:W-:Y:S04]  /*a690*/  STG.E.U8 desc[UR10][R2.64+0x2], R29 ;  /* 0x0000021d02007986 */ /* 0x0005e8000c10110a */
[----:B------:R2:W-:Y:S04]  /*a6a0*/  @!P1 STG.E.U8 desc[UR10][R6.64+-0x1], R15 ;  /* 0xffffff0f06009986 */ /* 0x0005e8000c10110a */
[----:B------:R2:W-:Y:S02]  /*a6b0*/  @!P2 STG.E.U8 desc[UR10][R4.64+0x2], R19 ;  /* 0x000002130400a986 */ /* 0x0005e4000c10110a */
.L_x_53:
[----:B------:R-:W-:Y:S05]  /*a6c0*/  BSYNC.RECONVERGENT B0 ;  /* 0x0000000000007941 */ /* 0x000fea0003800200 */
.L_x_52:
[----:B------:R-:W-:Y:S05]  /*a6d0*/  @P0 EXIT ;  /* 0x000000000000094d */ /* 0x000fea0003800000 */
[----:B------:R-:W-:Y:S01]  /*a6e0*/  UIADD3 UR6, UPT, UPT, -UR7, URZ, URZ ;  /* 0x000000ff07067290 */ /* 0x000fe2000fffe1ff */
[----:B------:R-:W-:Y:S02]  /*a6f0*/  IADD3 R21, PT, PT, R16, 0x1, R21 ;  /* 0x0000000110157810 */ /* 0x000fe40007ffe015 */
[----:B------:R-:W-:Y:S02]  /*a700*/  ISETP.GE.U32.AND P0, PT, R10, UR5, PT ;  /* 0x000000050a007c0c */ /* 0x000fe4000bf06070 */
[----:B------:R-:W-:Y:S02]  /*a710*/  SHF.R.U32.HI R12, RZ, 0x1, R21 ;  /* 0x00000001ff0c7819 */ /* 0x000fe40000011615 */
[----:B------:R-:W-:Y:S01]  /*a720*/  VIMNMX R11, PT, PT, R11, UR6, !PT ;  /* 0x000000060b0b7c48 */ /* 0x000fe2000ffe0100 */
[----:B------:R-:W-:Y:S01]  /*a730*/  UIADD3 UR6, UPT, UPT, -UR4, URZ, URZ ;  /* 0x000000ff04067290 */ /* 0x000fe2000fffe1ff */
[----:B------:R-:W-:Y:S02]  /*a740*/  IADD3 R0, PT, PT, R23, 0x1, R0 ;  /* 0x0000000117007810 */ /* 0x000fe40007ffe000 */
[----:B------:R-:W-:-:S02]  /*a750*/  VIMNMX R11, PT, PT, R11, UR7, PT ;  /* 0x000000070b0b7c48 */ /* 0x000fc4000bfe0100 */
[----:B------:R-:W-:Y:S02]  /*a760*/  SHF.R.U32.HI R0, RZ, 0x1, R0 ;  /* 0x00000001ff007819 */ /* 0x000fe40000011600 */
[C---:B------:R-:W-:Y:S02]  /*a770*/  IADD3 R12, PT, PT, R11.reuse, R12, -R17 ;  /* 0x0000000c0b0c7210 */ /* 0x040fe40007ffe811 */
[----:B------:R-:W-:Y:S02]  /*a780*/  ISETP.GE.U32.AND P1, PT, R36, UR5, PT ;  /* 0x0000000524007c0c */ /* 0x000fe4000bf26070 */
[----:B------:R-:W-:Y:S02]  /*a790*/  SHF.R.S32.HI R12, RZ, 0x1, R12 ;  /* 0x00000001ff0c7819 */ /* 0x000fe4000001140c */
[----:B------:R-:W-:Y:S02]  /*a7a0*/  VIADDMNMX R16, R11, R16, RZ, !PT ;  /* 0x000000100b107246 */ /* 0x000fe400078001ff */
[----:B------:R-:W-:-:S02]  /*a7b0*/  VIMNMX R12, PT, PT, R12, UR6, !PT ;  /* 0x000000060c0c7c48 */ /* 0x000fc4000ffe0100 */
[-C--:B------:R-:W-:Y:S02]  /*a7c0*/  VIADDMNMX R23, R23, -R11.reuse, RZ, !PT ;  /* 0x8000000b17177246 */ /* 0x080fe400078001ff */
[----:B------:R-:W-:Y:S02]  /*a7d0*/  VIMNMX R12, PT, PT, R12, UR4, PT ;  /* 0x000000040c0c7c48 */ /* 0x000fe4000bfe0100 */
[----:B------:R-:W-:Y:S02]  /*a7e0*/  IADD3 R0, PT, PT, R0, -R11, -R20 ;  /* 0x8000000b00007210 */ /* 0x000fe40007ffe814 */
[----:B------:R-:W-:Y:S02]  /*a7f0*/  @!P0 VIADDMNMX R17, R12, R17, RZ, !PT ;  /* 0x000000110c118246 */ /* 0x000fe400078001ff */
[----:B------:R-:W-:Y:S02]  /*a800*/  VIMNMX R11, PT, PT, R16, 0xff, PT ;  /* 0x000000ff100b7848 */ /* 0x000fe40003fe0100 */
[----:B------:R-:W-:-:S02]  /*a810*/  VIMNMX R23, PT, PT, R23, 0xff, PT ;  /* 0x000000ff17177848 */ /* 0x000fc40003fe0100 */
[----:B------:R-:W-:Y:S01]  /*a820*/  SHF.R.S32.HI R0, RZ, 0x1, R0 ;  /* 0x00000001ff007819 */ /* 0x000fe20000011400 */
[----:B------:R3:W-:Y:S01]  /*a830*/  STG.E.U8 desc[UR10][R8.64], R11 ;  /* 0x0000000b08007986 */ /* 0x0007e2000c10110a */
[----:B------:R-:W-:Y:S02]  /*a840*/  @!P0 VIMNMX R17, PT, PT, R17, 0xff, PT ;  /* 0x000000ff11118848 */ /* 0x000fe40003fe0100 */
[----:B------:R-:W-:Y:S01]  /*a850*/  VIMNMX R0, PT, PT, R0, UR6, !PT ;  /* 0x0000000600007c48 */ /* 0x000fe2000ffe0100 */
[----:B------:R3:W-:Y:S03]  /*a860*/  STG.E.U8 desc[UR10][R2.64+0x3], R23 ;  /* 0x0000031702007986 */ /* 0x0007e6000c10110a */
[----:B--2---:R-:W-:Y:S01]  /*a870*/  VIMNMX R13, PT, PT, R0, UR4, PT ;  /* 0x00000004000d7c48 */ /* 0x004fe2000bfe0100 */
[----:B------:R3:W-:Y:S01]  /*a880*/  @!P0 STG.E.U8 desc[UR10][R6.64], R17 ;  /* 0x0000001106008986 */ /* 0x0007e2000c10110a */
[----:B------:R-:W-:Y:S05]  /*a890*/  @P1 EXIT ;  /* 0x000000000000194d */ /* 0x000fea0003800000 */
[----:B------:R-:W-:-:S04]  /*a8a0*/  VIADDMNMX R20, R13, R20, RZ, !PT ;  /* 0x000000140d147246 */ /* 0x000fc800078001ff */
[----:B01-3--:R-:W-:-:S05]  /*a8b0*/  VIMNMX R3, PT, PT, R20, 0xff, PT ;  /* 0x000000ff14037848 */ /* 0x00bfca0003fe0100 */
[----:B------:R-:W-:Y:S01]  /*a8c0*/  STG.E.U8 desc[UR10][R4.64+0x3], R3 ;  /* 0x0000030304007986 */ /* 0x000fe2000c10110a */
[----:B------:R-:W-:Y:S05]  /*a8d0*/  EXIT ;  /* 0x000000000000794d */ /* 0x000fea0003800000 */
.L_x_54:
        /* <DEDUP_REMOVED lines=10> */
.L_x_56:


//--------------------- .nv.shared.reserved.0     --------------------------
	.section	.nv.shared.reserved.0,"aw",@nobits
	.weak		__nv_reservedSMEM_offset_0_alias
	.size		__nv_reservedSMEM_offset_0_alias, 0, 64
	.other		__nv_reservedSMEM_offset_0_alias,@"STO_CUDA_RESERVED_SHARED STV_DEFAULT"
__nv_reservedSMEM_offset_0_alias:
	.zero		0
	.zero		64


//--------------------- .nv.constant0._Z28DeblockingFilterChromaKernelPhS_S_jjjjj --------------------------
	.section	.nv.constant0._Z28DeblockingFilterChromaKernelPhS_S_jjjjj,"a",@progbits
	.sectionflags	@""
	.align	4
.nv.constant0._Z28DeblockingFilterChromaKernelPhS_S_jjjjj:
	.zero		940


//--------------------- .nv.constant0._Z26DeblockingFilterLumaKernelPhS_S_jjjjj --------------------------
	.section	.nv.constant0._Z26DeblockingFilterLumaKernelPhS_S_jjjjj,"a",@progbits
	.sectionflags	@""
	.align	4
.nv.constant0._Z26DeblockingFilterLumaKernelPhS_S_jjjjj:
	.zero		940


//--------------------- SYMBOLS --------------------------

	.type		.nv.reservedSmem.offset0,@object
	.size		.nv.reservedSmem.offset0,0x4
